	.target	sm_100a

	.elftype	@"ET_EXEC"


//--------------------- .note.nv.tkinfo           --------------------------
	.section	.note.nv.tkinfo,"",@"SHT_NOTE"
	.sectionflags	@"SHF_NOTE_NV_TKINFO"
	.tkinfo
        /*0018*/ 	.word	0x00000002
        /*0030*/ 	.string	""
        /*0030*/ 	.string	"ptxas"
        /*0030*/ 	.string	"Cuda compilation tools, release 13.0, V13.0.88"
        /*0030*/ 	.string	"Build cuda_13.0.r13.0/compiler.36424714_0"
        /*0030*/ 	.string	"-arch sm_100a -m 64 "



//--------------------- .note.nv.cuinfo           --------------------------
	.section	.note.nv.cuinfo,"",@"SHT_NOTE"
	.sectionflags	@"SHF_NOTE_NV_CUINFO"
        /*0018*/ 	.short	0x0002
        /*001a*/ 	.short	0x0064
        /*001c*/ 	.short	0x0082
	.zero		2


//--------------------- .nv.info                  --------------------------
	.section	.nv.info,"",@"SHT_CUDA_INFO"
	.align	4


	//----- nvinfo : EIATTR_REGCOUNT
	.align		4
        /*0000*/ 	.byte	0x04, 0x2f
        /*0002*/ 	.short	(.L_38 - .L_37)
	.align		4
.L_37:
        /*0004*/ 	.word	index@(_ZN2at6native54_GLOBAL__N__3a6f1fcb_21_DistributionNormal_cu_0c5b6e8543distribution_elementwise_grid_stride_kernelIdLi2EZNS0_9templates4cuda20normal_and_transformIddPNS_17CUDAGeneratorImplEZZZNS4_13normal_kernelIS7_EEvRKNS_10TensorBaseEddT_ENKUlvE_clEvENKUlvE_clEvEUldE_EEvRNS_18TensorIteratorBaseET1_T2_EUlP24curandStatePhilox4_32_10E_ZNS1_27distribution_nullary_kernelIdd7double2S7_SM_SF_EEvSH_SJ_RKT3_T4_EUlidE_EEvlNS_15PhiloxCudaStateESI_SJ_)
        /*0008*/ 	.word	0x00000040


	//----- nvinfo : EIATTR_FRAME_SIZE
	.align		4
.L_38:
        /*000c*/ 	.byte	0x04, 0x11
        /*000e*/ 	.short	(.L_40 - .L_39)
	.align		4
.L_39:
        /*0010*/ 	.word	index@($__internal_23_$__cuda_sm20_dsqrt_rn_f64_mediumpath_v1)
        /*0014*/ 	.word	0x00000000


	//----- nvinfo : EIATTR_FRAME_SIZE
	.align		4
.L_40:
        /*0018*/ 	.byte	0x04, 0x11
        /*001a*/ 	.short	(.L_42 - .L_41)
	.align		4
.L_41:
        /*001c*/ 	.word	index@($__internal_22_$__cuda_sm20_div_s64)
        /*0020*/ 	.word	0x00000000


	//----- nvinfo : EIATTR_FRAME_SIZE
	.align		4
.L_42:
        /*0024*/ 	.byte	0x04, 0x11
        /*0026*/ 	.short	(.L_44 - .L_43)
	.align		4
.L_43:
        /*0028*/ 	.word	index@(_ZN2at6native54_GLOBAL__N__3a6f1fcb_21_DistributionNormal_cu_0c5b6e8543distribution_elementwise_grid_stride_kernelIdLi2EZNS0_9templates4cuda20normal_and_transformIddPNS_17CUDAGeneratorImplEZZZNS4_13normal_kernelIS7_EEvRKNS_10TensorBaseEddT_ENKUlvE_clEvENKUlvE_clEvEUldE_EEvRNS_18TensorIteratorBaseET1_T2_EUlP24curandStatePhilox4_32_10E_ZNS1_27distribution_nullary_kernelIdd7double2S7_SM_SF_EEvSH_SJ_RKT3_T4_EUlidE_EEvlNS_15PhiloxCudaStateESI_SJ_)
        /*002c*/ 	.word	0x00000000


	//----- nvinfo : EIATTR_REGCOUNT
	.align		4
.L_44:
        /*0030*/ 	.byte	0x04, 0x2f
        /*0032*/ 	.short	(.L_46 - .L_45)
	.align		4
.L_45:
        /*0034*/ 	.word	index@(_ZN2at6native54_GLOBAL__N__3a6f1fcb_21_DistributionNormal_cu_0c5b6e8543distribution_elementwise_grid_stride_kernelIdLi2EZNS0_9templates4cuda20normal_and_transformIddPNS_17CUDAGeneratorImplEZZZNS4_13normal_kernelIS7_EEvRKNS_10TensorBaseEddT_ENKUlvE_clEvENKUlvE_clEvEUldE_EEvRNS_18TensorIteratorBaseET1_T2_EUlP24curandStatePhilox4_32_10E_ZNS1_27distribution_nullary_kernelIdd7double2S7_SM_SF_EEvSH_SJ_RKT3_T4_EUlidE0_EEvlNS_15PhiloxCudaStateESI_SJ_)
        /*0038*/ 	.word	0x0000003e


	//----- nvinfo : EIATTR_FRAME_SIZE
	.align		4
.L_46:
        /*003c*/ 	.byte	0x04, 0x11
        /*003e*/ 	.short	(.L_48 - .L_47)
	.align		4
.L_47:
        /*0040*/ 	.word	index@($__internal_21_$__cuda_sm20_dsqrt_rn_f64_mediumpath_v1)
        /*0044*/ 	.word	0x00000000


	//----- nvinfo : EIATTR_FRAME_SIZE
	.align		4
.L_48:
        /*0048*/ 	.byte	0x04, 0x11
        /*004a*/ 	.short	(.L_50 - .L_49)
	.align		4
.L_49:
        /*004c*/ 	.word	index@($__internal_20_$__cuda_sm20_div_s64)
        /*0050*/ 	.word	0x00000000


	//----- nvinfo : EIATTR_FRAME_SIZE
	.align		4
.L_50:
        /*0054*/ 	.byte	0x04, 0x11
        /*0056*/ 	.short	(.L_52 - .L_51)
	.align		4
.L_51:
        /*0058*/ 	.word	index@(_ZN2at6native54_GLOBAL__N__3a6f1fcb_21_DistributionNormal_cu_0c5b6e8543distribution_elementwise_grid_stride_kernelIdLi2EZNS0_9templates4cuda20normal_and_transformIddPNS_17CUDAGeneratorImplEZZZNS4_13normal_kernelIS7_EEvRKNS_10TensorBaseEddT_ENKUlvE_clEvENKUlvE_clEvEUldE_EEvRNS_18TensorIteratorBaseET1_T2_EUlP24curandStatePhilox4_32_10E_ZNS1_27distribution_nullary_kernelIdd7double2S7_SM_SF_EEvSH_SJ_RKT3_T4_EUlidE0_EEvlNS_15PhiloxCudaStateESI_SJ_)
        /*005c*/ 	.word	0x00000000


	//----- nvinfo : EIATTR_REGCOUNT
	.align		4
.L_52:
        /*0060*/ 	.byte	0x04, 0x2f
        /*0062*/ 	.short	(.L_54 - .L_53)
	.align		4
.L_53:
        /*0064*/ 	.word	index@(_ZN2at6native54_GLOBAL__N__3a6f1fcb_21_DistributionNormal_cu_0c5b6e8543distribution_elementwise_grid_stride_kernelIdLi2EZNS0_9templates4cuda20normal_and_transformIddPNS_17CUDAGeneratorImplEZZZNS4_13normal_kernelIS7_EEvRKNS_10TensorBaseEddT_ENKUlvE_clEvENKUlvE_clEvEUldE_EEvRNS_18TensorIteratorBaseET1_T2_EUlP24curandStatePhilox4_32_10E0_ZNS1_27distribution_nullary_kernelIdd6float4S7_SM_SF_EEvSH_SJ_RKT3_T4_EUlidE_EEvlNS_15PhiloxCudaStateESI_SJ_)
        /*0068*/ 	.word	0x00000035


	//----- nvinfo : EIATTR_FRAME_SIZE
	.align		4
.L_54:
        /*006c*/ 	.byte	0x04, 0x11
        /*006e*/ 	.short	(.L_56 - .L_55)
	.align		4
.L_55:
        /*0070*/ 	.word	index@($__internal_19_$__cuda_sm20_div_s64)
        /*0074*/ 	.word	0x00000000


	//----- nvinfo : EIATTR_FRAME_SIZE
	.align		4
.L_56:
        /*0078*/ 	.byte	0x04, 0x11
        /*007a*/ 	.short	(.L_58 - .L_57)
	.align		4
.L_57:
        /*007c*/ 	.word	index@(_ZN2at6native54_GLOBAL__N__3a6f1fcb_21_DistributionNormal_cu_0c5b6e8543distribution_elementwise_grid_stride_kernelIdLi2EZNS0_9templates4cuda20normal_and_transformIddPNS_17CUDAGeneratorImplEZZZNS4_13normal_kernelIS7_EEvRKNS_10TensorBaseEddT_ENKUlvE_clEvENKUlvE_clEvEUldE_EEvRNS_18TensorIteratorBaseET1_T2_EUlP24curandStatePhilox4_32_10E0_ZNS1_27distribution_nullary_kernelIdd6float4S7_SM_SF_EEvSH_SJ_RKT3_T4_EUlidE_EEvlNS_15PhiloxCudaStateESI_SJ_)
        /*0080*/ 	.word	0x00000000


	//----- nvinfo : EIATTR_REGCOUNT
	.align		4
.L_58:
        /*0084*/ 	.byte	0x04, 0x2f
        /*0086*/ 	.short	(.L_60 - .L_59)
	.align		4
.L_59:
        /*0088*/ 	.word	index@(_ZN2at6native54_GLOBAL__N__3a6f1fcb_21_DistributionNormal_cu_0c5b6e8543distribution_elementwise_grid_stride_kernelIdLi2EZNS0_9templates4cuda20normal_and_transformIddPNS_17CUDAGeneratorImplEZZZNS4_13normal_kernelIS7_EEvRKNS_10TensorBaseEddT_ENKUlvE_clEvENKUlvE_clEvEUldE_EEvRNS_18TensorIteratorBaseET1_T2_EUlP24curandStatePhilox4_32_10E0_ZNS1_27distribution_nullary_kernelIdd6float4S7_SM_SF_EEvSH_SJ_RKT3_T4_EUlidE0_EEvlNS_15PhiloxCudaStateESI_SJ_)
        /*008c*/ 	.word	0x00000034


	//----- nvinfo : EIATTR_FRAME_SIZE
	.align		4
.L_60:
        /*0090*/ 	.byte	0x04, 0x11
        /*0092*/ 	.short	(.L_62 - .L_61)
	.align		4
.L_61:
        /*0094*/ 	.word	index@($__internal_18_$__cuda_sm20_div_s64)
        /*0098*/ 	.word	0x00000000


	//----- nvinfo : EIATTR_FRAME_SIZE
	.align		4
.L_62:
        /*009c*/ 	.byte	0x04, 0x11
        /*009e*/ 	.short	(.L_64 - .L_63)
	.align		4
.L_63:
        /*00a0*/ 	.word	index@(_ZN2at6native54_GLOBAL__N__3a6f1fcb_21_DistributionNormal_cu_0c5b6e8543distribution_elementwise_grid_stride_kernelIdLi2EZNS0_9templates4cuda20normal_and_transformIddPNS_17CUDAGeneratorImplEZZZNS4_13normal_kernelIS7_EEvRKNS_10TensorBaseEddT_ENKUlvE_clEvENKUlvE_clEvEUldE_EEvRNS_18TensorIteratorBaseET1_T2_EUlP24curandStatePhilox4_32_10E0_ZNS1_27distribution_nullary_kernelIdd6float4S7_SM_SF_EEvSH_SJ_RKT3_T4_EUlidE0_EEvlNS_15PhiloxCudaStateESI_SJ_)
        /*00a4*/ 	.word	0x00000000


	//----- nvinfo : EIATTR_REGCOUNT
	.align		4
.L_64:
        /*00a8*/ 	.byte	0x04, 0x2f
        /*00aa*/ 	.short	(.L_66 - .L_65)
	.align		4
.L_65:
        /*00ac*/ 	.word	index@(_ZN2at6native54_GLOBAL__N__3a6f1fcb_21_DistributionNormal_cu_0c5b6e8543distribution_elementwise_grid_stride_kernelIfLi4EZNS0_9templates4cuda20normal_and_transformIffPNS_17CUDAGeneratorImplEZZZNS4_13normal_kernelIS7_EEvRKNS_10TensorBaseEddT_ENKUlvE_clEvENKUlvE0_clEvEUlfE_EEvRNS_18TensorIteratorBaseET1_T2_EUlP24curandStatePhilox4_32_10E_ZNS1_27distribution_nullary_kernelIff7double2S7_SM_SF_EEvSH_SJ_RKT3_T4_EUlifE_EEvlNS_15PhiloxCudaStateESI_SJ_)
        /*00b0*/ 	.word	0x00000040


	//----- nvinfo : EIATTR_FRAME_SIZE
	.align		4
.L_66:
        /*00b4*/ 	.byte	0x04, 0x11
        /*00b6*/ 	.short	(.L_68 - .L_67)
	.align		4
.L_67:
        /*00b8*/ 	.word	index@($__internal_17_$__cuda_sm20_dsqrt_rn_f64_mediumpath_v1)
        /*00bc*/ 	.word	0x00000000


	//----- nvinfo : EIATTR_FRAME_SIZE
	.align		4
.L_68:
        /*00c0*/ 	.byte	0x04, 0x11
        /*00c2*/ 	.short	(.L_70 - .L_69)
	.align		4
.L_69:
        /*00c4*/ 	.word	index@($__internal_16_$__cuda_sm20_div_s64)
        /*00c8*/ 	.word	0x00000000


	//----- nvinfo : EIATTR_FRAME_SIZE
	.align		4
.L_70:
        /*00cc*/ 	.byte	0x04, 0x11
        /*00ce*/ 	.short	(.L_72 - .L_71)
	.align		4
.L_71:
        /*00d0*/ 	.word	index@(_ZN2at6native54_GLOBAL__N__3a6f1fcb_21_DistributionNormal_cu_0c5b6e8543distribution_elementwise_grid_stride_kernelIfLi4EZNS0_9templates4cuda20normal_and_transformIffPNS_17CUDAGeneratorImplEZZZNS4_13normal_kernelIS7_EEvRKNS_10TensorBaseEddT_ENKUlvE_clEvENKUlvE0_clEvEUlfE_EEvRNS_18TensorIteratorBaseET1_T2_EUlP24curandStatePhilox4_32_10E_ZNS1_27distribution_nullary_kernelIff7double2S7_SM_SF_EEvSH_SJ_RKT3_T4_EUlifE_EEvlNS_15PhiloxCudaStateESI_SJ_)
        /*00d4*/ 	.word	0x00000000


	//----- nvinfo : EIATTR_REGCOUNT
	.align		4
.L_72:
        /*00d8*/ 	.byte	0x04, 0x2f
        /*00da*/ 	.short	(.L_74 - .L_73)
	.align		4
.L_73:
        /*00dc*/ 	.word	index@(_ZN2at6native54_GLOBAL__N__3a6f1fcb_21_DistributionNormal_cu_0c5b6e8543distribution_elementwise_grid_stride_kernelIfLi4EZNS0_9templates4cuda20normal_and_transformIffPNS_17CUDAGeneratorImplEZZZNS4_13normal_kernelIS7_EEvRKNS_10TensorBaseEddT_ENKUlvE_clEvENKUlvE0_clEvEUlfE_EEvRNS_18TensorIteratorBaseET1_T2_EUlP24curandStatePhilox4_32_10E_ZNS1_27distribution_nullary_kernelIff7double2S7_SM_SF_EEvSH_SJ_RKT3_T4_EUlifE0_EEvlNS_15PhiloxCudaStateESI_SJ_)
        /*00e0*/ 	.word	0x0000003e


	//----- nvinfo : EIATTR_FRAME_SIZE
	.align		4
.L_74:
        /*00e4*/ 	.byte	0x04, 0x11
        /*00e6*/ 	.short	(.L_76 - .L_75)
	.align		4
.L_75:
        /*00e8*/ 	.word	index@($__internal_15_$__cuda_sm20_dsqrt_rn_f64_mediumpath_v1)
        /*00ec*/ 	.word	0x00000000


	//----- nvinfo : EIATTR_FRAME_SIZE
	.align		4
.L_76:
        /*00f0*/ 	.byte	0x04, 0x11
        /*00f2*/ 	.short	(.L_78 - .L_77)
	.align		4
.L_77:
        /*00f4*/ 	.word	index@($__internal_14_$__cuda_sm20_div_s64)
        /*00f8*/ 	.word	0x00000000


	//----- nvinfo : EIATTR_FRAME_SIZE
	.align		4
.L_78:
        /*00fc*/ 	.byte	0x04, 0x11
        /*00fe*/ 	.short	(.L_80 - .L_79)
	.align		4
.L_79:
        /*0100*/ 	.word	index@(_ZN2at6native54_GLOBAL__N__3a6f1fcb_21_DistributionNormal_cu_0c5b6e8543distribution_elementwise_grid_stride_kernelIfLi4EZNS0_9templates4cuda20normal_and_transformIffPNS_17CUDAGeneratorImplEZZZNS4_13normal_kernelIS7_EEvRKNS_10TensorBaseEddT_ENKUlvE_clEvENKUlvE0_clEvEUlfE_EEvRNS_18TensorIteratorBaseET1_T2_EUlP24curandStatePhilox4_32_10E_ZNS1_27distribution_nullary_kernelIff7double2S7_SM_SF_EEvSH_SJ_RKT3_T4_EUlifE0_EEvlNS_15PhiloxCudaStateESI_SJ_)
        /*0104*/ 	.word	0x00000000


	//----- nvinfo : EIATTR_REGCOUNT
	.align		4
.L_80:
        /*0108*/ 	.byte	0x04, 0x2f
        /*010a*/ 	.short	(.L_82 - .L_81)
	.align		4
.L_81:
        /*010c*/ 	.word	index@(_ZN2at6native54_GLOBAL__N__3a6f1fcb_21_DistributionNormal_cu_0c5b6e8543distribution_elementwise_grid_stride_kernelIfLi4EZNS0_9templates4cuda20normal_and_transformIffPNS_17CUDAGeneratorImplEZZZNS4_13normal_kernelIS7_EEvRKNS_10TensorBaseEddT_ENKUlvE_clEvENKUlvE0_clEvEUlfE_EEvRNS_18TensorIteratorBaseET1_T2_EUlP24curandStatePhilox4_32_10E0_ZNS1_27distribution_nullary_kernelIff6float4S7_SM_SF_EEvSH_SJ_RKT3_T4_EUlifE_EEvlNS_15PhiloxCudaStateESI_SJ_)
        /*0110*/ 	.word	0x00000037


	//----- nvinfo : EIATTR_FRAME_SIZE
	.align		4
.L_82:
        /*0114*/ 	.byte	0x04, 0x11
        /*0116*/ 	.short	(.L_84 - .L_83)
	.align		4
.L_83:
        /*0118*/ 	.word	index@($__internal_13_$__cuda_sm20_div_s64)
        /*011c*/ 	.word	0x00000000


	//----- nvinfo : EIATTR_FRAME_SIZE
	.align		4
.L_84:
        /*0120*/ 	.byte	0x04, 0x11
        /*0122*/ 	.short	(.L_86 - .L_85)
	.align		4
.L_85:
        /*0124*/ 	.word	index@(_ZN2at6native54_GLOBAL__N__3a6f1fcb_21_DistributionNormal_cu_0c5b6e8543distribution_elementwise_grid_stride_kernelIfLi4EZNS0_9templates4cuda20normal_and_transformIffPNS_17CUDAGeneratorImplEZZZNS4_13normal_kernelIS7_EEvRKNS_10TensorBaseEddT_ENKUlvE_clEvENKUlvE0_clEvEUlfE_EEvRNS_18TensorIteratorBaseET1_T2_EUlP24curandStatePhilox4_32_10E0_ZNS1_27distribution_nullary_kernelIff6float4S7_SM_SF_EEvSH_SJ_RKT3_T4_EUlifE_EEvlNS_15PhiloxCudaStateESI_SJ_)
        /*0128*/ 	.word	0x00000000


	//----- nvinfo : EIATTR_REGCOUNT
	.align		4
.L_86:
        /*012c*/ 	.byte	0x04, 0x2f
        /*012e*/ 	.short	(.L_88 - .L_87)
	.align		4
.L_87:
        /*0130*/ 	.word	index@(_ZN2at6native54_GLOBAL__N__3a6f1fcb_21_DistributionNormal_cu_0c5b6e8543distribution_elementwise_grid_stride_kernelIfLi4EZNS0_9templates4cuda20normal_and_transformIffPNS_17CUDAGeneratorImplEZZZNS4_13normal_kernelIS7_EEvRKNS_10TensorBaseEddT_ENKUlvE_clEvENKUlvE0_clEvEUlfE_EEvRNS_18TensorIteratorBaseET1_T2_EUlP24curandStatePhilox4_32_10E0_ZNS1_27distribution_nullary_kernelIff6float4S7_SM_SF_EEvSH_SJ_RKT3_T4_EUlifE0_EEvlNS_15PhiloxCudaStateESI_SJ_)
        /*0134*/ 	.word	0x00000038


	//----- nvinfo : EIATTR_FRAME_SIZE
	.align		4
.L_88:
        /*0138*/ 	.byte	0x04, 0x11
        /*013a*/ 	.short	(.L_90 - .L_89)
	.align		4
.L_89:
        /*013c*/ 	.word	index@($__internal_12_$__cuda_sm20_div_s64)
        /*0140*/ 	.word	0x00000000


	//----- nvinfo : EIATTR_FRAME_SIZE
	.align		4
.L_90:
        /*0144*/ 	.byte	0x04, 0x11
        /*0146*/ 	.short	(.L_92 - .L_91)
	.align		4
.L_91:
        /*0148*/ 	.word	index@(_ZN2at6native54_GLOBAL__N__3a6f1fcb_21_DistributionNormal_cu_0c5b6e8543distribution_elementwise_grid_stride_kernelIfLi4EZNS0_9templates4cuda20normal_and_transformIffPNS_17CUDAGeneratorImplEZZZNS4_13normal_kernelIS7_EEvRKNS_10TensorBaseEddT_ENKUlvE_clEvENKUlvE0_clEvEUlfE_EEvRNS_18TensorIteratorBaseET1_T2_EUlP24curandStatePhilox4_32_10E0_ZNS1_27distribution_nullary_kernelIff6float4S7_SM_SF_EEvSH_SJ_RKT3_T4_EUlifE0_EEvlNS_15PhiloxCudaStateESI_SJ_)
        /*014c*/ 	.word	0x00000000


	//----- nvinfo : EIATTR_REGCOUNT
	.align		4
.L_92:
        /*0150*/ 	.byte	0x04, 0x2f
        /*0152*/ 	.short	(.L_94 - .L_93)
	.align		4
.L_93:
        /*0154*/ 	.word	index@(_ZN2at6native54_GLOBAL__N__3a6f1fcb_21_DistributionNormal_cu_0c5b6e8543distribution_elementwise_grid_stride_kernelIfLi4EZNS0_9templates4cuda20normal_and_transformIN3c104HalfEfPNS_17CUDAGeneratorImplEZZZNS4_13normal_kernelIS9_EEvRKNS_10TensorBaseEddT_ENKUlvE_clEvENKUlvE1_clEvEUlfE_EEvRNS_18TensorIteratorBaseET1_T2_EUlP24curandStatePhilox4_32_10E_ZNS1_27distribution_nullary_kernelIS7_f7double2S9_SO_SH_EEvSJ_SL_RKT3_T4_EUlifE_EEvlNS_15PhiloxCudaStateESK_SL_)
        /*0158*/ 	.word	0x00000040


	//----- nvinfo : EIATTR_FRAME_SIZE
	.align		4
.L_94:
        /*015c*/ 	.byte	0x04, 0x11
        /*015e*/ 	.short	(.L_96 - .L_95)
	.align		4
.L_95:
        /*0160*/ 	.word	index@($__internal_11_$__cuda_sm20_dsqrt_rn_f64_mediumpath_v1)
        /*0164*/ 	.word	0x00000000


	//----- nvinfo : EIATTR_FRAME_SIZE
	.align		4
.L_96:
        /*0168*/ 	.byte	0x04, 0x11
        /*016a*/ 	.short	(.L_98 - .L_97)
	.align		4
.L_97:
        /*016c*/ 	.word	index@($__internal_10_$__cuda_sm20_div_s64)
        /*0170*/ 	.word	0x00000000


	//----- nvinfo : EIATTR_FRAME_SIZE
	.align		4
.L_98:
        /*0174*/ 	.byte	0x04, 0x11
        /*0176*/ 	.short	(.L_100 - .L_99)
	.align		4
.L_99:
        /*0178*/ 	.word	index@(_ZN2at6native54_GLOBAL__N__3a6f1fcb_21_DistributionNormal_cu_0c5b6e8543distribution_elementwise_grid_stride_kernelIfLi4EZNS0_9templates4cuda20normal_and_transformIN3c104HalfEfPNS_17CUDAGeneratorImplEZZZNS4_13normal_kernelIS9_EEvRKNS_10TensorBaseEddT_ENKUlvE_clEvENKUlvE1_clEvEUlfE_EEvRNS_18TensorIteratorBaseET1_T2_EUlP24curandStatePhilox4_32_10E_ZNS1_27distribution_nullary_kernelIS7_f7double2S9_SO_SH_EEvSJ_SL_RKT3_T4_EUlifE_EEvlNS_15PhiloxCudaStateESK_SL_)
        /*017c*/ 	.word	0x00000000


	//----- nvinfo : EIATTR_REGCOUNT
	.align		4
.L_100:
        /*0180*/ 	.byte	0x04, 0x2f
        /*0182*/ 	.short	(.L_102 - .L_101)
	.align		4
.L_101:
        /*0184*/ 	.word	index@(_ZN2at6native54_GLOBAL__N__3a6f1fcb_21_DistributionNormal_cu_0c5b6e8543distribution_elementwise_grid_stride_kernelIfLi4EZNS0_9templates4cuda20normal_and_transformIN3c104HalfEfPNS_17CUDAGeneratorImplEZZZNS4_13normal_kernelIS9_EEvRKNS_10TensorBaseEddT_ENKUlvE_clEvENKUlvE1_clEvEUlfE_EEvRNS_18TensorIteratorBaseET1_T2_EUlP24curandStatePhilox4_32_10E_ZNS1_27distribution_nullary_kernelIS7_f7double2S9_SO_SH_EEvSJ_SL_RKT3_T4_EUlifE0_EEvlNS_15PhiloxCudaStateESK_SL_)
        /*0188*/ 	.word	0x0000003c


	//----- nvinfo : EIATTR_FRAME_SIZE
	.align		4
.L_102:
        /*018c*/ 	.byte	0x04, 0x11
        /*018e*/ 	.short	(.L_104 - .L_103)
	.align		4
.L_103:
        /*0190*/ 	.word	index@($__internal_9_$__cuda_sm20_dsqrt_rn_f64_mediumpath_v1)
        /*0194*/ 	.word	0x00000000


	//----- nvinfo : EIATTR_FRAME_SIZE
	.align		4
.L_104:
        /*0198*/ 	.byte	0x04, 0x11
        /*019a*/ 	.short	(.L_106 - .L_105)
	.align		4
.L_105:
        /*019c*/ 	.word	index@($__internal_8_$__cuda_sm20_div_s64)
        /*01a0*/ 	.word	0x00000000


	//----- nvinfo : EIATTR_FRAME_SIZE
	.align		4
.L_106:
        /*01a4*/ 	.byte	0x04, 0x11
        /*01a6*/ 	.short	(.L_108 - .L_107)
	.align		4
.L_107:
        /*01a8*/ 	.word	index@(_ZN2at6native54_GLOBAL__N__3a6f1fcb_21_DistributionNormal_cu_0c5b6e8543distribution_elementwise_grid_stride_kernelIfLi4EZNS0_9templates4cuda20normal_and_transformIN3c104HalfEfPNS_17CUDAGeneratorImplEZZZNS4_13normal_kernelIS9_EEvRKNS_10TensorBaseEddT_ENKUlvE_clEvENKUlvE1_clEvEUlfE_EEvRNS_18TensorIteratorBaseET1_T2_EUlP24curandStatePhilox4_32_10E_ZNS1_27distribution_nullary_kernelIS7_f7double2S9_SO_SH_EEvSJ_SL_RKT3_T4_EUlifE0_EEvlNS_15PhiloxCudaStateESK_SL_)
        /*01ac*/ 	.word	0x00000000


	//----- nvinfo : EIATTR_REGCOUNT
	.align		4
.L_108:
        /*01b0*/ 	.byte	0x04, 0x2f
        /*01b2*/ 	.short	(.L_110 - .L_109)
	.align		4
.L_109:
        /*01b4*/ 	.word	index@(_ZN2at6native54_GLOBAL__N__3a6f1fcb_21_DistributionNormal_cu_0c5b6e8543distribution_elementwise_grid_stride_kernelIfLi4EZNS0_9templates4cuda20normal_and_transformIN3c104HalfEfPNS_17CUDAGeneratorImplEZZZNS4_13normal_kernelIS9_EEvRKNS_10TensorBaseEddT_ENKUlvE_clEvENKUlvE1_clEvEUlfE_EEvRNS_18TensorIteratorBaseET1_T2_EUlP24curandStatePhilox4_32_10E0_ZNS1_27distribution_nullary_kernelIS7_f6float4S9_SO_SH_EEvSJ_SL_RKT3_T4_EUlifE_EEvlNS_15PhiloxCudaStateESK_SL_)
        /*01b8*/ 	.word	0x00000036


	//----- nvinfo : EIATTR_FRAME_SIZE
	.align		4
.L_110:
        /*01bc*/ 	.byte	0x04, 0x11
        /*01be*/ 	.short	(.L_112 - .L_111)
	.align		4
.L_111:
        /*01c0*/ 	.word	index@($__internal_7_$__cuda_sm20_div_s64)
        /*01c4*/ 	.word	0x00000000


	//----- nvinfo : EIATTR_FRAME_SIZE
	.align		4
.L_112:
        /*01c8*/ 	.byte	0x04, 0x11
        /*01ca*/ 	.short	(.L_114 - .L_113)
	.align		4
.L_113:
        /*01cc*/ 	.word	index@(_ZN2at6native54_GLOBAL__N__3a6f1fcb_21_DistributionNormal_cu_0c5b6e8543distribution_elementwise_grid_stride_kernelIfLi4EZNS0_9templates4cuda20normal_and_transformIN3c104HalfEfPNS_17CUDAGeneratorImplEZZZNS4_13normal_kernelIS9_EEvRKNS_10TensorBaseEddT_ENKUlvE_clEvENKUlvE1_clEvEUlfE_EEvRNS_18TensorIteratorBaseET1_T2_EUlP24curandStatePhilox4_32_10E0_ZNS1_27distribution_nullary_kernelIS7_f6float4S9_SO_SH_EEvSJ_SL_RKT3_T4_EUlifE_EEvlNS_15PhiloxCudaStateESK_SL_)
        /*01d0*/ 	.word	0x00000000


	//----- nvinfo : EIATTR_REGCOUNT
	.align		4
.L_114:
        /*01d4*/ 	.byte	0x04, 0x2f
        /*01d6*/ 	.short	(.L_116 - .L_115)
	.align		4
.L_115:
        /*01d8*/ 	.word	index@(_ZN2at6native54_GLOBAL__N__3a6f1fcb_21_DistributionNormal_cu_0c5b6e8543distribution_elementwise_grid_stride_kernelIfLi4EZNS0_9templates4cuda20normal_and_transformIN3c104HalfEfPNS_17CUDAGeneratorImplEZZZNS4_13normal_kernelIS9_EEvRKNS_10TensorBaseEddT_ENKUlvE_clEvENKUlvE1_clEvEUlfE_EEvRNS_18TensorIteratorBaseET1_T2_EUlP24curandStatePhilox4_32_10E0_ZNS1_27distribution_nullary_kernelIS7_f6float4S9_SO_SH_EEvSJ_SL_RKT3_T4_EUlifE0_EEvlNS_15PhiloxCudaStateESK_SL_)
        /*01dc*/ 	.word	0x0000003e


	//----- nvinfo : EIATTR_FRAME_SIZE
	.align		4
.L_116:
        /*01e0*/ 	.byte	0x04, 0x11
        /*01e2*/ 	.short	(.L_118 - .L_117)
	.align		4
.L_117:
        /*01e4*/ 	.word	index@($__internal_6_$__cuda_sm20_div_s64)
        /*01e8*/ 	.word	0x00000000


	//----- nvinfo : EIATTR_FRAME_SIZE
	.align		4
.L_118:
        /*01ec*/ 	.byte	0x04, 0x11
        /*01ee*/ 	.short	(.L_120 - .L_119)
	.align		4
.L_119:
        /*01f0*/ 	.word	index@(_ZN2at6native54_GLOBAL__N__3a6f1fcb_21_DistributionNormal_cu_0c5b6e8543distribution_elementwise_grid_stride_kernelIfLi4EZNS0_9templates4cuda20normal_and_transformIN3c104HalfEfPNS_17CUDAGeneratorImplEZZZNS4_13normal_kernelIS9_EEvRKNS_10TensorBaseEddT_ENKUlvE_clEvENKUlvE1_clEvEUlfE_EEvRNS_18TensorIteratorBaseET1_T2_EUlP24curandStatePhilox4_32_10E0_ZNS1_27distribution_nullary_kernelIS7_f6float4S9_SO_SH_EEvSJ_SL_RKT3_T4_EUlifE0_EEvlNS_15PhiloxCudaStateESK_SL_)
        /*01f4*/ 	.word	0x00000000


	//----- nvinfo : EIATTR_REGCOUNT
	.align		4
.L_120:
        /*01f8*/ 	.byte	0x04, 0x2f
        /*01fa*/ 	.short	(.L_122 - .L_121)
	.align		4
.L_121:
        /*01fc*/ 	.word	index@(_ZN2at6native54_GLOBAL__N__3a6f1fcb_21_DistributionNormal_cu_0c5b6e8543distribution_elementwise_grid_stride_kernelIfLi4EZNS0_9templates4cuda20normal_and_transformIN3c108BFloat16EfPNS_17CUDAGeneratorImplEZZZNS4_13normal_kernelIS9_EEvRKNS_10TensorBaseEddT_ENKUlvE_clEvENKUlvE2_clEvEUlfE_EEvRNS_18TensorIteratorBaseET1_T2_EUlP24curandStatePhilox4_32_10E_ZNS1_27distribution_nullary_kernelIS7_f7double2S9_SO_SH_EEvSJ_SL_RKT3_T4_EUlifE_EEvlNS_15PhiloxCudaStateESK_SL_)
        /*0200*/ 	.word	0x00000040


	//----- nvinfo : EIATTR_FRAME_SIZE
	.align		4
.L_122:
        /*0204*/ 	.byte	0x04, 0x11
        /*0206*/ 	.short	(.L_124 - .L_123)
	.align		4
.L_123:
        /*0208*/ 	.word	index@($__internal_5_$__cuda_sm20_dsqrt_rn_f64_mediumpath_v1)
        /*020c*/ 	.word	0x00000000


	//----- nvinfo : EIATTR_FRAME_SIZE
	.align		4
.L_124:
        /*0210*/ 	.byte	0x04, 0x11
        /*0212*/ 	.short	(.L_126 - .L_125)
	.align		4
.L_125:
        /*0214*/ 	.word	index@($__internal_4_$__cuda_sm20_div_s64)
        /*0218*/ 	.word	0x00000000


	//----- nvinfo : EIATTR_FRAME_SIZE
	.align		4
.L_126:
        /*021c*/ 	.byte	0x04, 0x11
        /*021e*/ 	.short	(.L_128 - .L_127)
	.align		4
.L_127:
        /*0220*/ 	.word	index@(_ZN2at6native54_GLOBAL__N__3a6f1fcb_21_DistributionNormal_cu_0c5b6e8543distribution_elementwise_grid_stride_kernelIfLi4EZNS0_9templates4cuda20normal_and_transformIN3c108BFloat16EfPNS_17CUDAGeneratorImplEZZZNS4_13normal_kernelIS9_EEvRKNS_10TensorBaseEddT_ENKUlvE_clEvENKUlvE2_clEvEUlfE_EEvRNS_18TensorIteratorBaseET1_T2_EUlP24curandStatePhilox4_32_10E_ZNS1_27distribution_nullary_kernelIS7_f7double2S9_SO_SH_EEvSJ_SL_RKT3_T4_EUlifE_EEvlNS_15PhiloxCudaStateESK_SL_)
        /*0224*/ 	.word	0x00000000


	//----- nvinfo : EIATTR_REGCOUNT
	.align		4
.L_128:
        /*0228*/ 	.byte	0x04, 0x2f
        /*022a*/ 	.short	(.L_130 - .L_129)
	.align		4
.L_129:
        /*022c*/ 	.word	index@(_ZN2at6native54_GLOBAL__N__3a6f1fcb_21_DistributionNormal_cu_0c5b6e8543distribution_elementwise_grid_stride_kernelIfLi4EZNS0_9templates4cuda20normal_and_transformIN3c108BFloat16EfPNS_17CUDAGeneratorImplEZZZNS4_13normal_kernelIS9_EEvRKNS_10TensorBaseEddT_ENKUlvE_clEvENKUlvE2_clEvEUlfE_EEvRNS_18TensorIteratorBaseET1_T2_EUlP24curandStatePhilox4_32_10E_ZNS1_27distribution_nullary_kernelIS7_f7double2S9_SO_SH_EEvSJ_SL_RKT3_T4_EUlifE0_EEvlNS_15PhiloxCudaStateESK_SL_)
        /*0230*/ 	.word	0x0000003c


	//----- nvinfo : EIATTR_FRAME_SIZE
	.align		4
.L_130:
        /*0234*/ 	.byte	0x04, 0x11
        /*0236*/ 	.short	(.L_132 - .L_131)
	.align		4
.L_131:
        /*0238*/ 	.word	index@($__internal_3_$__cuda_sm20_dsqrt_rn_f64_mediumpath_v1)
        /*023c*/ 	.word	0x00000000


	//----- nvinfo : EIATTR_FRAME_SIZE
	.align		4
.L_132:
        /*0240*/ 	.byte	0x04, 0x11
        /*0242*/ 	.short	(.L_134 - .L_133)
	.align		4
.L_133:
        /*0244*/ 	.word	index@($__internal_2_$__cuda_sm20_div_s64)
        /*0248*/ 	.word	0x00000000


	//----- nvinfo : EIATTR_FRAME_SIZE
	.align		4
.L_134:
        /*024c*/ 	.byte	0x04, 0x11
        /*024e*/ 	.short	(.L_136 - .L_135)
	.align		4
.L_135:
        /*0250*/ 	.word	index@(_ZN2at6native54_GLOBAL__N__3a6f1fcb_21_DistributionNormal_cu_0c5b6e8543distribution_elementwise_grid_stride_kernelIfLi4EZNS0_9templates4cuda20normal_and_transformIN3c108BFloat16EfPNS_17CUDAGeneratorImplEZZZNS4_13normal_kernelIS9_EEvRKNS_10TensorBaseEddT_ENKUlvE_clEvENKUlvE2_clEvEUlfE_EEvRNS_18TensorIteratorBaseET1_T2_EUlP24curandStatePhilox4_32_10E_ZNS1_27distribution_nullary_kernelIS7_f7double2S9_SO_SH_EEvSJ_SL_RKT3_T4_EUlifE0_EEvlNS_15PhiloxCudaStateESK_SL_)
        /*0254*/ 	.word	0x00000000


	//----- nvinfo : EIATTR_REGCOUNT
	.align		4
.L_136:
        /*0258*/ 	.byte	0x04, 0x2f
        /*025a*/ 	.short	(.L_138 - .L_137)
	.align		4
.L_137:
        /*025c*/ 	.word	index@(_ZN2at6native54_GLOBAL__N__3a6f1fcb_21_DistributionNormal_cu_0c5b6e8543distribution_elementwise_grid_stride_kernelIfLi4EZNS0_9templates4cuda20normal_and_transformIN3c108BFloat16EfPNS_17CUDAGeneratorImplEZZZNS4_13normal_kernelIS9_EEvRKNS_10TensorBaseEddT_ENKUlvE_clEvENKUlvE2_clEvEUlfE_EEvRNS_18TensorIteratorBaseET1_T2_EUlP24curandStatePhilox4_32_10E0_ZNS1_27distribution_nullary_kernelIS7_f6float4S9_SO_SH_EEvSJ_SL_RKT3_T4_EUlifE_EEvlNS_15PhiloxCudaStateESK_SL_)
        /*0260*/ 	.word	0x00000036


	//----- nvinfo : EIATTR_FRAME_SIZE
	.align		4
.L_138:
        /*0264*/ 	.byte	0x04, 0x11
        /*0266*/ 	.short	(.L_140 - .L_139)
	.align		4
.L_139:
        /*0268*/ 	.word	index@($__internal_1_$__cuda_sm20_div_s64)
        /*026c*/ 	.word	0x00000000


	//----- nvinfo : EIATTR_FRAME_SIZE
	.align		4
.L_140:
        /*0270*/ 	.byte	0x04, 0x11
        /*0272*/ 	.short	(.L_142 - .L_141)
	.align		4
.L_141:
        /*0274*/ 	.word	index@(_ZN2at6native54_GLOBAL__N__3a6f1fcb_21_DistributionNormal_cu_0c5b6e8543distribution_elementwise_grid_stride_kernelIfLi4EZNS0_9templates4cuda20normal_and_transformIN3c108BFloat16EfPNS_17CUDAGeneratorImplEZZZNS4_13normal_kernelIS9_EEvRKNS_10TensorBaseEddT_ENKUlvE_clEvENKUlvE2_clEvEUlfE_EEvRNS_18TensorIteratorBaseET1_T2_EUlP24curandStatePhilox4_32_10E0_ZNS1_27distribution_nullary_kernelIS7_f6float4S9_SO_SH_EEvSJ_SL_RKT3_T4_EUlifE_EEvlNS_15PhiloxCudaStateESK_SL_)
        /*0278*/ 	.word	0x00000000


	//----- nvinfo : EIATTR_REGCOUNT
	.align		4
.L_142:
        /*027c*/ 	.byte	0x04, 0x2f
        /*027e*/ 	.short	(.L_144 - .L_143)
	.align		4
.L_143:
        /*0280*/ 	.word	index@(_ZN2at6native54_GLOBAL__N__3a6f1fcb_21_DistributionNormal_cu_0c5b6e8543distribution_elementwise_grid_stride_kernelIfLi4EZNS0_9templates4cuda20normal_and_transformIN3c108BFloat16EfPNS_17CUDAGeneratorImplEZZZNS4_13normal_kernelIS9_EEvRKNS_10TensorBaseEddT_ENKUlvE_clEvENKUlvE2_clEvEUlfE_EEvRNS_18TensorIteratorBaseET1_T2_EUlP24curandStatePhilox4_32_10E0_ZNS1_27distribution_nullary_kernelIS7_f6float4S9_SO_SH_EEvSJ_SL_RKT3_T4_EUlifE0_EEvlNS_15PhiloxCudaStateESK_SL_)
        /*0284*/ 	.word	0x0000003e


	//----- nvinfo : EIATTR_FRAME_SIZE
	.align		4
.L_144:
        /*0288*/ 	.byte	0x04, 0x11
        /*028a*/ 	.short	(.L_146 - .L_145)
	.align		4
.L_145:
        /*028c*/ 	.word	index@($__internal_0_$__cuda_sm20_div_s64)
        /*0290*/ 	.word	0x00000000


	//----- nvinfo : EIATTR_FRAME_SIZE
	.align		4
.L_146:
        /*0294*/ 	.byte	0x04, 0x11
        /*0296*/ 	.short	(.L_148 - .L_147)
	.align		4
.L_147:
        /*0298*/ 	.word	index@(_ZN2at6native54_GLOBAL__N__3a6f1fcb_21_DistributionNormal_cu_0c5b6e8543distribution_elementwise_grid_stride_kernelIfLi4EZNS0_9templates4cuda20normal_and_transformIN3c108BFloat16EfPNS_17CUDAGeneratorImplEZZZNS4_13normal_kernelIS9_EEvRKNS_10TensorBaseEddT_ENKUlvE_clEvENKUlvE2_clEvEUlfE_EEvRNS_18TensorIteratorBaseET1_T2_EUlP24curandStatePhilox4_32_10E0_ZNS1_27distribution_nullary_kernelIS7_f6float4S9_SO_SH_EEvSJ_SL_RKT3_T4_EUlifE0_EEvlNS_15PhiloxCudaStateESK_SL_)
        /*029c*/ 	.word	0x00000000


	//----- nvinfo : EIATTR_MIN_STACK_SIZE
	.align		4
.L_148:
        /*02a0*/ 	.byte	0x04, 0x12
        /*02a2*/ 	.short	(.L_150 - .L_149)
	.align		4
.L_149:
        /*02a4*/ 	.word	index@(_ZN2at6native54_GLOBAL__N__3a6f1fcb_21_DistributionNormal_cu_0c5b6e8543distribution_elementwise_grid_stride_kernelIfLi4EZNS0_9templates4cuda20normal_and_transformIN3c108BFloat16EfPNS_17CUDAGeneratorImplEZZZNS4_13normal_kernelIS9_EEvRKNS_10TensorBaseEddT_ENKUlvE_clEvENKUlvE2_clEvEUlfE_EEvRNS_18TensorIteratorBaseET1_T2_EUlP24curandStatePhilox4_32_10E0_ZNS1_27distribution_nullary_kernelIS7_f6float4S9_SO_SH_EEvSJ_SL_RKT3_T4_EUlifE0_EEvlNS_15PhiloxCudaStateESK_SL_)
        /*02a8*/ 	.word	0x00000000


	//----- nvinfo : EIATTR_MIN_STACK_SIZE
	.align		4
.L_150:
        /*02ac*/ 	.byte	0x04, 0x12
        /*02ae*/ 	.short	(.L_152 - .L_151)
	.align		4
.L_151:
        /*02b0*/ 	.word	index@(_ZN2at6native54_GLOBAL__N__3a6f1fcb_21_DistributionNormal_cu_0c5b6e8543distribution_elementwise_grid_stride_kernelIfLi4EZNS0_9templates4cuda20normal_and_transformIN3c108BFloat16EfPNS_17CUDAGeneratorImplEZZZNS4_13normal_kernelIS9_EEvRKNS_10TensorBaseEddT_ENKUlvE_clEvENKUlvE2_clEvEUlfE_EEvRNS_18TensorIteratorBaseET1_T2_EUlP24curandStatePhilox4_32_10E0_ZNS1_27distribution_nullary_kernelIS7_f6float4S9_SO_SH_EEvSJ_SL_RKT3_T4_EUlifE_EEvlNS_15PhiloxCudaStateESK_SL_)
        /*02b4*/ 	.word	0x00000000


	//----- nvinfo : EIATTR_MIN_STACK_SIZE
	.align		4
.L_152:
        /*02b8*/ 	.byte	0x04, 0x12
        /*02ba*/ 	.short	(.L_154 - .L_153)
	.align		4
.L_153:
        /*02bc*/ 	.word	index@(_ZN2at6native54_GLOBAL__N__3a6f1fcb_21_DistributionNormal_cu_0c5b6e8543distribution_elementwise_grid_stride_kernelIfLi4EZNS0_9templates4cuda20normal_and_transformIN3c108BFloat16EfPNS_17CUDAGeneratorImplEZZZNS4_13normal_kernelIS9_EEvRKNS_10TensorBaseEddT_ENKUlvE_clEvENKUlvE2_clEvEUlfE_EEvRNS_18TensorIteratorBaseET1_T2_EUlP24curandStatePhilox4_32_10E_ZNS1_27distribution_nullary_kernelIS7_f7double2S9_SO_SH_EEvSJ_SL_RKT3_T4_EUlifE0_EEvlNS_15PhiloxCudaStateESK_SL_)
        /*02c0*/ 	.word	0x00000000


	//----- nvinfo : EIATTR_MIN_STACK_SIZE
	.align		4
.L_154:
        /*02c4*/ 	.byte	0x04, 0x12
        /*02c6*/ 	.short	(.L_156 - .L_155)
	.align		4
.L_155:
        /*02c8*/ 	.word	index@(_ZN2at6native54_GLOBAL__N__3a6f1fcb_21_DistributionNormal_cu_0c5b6e8543distribution_elementwise_grid_stride_kernelIfLi4EZNS0_9templates4cuda20normal_and_transformIN3c108BFloat16EfPNS_17CUDAGeneratorImplEZZZNS4_13normal_kernelIS9_EEvRKNS_10TensorBaseEddT_ENKUlvE_clEvENKUlvE2_clEvEUlfE_EEvRNS_18TensorIteratorBaseET1_T2_EUlP24curandStatePhilox4_32_10E_ZNS1_27distribution_nullary_kernelIS7_f7double2S9_SO_SH_EEvSJ_SL_RKT3_T4_EUlifE_EEvlNS_15PhiloxCudaStateESK_SL_)
        /*02cc*/ 	.word	0x00000000


	//----- nvinfo : EIATTR_MIN_STACK_SIZE
	.align		4
.L_156:
        /*02d0*/ 	.byte	0x04, 0x12
        /*02d2*/ 	.short	(.L_158 - .L_157)
	.align		4
.L_157:
        /*02d4*/ 	.word	index@(_ZN2at6native54_GLOBAL__N__3a6f1fcb_21_DistributionNormal_cu_0c5b6e8543distribution_elementwise_grid_stride_kernelIfLi4EZNS0_9templates4cuda20normal_and_transformIN3c104HalfEfPNS_17CUDAGeneratorImplEZZZNS4_13normal_kernelIS9_EEvRKNS_10TensorBaseEddT_ENKUlvE_clEvENKUlvE1_clEvEUlfE_EEvRNS_18TensorIteratorBaseET1_T2_EUlP24curandStatePhilox4_32_10E0_ZNS1_27distribution_nullary_kernelIS7_f6float4S9_SO_SH_EEvSJ_SL_RKT3_T4_EUlifE0_EEvlNS_15PhiloxCudaStateESK_SL_)
        /*02d8*/ 	.word	0x00000000


	//----- nvinfo : EIATTR_MIN_STACK_SIZE
	.align		4
.L_158:
        /*02dc*/ 	.byte	0x04, 0x12
        /*02de*/ 	.short	(.L_160 - .L_159)
	.align		4
.L_159:
        /*02e0*/ 	.word	index@(_ZN2at6native54_GLOBAL__N__3a6f1fcb_21_DistributionNormal_cu_0c5b6e8543distribution_elementwise_grid_stride_kernelIfLi4EZNS0_9templates4cuda20normal_and_transformIN3c104HalfEfPNS_17CUDAGeneratorImplEZZZNS4_13normal_kernelIS9_EEvRKNS_10TensorBaseEddT_ENKUlvE_clEvENKUlvE1_clEvEUlfE_EEvRNS_18TensorIteratorBaseET1_T2_EUlP24curandStatePhilox4_32_10E0_ZNS1_27distribution_nullary_kernelIS7_f6float4S9_SO_SH_EEvSJ_SL_RKT3_T4_EUlifE_EEvlNS_15PhiloxCudaStateESK_SL_)
        /*02e4*/ 	.word	0x00000000


	//----- nvinfo : EIATTR_MIN_STACK_SIZE
	.align		4
.L_160:
        /*02e8*/ 	.byte	0x04, 0x12
        /*02ea*/ 	.short	(.L_162 - .L_161)
	.align		4
.L_161:
        /*02ec*/ 	.word	index@(_ZN2at6native54_GLOBAL__N__3a6f1fcb_21_DistributionNormal_cu_0c5b6e8543distribution_elementwise_grid_stride_kernelIfLi4EZNS0_9templates4cuda20normal_and_transformIN3c104HalfEfPNS_17CUDAGeneratorImplEZZZNS4_13normal_kernelIS9_EEvRKNS_10TensorBaseEddT_ENKUlvE_clEvENKUlvE1_clEvEUlfE_EEvRNS_18TensorIteratorBaseET1_T2_EUlP24curandStatePhilox4_32_10E_ZNS1_27distribution_nullary_kernelIS7_f7double2S9_SO_SH_EEvSJ_SL_RKT3_T4_EUlifE0_EEvlNS_15PhiloxCudaStateESK_SL_)
        /*02f0*/ 	.word	0x00000000


	//----- nvinfo : EIATTR_MIN_STACK_SIZE
	.align		4
.L_162:
        /*02f4*/ 	.byte	0x04, 0x12
        /*02f6*/ 	.short	(.L_164 - .L_163)
	.align		4
.L_163:
        /*02f8*/ 	.word	index@(_ZN2at6native54_GLOBAL__N__3a6f1fcb_21_DistributionNormal_cu_0c5b6e8543distribution_elementwise_grid_stride_kernelIfLi4EZNS0_9templates4cuda20normal_and_transformIN3c104HalfEfPNS_17CUDAGeneratorImplEZZZNS4_13normal_kernelIS9_EEvRKNS_10TensorBaseEddT_ENKUlvE_clEvENKUlvE1_clEvEUlfE_EEvRNS_18TensorIteratorBaseET1_T2_EUlP24curandStatePhilox4_32_10E_ZNS1_27distribution_nullary_kernelIS7_f7double2S9_SO_SH_EEvSJ_SL_RKT3_T4_EUlifE_EEvlNS_15PhiloxCudaStateESK_SL_)
        /*02fc*/ 	.word	0x00000000


	//----- nvinfo : EIATTR_MIN_STACK_SIZE
	.align		4
.L_164:
        /*0300*/ 	.byte	0x04, 0x12
        /*0302*/ 	.short	(.L_166 - .L_165)
	.align		4
.L_165:
        /*0304*/ 	.word	index@(_ZN2at6native54_GLOBAL__N__3a6f1fcb_21_DistributionNormal_cu_0c5b6e8543distribution_elementwise_grid_stride_kernelIfLi4EZNS0_9templates4cuda20normal_and_transformIffPNS_17CUDAGeneratorImplEZZZNS4_13normal_kernelIS7_EEvRKNS_10TensorBaseEddT_ENKUlvE_clEvENKUlvE0_clEvEUlfE_EEvRNS_18TensorIteratorBaseET1_T2_EUlP24curandStatePhilox4_32_10E0_ZNS1_27distribution_nullary_kernelIff6float4S7_SM_SF_EEvSH_SJ_RKT3_T4_EUlifE0_EEvlNS_15PhiloxCudaStateESI_SJ_)
        /*0308*/ 	.word	0x00000000


	//----- nvinfo : EIATTR_MIN_STACK_SIZE
	.align		4
.L_166:
        /*030c*/ 	.byte	0x04, 0x12
        /*030e*/ 	.short	(.L_168 - .L_167)
	.align		4
.L_167:
        /*0310*/ 	.word	index@(_ZN2at6native54_GLOBAL__N__3a6f1fcb_21_DistributionNormal_cu_0c5b6e8543distribution_elementwise_grid_stride_kernelIfLi4EZNS0_9templates4cuda20normal_and_transformIffPNS_17CUDAGeneratorImplEZZZNS4_13normal_kernelIS7_EEvRKNS_10TensorBaseEddT_ENKUlvE_clEvENKUlvE0_clEvEUlfE_EEvRNS_18TensorIteratorBaseET1_T2_EUlP24curandStatePhilox4_32_10E0_ZNS1_27distribution_nullary_kernelIff6float4S7_SM_SF_EEvSH_SJ_RKT3_T4_EUlifE_EEvlNS_15PhiloxCudaStateESI_SJ_)
        /*0314*/ 	.word	0x00000000


	//----- nvinfo : EIATTR_MIN_STACK_SIZE
	.align		4
.L_168:
        /*0318*/ 	.byte	0x04, 0x12
        /*031a*/ 	.short	(.L_170 - .L_169)
	.align		4
.L_169:
        /*031c*/ 	.word	index@(_ZN2at6native54_GLOBAL__N__3a6f1fcb_21_DistributionNormal_cu_0c5b6e8543distribution_elementwise_grid_stride_kernelIfLi4EZNS0_9templates4cuda20normal_and_transformIffPNS_17CUDAGeneratorImplEZZZNS4_13normal_kernelIS7_EEvRKNS_10TensorBaseEddT_ENKUlvE_clEvENKUlvE0_clEvEUlfE_EEvRNS_18TensorIteratorBaseET1_T2_EUlP24curandStatePhilox4_32_10E_ZNS1_27distribution_nullary_kernelIff7double2S7_SM_SF_EEvSH_SJ_RKT3_T4_EUlifE0_EEvlNS_15PhiloxCudaStateESI_SJ_)
        /*0320*/ 	.word	0x00000000


	//----- nvinfo : EIATTR_MIN_STACK_SIZE
	.align		4
.L_170:
        /*0324*/ 	.byte	0x04, 0x12
        /*0326*/ 	.short	(.L_172 - .L_171)
	.align		4
.L_171:
        /*0328*/ 	.word	index@(_ZN2at6native54_GLOBAL__N__3a6f1fcb_21_DistributionNormal_cu_0c5b6e8543distribution_elementwise_grid_stride_kernelIfLi4EZNS0_9templates4cuda20normal_and_transformIffPNS_17CUDAGeneratorImplEZZZNS4_13normal_kernelIS7_EEvRKNS_10TensorBaseEddT_ENKUlvE_clEvENKUlvE0_clEvEUlfE_EEvRNS_18TensorIteratorBaseET1_T2_EUlP24curandStatePhilox4_32_10E_ZNS1_27distribution_nullary_kernelIff7double2S7_SM_SF_EEvSH_SJ_RKT3_T4_EUlifE_EEvlNS_15PhiloxCudaStateESI_SJ_)
        /*032c*/ 	.word	0x00000000


	//----- nvinfo : EIATTR_MIN_STACK_SIZE
	.align		4
.L_172:
        /*0330*/ 	.byte	0x04, 0x12
        /*0332*/ 	.short	(.L_174 - .L_173)
	.align		4
.L_173:
        /*0334*/ 	.word	index@(_ZN2at6native54_GLOBAL__N__3a6f1fcb_21_DistributionNormal_cu_0c5b6e8543distribution_elementwise_grid_stride_kernelIdLi2EZNS0_9templates4cuda20normal_and_transformIddPNS_17CUDAGeneratorImplEZZZNS4_13normal_kernelIS7_EEvRKNS_10TensorBaseEddT_ENKUlvE_clEvENKUlvE_clEvEUldE_EEvRNS_18TensorIteratorBaseET1_T2_EUlP24curandStatePhilox4_32_10E0_ZNS1_27distribution_nullary_kernelIdd6float4S7_SM_SF_EEvSH_SJ_RKT3_T4_EUlidE0_EEvlNS_15PhiloxCudaStateESI_SJ_)
        /*0338*/ 	.word	0x00000000


	//----- nvinfo : EIATTR_MIN_STACK_SIZE
	.align		4
.L_174:
        /*033c*/ 	.byte	0x04, 0x12
        /*033e*/ 	.short	(.L_176 - .L_175)
	.align		4
.L_175:
        /*0340*/ 	.word	index@(_ZN2at6native54_GLOBAL__N__3a6f1fcb_21_DistributionNormal_cu_0c5b6e8543distribution_elementwise_grid_stride_kernelIdLi2EZNS0_9templates4cuda20normal_and_transformIddPNS_17CUDAGeneratorImplEZZZNS4_13normal_kernelIS7_EEvRKNS_10TensorBaseEddT_ENKUlvE_clEvENKUlvE_clEvEUldE_EEvRNS_18TensorIteratorBaseET1_T2_EUlP24curandStatePhilox4_32_10E0_ZNS1_27distribution_nullary_kernelIdd6float4S7_SM_SF_EEvSH_SJ_RKT3_T4_EUlidE_EEvlNS_15PhiloxCudaStateESI_SJ_)
        /*0344*/ 	.word	0x00000000


	//----- nvinfo : EIATTR_MIN_STACK_SIZE
	.align		4
.L_176:
        /*0348*/ 	.byte	0x04, 0x12
        /*034a*/ 	.short	(.L_178 - .L_177)
	.align		4
.L_177:
        /*034c*/ 	.word	index@(_ZN2at6native54_GLOBAL__N__3a6f1fcb_21_DistributionNormal_cu_0c5b6e8543distribution_elementwise_grid_stride_kernelIdLi2EZNS0_9templates4cuda20normal_and_transformIddPNS_17CUDAGeneratorImplEZZZNS4_13normal_kernelIS7_EEvRKNS_10TensorBaseEddT_ENKUlvE_clEvENKUlvE_clEvEUldE_EEvRNS_18TensorIteratorBaseET1_T2_EUlP24curandStatePhilox4_32_10E_ZNS1_27distribution_nullary_kernelIdd7double2S7_SM_SF_EEvSH_SJ_RKT3_T4_EUlidE0_EEvlNS_15PhiloxCudaStateESI_SJ_)
        /*0350*/ 	.word	0x00000000


	//----- nvinfo : EIATTR_MIN_STACK_SIZE
	.align		4
.L_178:
        /*0354*/ 	.byte	0x04, 0x12
        /*0356*/ 	.short	(.L_180 - .L_179)
	.align		4
.L_179:
        /*0358*/ 	.word	index@(_ZN2at6native54_GLOBAL__N__3a6f1fcb_21_DistributionNormal_cu_0c5b6e8543distribution_elementwise_grid_stride_kernelIdLi2EZNS0_9templates4cuda20normal_and_transformIddPNS_17CUDAGeneratorImplEZZZNS4_13normal_kernelIS7_EEvRKNS_10TensorBaseEddT_ENKUlvE_clEvENKUlvE_clEvEUldE_EEvRNS_18TensorIteratorBaseET1_T2_EUlP24curandStatePhilox4_32_10E_ZNS1_27distribution_nullary_kernelIdd7double2S7_SM_SF_EEvSH_SJ_RKT3_T4_EUlidE_EEvlNS_15PhiloxCudaStateESI_SJ_)
        /*035c*/ 	.word	0x00000000
.L_180:


//--------------------- .nv.compat                --------------------------
	.section	.nv.compat,"",@"SHT_CUDA_COMPAT_INFO"
	.align	4
        /*0000*/ 	.byte	0x02, 0x09, 0x01, 0x00, 0x02, 0x02, 0x01, 0x00, 0x02, 0x05, 0x05, 0x00, 0x03, 0x07, 0x01, 0x01
        /*0010*/ 	.byte	0x02, 0x03, 0x00, 0x00, 0x02, 0x06, 0x01, 0x00, 0x04, 0x0b, 0x08, 0x00, 0x01, 0x00, 0x00, 0x00
        /*0020*/ 	.byte	0x00, 0x00, 0x00, 0x00


//--------------------- .nv.info._ZN2at6native54_GLOBAL__N__3a6f1fcb_21_DistributionNormal_cu_0c5b6e8543distribution_elementwise_grid_stride_kernelIfLi4EZNS0_9templates4cuda20normal_and_transformIN3c108BFloat16EfPNS_17CUDAGeneratorImplEZZZNS4_13normal_kernelIS9_EEvRKNS_10TensorBaseEddT_ENKUlvE_clEvENKUlvE2_clEvEUlfE_EEvRNS_18TensorIteratorBaseET1_T2_EUlP24curandStatePhilox4_32_10E0_ZNS1_27distribution_nullary_kernelIS7_f6float4S9_SO_SH_EEvSJ_SL_RKT3_T4_EUlifE0_EEvlNS_15PhiloxCudaStateESK_SL_ --------------------------
	.section	.nv.info._ZN2at6native54_GLOBAL__N__3a6f1fcb_21_DistributionNormal_cu_0c5b6e8543distribution_elementwise_grid_stride_kernelIfLi4EZNS0_9templates4cuda20normal_and_transformIN3c108BFloat16EfPNS_17CUDAGeneratorImplEZZZNS4_13normal_kernelIS9_EEvRKNS_10TensorBaseEddT_ENKUlvE_clEvENKUlvE2_clEvEUlfE_EEvRNS_18TensorIteratorBaseET1_T2_EUlP24curandStatePhilox4_32_10E0_ZNS1_27distribution_nullary_kernelIS7_f6float4S9_SO_SH_EEvSJ_SL_RKT3_T4_EUlifE0_EEvlNS_15PhiloxCudaStateESK_SL_,"",@"SHT_CUDA_INFO"
	.sectionflags	@""
	.align	4


	//----- nvinfo : EIATTR_CUDA_API_VERSION
	.align		4
        /*0000*/ 	.byte	0x04, 0x37
        /*0002*/ 	.short	(.L_182 - .L_181)
.L_181:
        /*0004*/ 	.word	0x00000082


	//----- nvinfo : EIATTR_KPARAM_INFO
	.align		4
.L_182:
        /*0008*/ 	.byte	0x04, 0x17
        /*000a*/ 	.short	(.L_184 - .L_183)
.L_183:
        /*000c*/ 	.word	0x00000000
        /*0010*/ 	.short	0x0003
        /*0012*/ 	.short	0x0028
        /*0014*/ 	.byte	0x00, 0xf0, 0xa1, 0x06


	//----- nvinfo : EIATTR_KPARAM_INFO
	.align		4
.L_184:
        /*0018*/ 	.byte	0x04, 0x17
        /*001a*/ 	.short	(.L_186 - .L_185)
.L_185:
        /*001c*/ 	.word	0x00000000
        /*0020*/ 	.short	0x0002
        /*0022*/ 	.short	0x0020
        /*0024*/ 	.byte	0x00, 0xf0, 0x05, 0x00


	//----- nvinfo : EIATTR_KPARAM_INFO
	.align		4
.L_186:
        /*0028*/ 	.byte	0x04, 0x17
        /*002a*/ 	.short	(.L_188 - .L_187)
.L_187:
        /*002c*/ 	.word	0x00000000
        /*0030*/ 	.short	0x0001
        /*0032*/ 	.short	0x0008
        /*0034*/ 	.byte	0x00, 0xf0, 0x61, 0x00


	//----- nvinfo : EIATTR_KPARAM_INFO
	.align		4
.L_188:
        /*0038*/ 	.byte	0x04, 0x17
        /*003a*/ 	.short	(.L_190 - .L_189)
.L_189:
        /*003c*/ 	.word	0x00000000
        /*0040*/ 	.short	0x0000
        /*0042*/ 	.short	0x0000
        /*0044*/ 	.byte	0x00, 0xf0, 0x21, 0x00


	//----- nvinfo : EIATTR_SPARSE_MMA_MASK
	.align		4
.L_190:
        /*0048*/ 	.byte	0x03, 0x50
        /*004a*/ 	.short	0x0000


	//----- nvinfo : EIATTR_MAXREG_COUNT
	.align		4
        /*004c*/ 	.byte	0x03, 0x1b
        /*004e*/ 	.short	0x0040


	//----- nvinfo : EIATTR_NUM_BARRIERS
	.align		4
        /*0050*/ 	.byte	0x02, 0x4c
        /*0052*/ 	.byte	0x01
	.zero		1


	//----- nvinfo : EIATTR_MERCURY_ISA_VERSION
	.align		4
        /*0054*/ 	.byte	0x03, 0x5f
        /*0056*/ 	.short	0x0101


	//----- nvinfo : EIATTR_VRC_CTA_INIT_COUNT
	.align		4
        /*0058*/ 	.byte	0x02, 0x4a
	.zero		1
	.zero		1


	//----- nvinfo : EIATTR_EXIT_INSTR_OFFSETS
	.align		4
        /*005c*/ 	.byte	0x04, 0x1c
        /*005e*/ 	.short	(.L_192 - .L_191)


	//   ....[0]....
.L_191:
        /*0060*/ 	.word	0x000007b0


	//   ....[1]....
        /*0064*/ 	.word	0x00005240


	//----- nvinfo : EIATTR_MAX_THREADS
	.align		4
.L_192:
        /*0068*/ 	.byte	0x04, 0x05
        /*006a*/ 	.short	(.L_194 - .L_193)
.L_193:
        /*006c*/ 	.word	0x00000100
        /*0070*/ 	.word	0x00000001
        /*0074*/ 	.word	0x00000001


	//----- nvinfo : EIATTR_CRS_STACK_SIZE
	.align		4
.L_194:
        /*0078*/ 	.byte	0x04, 0x1e
        /*007a*/ 	.short	(.L_196 - .L_195)
.L_195:
        /*007c*/ 	.word	0x00000000


	//----- nvinfo : EIATTR_CBANK_PARAM_SIZE
	.align		4
.L_196:
        /*0080*/ 	.byte	0x03, 0x19
        /*0082*/ 	.short	0x01d0


	//----- nvinfo : EIATTR_PARAM_CBANK
	.align		4
        /*0084*/ 	.byte	0x04, 0x0a
        /*0086*/ 	.short	(.L_198 - .L_197)
	.align		4
.L_197:
        /*0088*/ 	.word	index@(.nv.constant0._ZN2at6native54_GLOBAL__N__3a6f1fcb_21_DistributionNormal_cu_0c5b6e8543distribution_elementwise_grid_stride_kernelIfLi4EZNS0_9templates4cuda20normal_and_transformIN3c108BFloat16EfPNS_17CUDAGeneratorImplEZZZNS4_13normal_kernelIS9_EEvRKNS_10TensorBaseEddT_ENKUlvE_clEvENKUlvE2_clEvEUlfE_EEvRNS_18TensorIteratorBaseET1_T2_EUlP24curandStatePhilox4_32_10E0_ZNS1_27distribution_nullary_kernelIS7_f6float4S9_SO_SH_EEvSJ_SL_RKT3_T4_EUlifE0_EEvlNS_15PhiloxCudaStateESK_SL_)
        /*008c*/ 	.short	0x0380
        /*008e*/ 	.short	0x01d0


	//----- nvinfo : EIATTR_SW_WAR
	.align		4
.L_198:
        /*0090*/ 	.byte	0x04, 0x36
        /*0092*/ 	.short	(.L_200 - .L_199)
.L_199:
        /*0094*/ 	.word	0x00000008
.L_200:


//--------------------- .nv.info._ZN2at6native54_GLOBAL__N__3a6f1fcb_21_DistributionNormal_cu_0c5b6e8543distribution_elementwise_grid_stride_kernelIfLi4EZNS0_9templates4cuda20normal_and_transformIN3c108BFloat16EfPNS_17CUDAGeneratorImplEZZZNS4_13normal_kernelIS9_EEvRKNS_10TensorBaseEddT_ENKUlvE_clEvENKUlvE2_clEvEUlfE_EEvRNS_18TensorIteratorBaseET1_T2_EUlP24curandStatePhilox4_32_10E0_ZNS1_27distribution_nullary_kernelIS7_f6float4S9_SO_SH_EEvSJ_SL_RKT3_T4_EUlifE_EEvlNS_15PhiloxCudaStateESK_SL_ --------------------------
	.section	.nv.info._ZN2at6native54_GLOBAL__N__3a6f1fcb_21_DistributionNormal_cu_0c5b6e8543distribution_elementwise_grid_stride_kernelIfLi4EZNS0_9templates4cuda20normal_and_transformIN3c108BFloat16EfPNS_17CUDAGeneratorImplEZZZNS4_13normal_kernelIS9_EEvRKNS_10TensorBaseEddT_ENKUlvE_clEvENKUlvE2_clEvEUlfE_EEvRNS_18TensorIteratorBaseET1_T2_EUlP24curandStatePhilox4_32_10E0_ZNS1_27distribution_nullary_kernelIS7_f6float4S9_SO_SH_EEvSJ_SL_RKT3_T4_EUlifE_EEvlNS_15PhiloxCudaStateESK_SL_,"",@"SHT_CUDA_INFO"
	.sectionflags	@""
	.align	4


	//----- nvinfo : EIATTR_CUDA_API_VERSION
	.align		4
        /*0000*/ 	.byte	0x04, 0x37
        /*0002*/ 	.short	(.L_202 - .L_201)
.L_201:
        /*0004*/ 	.word	0x00000082


	//----- nvinfo : EIATTR_KPARAM_INFO
	.align		4
.L_202:
        /*0008*/ 	.byte	0x04, 0x17
        /*000a*/ 	.short	(.L_204 - .L_203)
.L_203:
        /*000c*/ 	.word	0x00000000
        /*0010*/ 	.short	0x0003
        /*0012*/ 	.short	0x0028
        /*0014*/ 	.byte	0x00, 0xf0, 0x61, 0x00


	//----- nvinfo : EIATTR_KPARAM_INFO
	.align		4
.L_204:
        /*0018*/ 	.byte	0x04, 0x17
        /*001a*/ 	.short	(.L_206 - .L_205)
.L_205:
        /*001c*/ 	.word	0x00000000
        /*0020*/ 	.short	0x0002
        /*0022*/ 	.short	0x0020
        /*0024*/ 	.byte	0x00, 0xf0, 0x05, 0x00


	//----- nvinfo : EIATTR_KPARAM_INFO
	.align		4
.L_206:
        /*0028*/ 	.byte	0x04, 0x17
        /*002a*/ 	.short	(.L_208 - .L_207)
.L_207:
        /*002c*/ 	.word	0x00000000
        /*0030*/ 	.short	0x0001
        /*0032*/ 	.short	0x0008
        /*0034*/ 	.byte	0x00, 0xf0, 0x61, 0x00


	//----- nvinfo : EIATTR_KPARAM_INFO
	.align		4
.L_208:
        /*0038*/ 	.byte	0x04, 0x17
        /*003a*/ 	.short	(.L_210 - .L_209)
.L_209:
        /*003c*/ 	.word	0x00000000
        /*0040*/ 	.short	0x0000
        /*0042*/ 	.short	0x0000
        /*0044*/ 	.byte	0x00, 0xf0, 0x21, 0x00


	//----- nvinfo : EIATTR_SPARSE_MMA_MASK
	.align		4
.L_210:
        /*0048*/ 	.byte	0x03, 0x50
        /*004a*/ 	.short	0x0000


	//----- nvinfo : EIATTR_MAXREG_COUNT
	.align		4
        /*004c*/ 	.byte	0x03, 0x1b
        /*004e*/ 	.short	0x0040


	//----- nvinfo : EIATTR_NUM_BARRIERS
	.align		4
        /*0050*/ 	.byte	0x02, 0x4c
        /*0052*/ 	.byte	0x01
	.zero		1


	//----- nvinfo : EIATTR_MERCURY_ISA_VERSION
	.align		4
        /*0054*/ 	.byte	0x03, 0x5f
        /*0056*/ 	.short	0x0101


	//----- nvinfo : EIATTR_VRC_CTA_INIT_COUNT
	.align		4
        /*0058*/ 	.byte	0x02, 0x4a
	.zero		1
	.zero		1


	//----- nvinfo : EIATTR_EXIT_INSTR_OFFSETS
	.align		4
        /*005c*/ 	.byte	0x04, 0x1c
        /*005e*/ 	.short	(.L_212 - .L_211)


	//   ....[0]....
.L_211:
        /*0060*/ 	.word	0x000007d0


	//   ....[1]....
        /*0064*/ 	.word	0x00001280


	//----- nvinfo : EIATTR_MAX_THREADS
	.align		4
.L_212:
        /*0068*/ 	.byte	0x04, 0x05
        /*006a*/ 	.short	(.L_214 - .L_213)
.L_213:
        /*006c*/ 	.word	0x00000100
        /*0070*/ 	.word	0x00000001
        /*0074*/ 	.word	0x00000001


	//----- nvinfo : EIATTR_CRS_STACK_SIZE
	.align		4
.L_214:
        /*0078*/ 	.byte	0x04, 0x1e
        /*007a*/ 	.short	(.L_216 - .L_215)
.L_215:
        /*007c*/ 	.word	0x00000000


	//----- nvinfo : EIATTR_CBANK_PARAM_SIZE
	.align		4
.L_216:
        /*0080*/ 	.byte	0x03, 0x19
        /*0082*/ 	.short	0x0040


	//----- nvinfo : EIATTR_PARAM_CBANK
	.align		4
        /*0084*/ 	.byte	0x04, 0x0a
        /*0086*/ 	.short	(.L_218 - .L_217)
	.align		4
.L_217:
        /*0088*/ 	.word	index@(.nv.constant0._ZN2at6native54_GLOBAL__N__3a6f1fcb_21_DistributionNormal_cu_0c5b6e8543distribution_elementwise_grid_stride_kernelIfLi4EZNS0_9templates4cuda20normal_and_transformIN3c108BFloat16EfPNS_17CUDAGeneratorImplEZZZNS4_13normal_kernelIS9_EEvRKNS_10TensorBaseEddT_ENKUlvE_clEvENKUlvE2_clEvEUlfE_EEvRNS_18TensorIteratorBaseET1_T2_EUlP24curandStatePhilox4_32_10E0_ZNS1_27distribution_nullary_kernelIS7_f6float4S9_SO_SH_EEvSJ_SL_RKT3_T4_EUlifE_EEvlNS_15PhiloxCudaStateESK_SL_)
        /*008c*/ 	.short	0x0380
        /*008e*/ 	.short	0x0040


	//----- nvinfo : EIATTR_SW_WAR
	.align		4
.L_218:
        /*0090*/ 	.byte	0x04, 0x36
        /*0092*/ 	.short	(.L_220 - .L_219)
.L_219:
        /*0094*/ 	.word	0x00000008
.L_220:


//--------------------- .nv.info._ZN2at6native54_GLOBAL__N__3a6f1fcb_21_DistributionNormal_cu_0c5b6e8543distribution_elementwise_grid_stride_kernelIfLi4EZNS0_9templates4cuda20normal_and_transformIN3c108BFloat16EfPNS_17CUDAGeneratorImplEZZZNS4_13normal_kernelIS9_EEvRKNS_10TensorBaseEddT_ENKUlvE_clEvENKUlvE2_clEvEUlfE_EEvRNS_18TensorIteratorBaseET1_T2_EUlP24curandStatePhilox4_32_10E_ZNS1_27distribution_nullary_kernelIS7_f7double2S9_SO_SH_EEvSJ_SL_RKT3_T4_EUlifE0_EEvlNS_15PhiloxCudaStateESK_SL_ --------------------------
	.section	.nv.info._ZN2at6native54_GLOBAL__N__3a6f1fcb_21_DistributionNormal_cu_0c5b6e8543distribution_elementwise_grid_stride_kernelIfLi4EZNS0_9templates4cuda20normal_and_transformIN3c108BFloat16EfPNS_17CUDAGeneratorImplEZZZNS4_13normal_kernelIS9_EEvRKNS_10TensorBaseEddT_ENKUlvE_clEvENKUlvE2_clEvEUlfE_EEvRNS_18TensorIteratorBaseET1_T2_EUlP24curandStatePhilox4_32_10E_ZNS1_27distribution_nullary_kernelIS7_f7double2S9_SO_SH_EEvSJ_SL_RKT3_T4_EUlifE0_EEvlNS_15PhiloxCudaStateESK_SL_,"",@"SHT_CUDA_INFO"
	.sectionflags	@""
	.align	4


	//----- nvinfo : EIATTR_CUDA_API_VERSION
	.align		4
        /*0000*/ 	.byte	0x04, 0x37
        /*0002*/ 	.short	(.L_222 - .L_221)
.L_221:
        /*0004*/ 	.word	0x00000082


	//----- nvinfo : EIATTR_KPARAM_INFO
	.align		4
.L_222:
        /*0008*/ 	.byte	0x04, 0x17
        /*000a*/ 	.short	(.L_224 - .L_223)
.L_223:
        /*000c*/ 	.word	0x00000000
        /*0010*/ 	.short	0x0003
        /*0012*/ 	.short	0x0028
        /*0014*/ 	.byte	0x00, 0xf0, 0xa1, 0x06


	//----- nvinfo : EIATTR_KPARAM_INFO
	.align		4
.L_224:
        /*0018*/ 	.byte	0x04, 0x17
        /*001a*/ 	.short	(.L_226 - .L_225)
.L_225:
        /*001c*/ 	.word	0x00000000
        /*0020*/ 	.short	0x0002
        /*0022*/ 	.short	0x0020
        /*0024*/ 	.byte	0x00, 0xf0, 0x05, 0x00


	//----- nvinfo : EIATTR_KPARAM_INFO
	.align		4
.L_226:
        /*0028*/ 	.byte	0x04, 0x17
        /*002a*/ 	.short	(.L_228 - .L_227)
.L_227:
        /*002c*/ 	.word	0x00000000
        /*0030*/ 	.short	0x0001
        /*0032*/ 	.short	0x0008
        /*0034*/ 	.byte	0x00, 0xf0, 0x61, 0x00


	//----- nvinfo : EIATTR_KPARAM_INFO
	.align		4
.L_228:
        /*0038*/ 	.byte	0x04, 0x17
        /*003a*/ 	.short	(.L_230 - .L_229)
.L_229:
        /*003c*/ 	.word	0x00000000
        /*0040*/ 	.short	0x0000
        /*0042*/ 	.short	0x0000
        /*0044*/ 	.byte	0x00, 0xf0, 0x21, 0x00


	//----- nvinfo : EIATTR_SPARSE_MMA_MASK
	.align		4
.L_230:
        /*0048*/ 	.byte	0x03, 0x50
        /*004a*/ 	.short	0x0000


	//----- nvinfo : EIATTR_MAXREG_COUNT
	.align		4
        /*004c*/ 	.byte	0x03, 0x1b
        /*004e*/ 	.short	0x0040


	//----- nvinfo : EIATTR_NUM_BARRIERS
	.align		4
        /*0050*/ 	.byte	0x02, 0x4c
        /*0052*/ 	.byte	0x01
	.zero		1


	//----- nvinfo : EIATTR_MERCURY_ISA_VERSION
	.align		4
        /*0054*/ 	.byte	0x03, 0x5f
        /*0056*/ 	.short	0x0101


	//----- nvinfo : EIATTR_VRC_CTA_INIT_COUNT
	.align		4
        /*0058*/ 	.byte	0x02, 0x4a
	.zero		1
	.zero		1


	//----- nvinfo : EIATTR_EXIT_INSTR_OFFSETS
	.align		4
        /*005c*/ 	.byte	0x04, 0x1c
        /*005e*/ 	.short	(.L_232 - .L_231)


	//   ....[0]....
.L_231:
        /*0060*/ 	.word	0x000007c0


	//   ....[1]....
        /*0064*/ 	.word	0x00005e00


	//----- nvinfo : EIATTR_MAX_THREADS
	.align		4
.L_232:
        /*0068*/ 	.byte	0x04, 0x05
        /*006a*/ 	.short	(.L_234 - .L_233)
.L_233:
        /*006c*/ 	.word	0x00000100
        /*0070*/ 	.word	0x00000001
        /*0074*/ 	.word	0x00000001


	//----- nvinfo : EIATTR_CRS_STACK_SIZE
	.align		4
.L_234:
        /*0078*/ 	.byte	0x04, 0x1e
        /*007a*/ 	.short	(.L_236 - .L_235)
.L_235:
        /*007c*/ 	.word	0x00000000


	//----- nvinfo : EIATTR_CBANK_PARAM_SIZE
	.align		4
.L_236:
        /*0080*/ 	.byte	0x03, 0x19
        /*0082*/ 	.short	0x01d0


	//----- nvinfo : EIATTR_PARAM_CBANK
	.align		4
        /*0084*/ 	.byte	0x04, 0x0a
        /*0086*/ 	.short	(.L_238 - .L_237)
	.align		4
.L_237:
        /*0088*/ 	.word	index@(.nv.constant0._ZN2at6native54_GLOBAL__N__3a6f1fcb_21_DistributionNormal_cu_0c5b6e8543distribution_elementwise_grid_stride_kernelIfLi4EZNS0_9templates4cuda20normal_and_transformIN3c108BFloat16EfPNS_17CUDAGeneratorImplEZZZNS4_13normal_kernelIS9_EEvRKNS_10TensorBaseEddT_ENKUlvE_clEvENKUlvE2_clEvEUlfE_EEvRNS_18TensorIteratorBaseET1_T2_EUlP24curandStatePhilox4_32_10E_ZNS1_27distribution_nullary_kernelIS7_f7double2S9_SO_SH_EEvSJ_SL_RKT3_T4_EUlifE0_EEvlNS_15PhiloxCudaStateESK_SL_)
        /*008c*/ 	.short	0x0380
        /*008e*/ 	.short	0x01d0


	//----- nvinfo : EIATTR_SW_WAR
	.align		4
.L_238:
        /*0090*/ 	.byte	0x04, 0x36
        /*0092*/ 	.short	(.L_240 - .L_239)
.L_239:
        /*0094*/ 	.word	0x00000008
.L_240:


//--------------------- .nv.info._ZN2at6native54_GLOBAL__N__3a6f1fcb_21_DistributionNormal_cu_0c5b6e8543distribution_elementwise_grid_stride_kernelIfLi4EZNS0_9templates4cuda20normal_and_transformIN3c108BFloat16EfPNS_17CUDAGeneratorImplEZZZNS4_13normal_kernelIS9_EEvRKNS_10TensorBaseEddT_ENKUlvE_clEvENKUlvE2_clEvEUlfE_EEvRNS_18TensorIteratorBaseET1_T2_EUlP24curandStatePhilox4_32_10E_ZNS1_27distribution_nullary_kernelIS7_f7double2S9_SO_SH_EEvSJ_SL_RKT3_T4_EUlifE_EEvlNS_15PhiloxCudaStateESK_SL_ --------------------------
	.section	.nv.info._ZN2at6native54_GLOBAL__N__3a6f1fcb_21_DistributionNormal_cu_0c5b6e8543distribution_elementwise_grid_stride_kernelIfLi4EZNS0_9templates4cuda20normal_and_transformIN3c108BFloat16EfPNS_17CUDAGeneratorImplEZZZNS4_13normal_kernelIS9_EEvRKNS_10TensorBaseEddT_ENKUlvE_clEvENKUlvE2_clEvEUlfE_EEvRNS_18TensorIteratorBaseET1_T2_EUlP24curandStatePhilox4_32_10E_ZNS1_27distribution_nullary_kernelIS7_f7double2S9_SO_SH_EEvSJ_SL_RKT3_T4_EUlifE_EEvlNS_15PhiloxCudaStateESK_SL_,"",@"SHT_CUDA_INFO"
	.sectionflags	@""
	.align	4


	//----- nvinfo : EIATTR_CUDA_API_VERSION
	.align		4
        /*0000*/ 	.byte	0x04, 0x37
        /*0002*/ 	.short	(.L_242 - .L_241)
.L_241:
        /*0004*/ 	.word	0x00000082


	//----- nvinfo : EIATTR_KPARAM_INFO
	.align		4
.L_242:
        /*0008*/ 	.byte	0x04, 0x17
        /*000a*/ 	.short	(.L_244 - .L_243)
.L_243:
        /*000c*/ 	.word	0x00000000
        /*0010*/ 	.short	0x0003
        /*0012*/ 	.short	0x0028
        /*0014*/ 	.byte	0x00, 0xf0, 0x61, 0x00


	//----- nvinfo : EIATTR_KPARAM_INFO
	.align		4
.L_244:
        /*0018*/ 	.byte	0x04, 0x17
        /*001a*/ 	.short	(.L_246 - .L_245)
.L_245:
        /*001c*/ 	.word	0x00000000
        /*0020*/ 	.short	0x0002
        /*0022*/ 	.short	0x0020
        /*0024*/ 	.byte	0x00, 0xf0, 0x05, 0x00


	//----- nvinfo : EIATTR_KPARAM_INFO
	.align		4
.L_246:
        /*0028*/ 	.byte	0x04, 0x17
        /*002a*/ 	.short	(.L_248 - .L_247)
.L_247:
        /*002c*/ 	.word	0x00000000
        /*0030*/ 	.short	0x0001
        /*0032*/ 	.short	0x0008
        /*0034*/ 	.byte	0x00, 0xf0, 0x61, 0x00


	//----- nvinfo : EIATTR_KPARAM_INFO
	.align		4
.L_248:
        /*0038*/ 	.byte	0x04, 0x17
        /*003a*/ 	.short	(.L_250 - .L_249)
.L_249:
        /*003c*/ 	.word	0x00000000
        /*0040*/ 	.short	0x0000
        /*0042*/ 	.short	0x0000
        /*0044*/ 	.byte	0x00, 0xf0, 0x21, 0x00


	//----- nvinfo : EIATTR_SPARSE_MMA_MASK
	.align		4
.L_250:
        /*0048*/ 	.byte	0x03, 0x50
        /*004a*/ 	.short	0x0000


	//----- nvinfo : EIATTR_MAXREG_COUNT
	.align		4
        /*004c*/ 	.byte	0x03, 0x1b
        /*004e*/ 	.short	0x0040


	//----- nvinfo : EIATTR_NUM_BARRIERS
	.align		4
        /*0050*/ 	.byte	0x02, 0x4c
        /*0052*/ 	.byte	0x01
	.zero		1


	//----- nvinfo : EIATTR_MERCURY_ISA_VERSION
	.align		4
        /*0054*/ 	.byte	0x03, 0x5f
        /*0056*/ 	.short	0x0101


	//----- nvinfo : EIATTR_VRC_CTA_INIT_COUNT
	.align		4
        /*0058*/ 	.byte	0x02, 0x4a
	.zero		1
	.zero		1


	//----- nvinfo : EIATTR_EXIT_INSTR_OFFSETS
	.align		4
        /*005c*/ 	.byte	0x04, 0x1c
        /*005e*/ 	.short	(.L_252 - .L_251)


	//   ....[0]....
.L_251:
        /*0060*/ 	.word	0x000007c0


	//   ....[1]....
        /*0064*/ 	.word	0x00001d40


	//----- nvinfo : EIATTR_MAX_THREADS
	.align		4
.L_252:
        /*0068*/ 	.byte	0x04, 0x05
        /*006a*/ 	.short	(.L_254 - .L_253)
.L_253:
        /*006c*/ 	.word	0x00000100
        /*0070*/ 	.word	0x00000001
        /*0074*/ 	.word	0x00000001


	//----- nvinfo : EIATTR_CRS_STACK_SIZE
	.align		4
.L_254:
        /*0078*/ 	.byte	0x04, 0x1e
        /*007a*/ 	.short	(.L_256 - .L_255)
.L_255:
        /*007c*/ 	.word	0x00000000


	//----- nvinfo : EIATTR_CBANK_PARAM_SIZE
	.align		4
.L_256:
        /*0080*/ 	.byte	0x03, 0x19
        /*0082*/ 	.short	0x0040


	//----- nvinfo : EIATTR_PARAM_CBANK
	.align		4
        /*0084*/ 	.byte	0x04, 0x0a
        /*0086*/ 	.short	(.L_258 - .L_257)
	.align		4
.L_257:
        /*0088*/ 	.word	index@(.nv.constant0._ZN2at6native54_GLOBAL__N__3a6f1fcb_21_DistributionNormal_cu_0c5b6e8543distribution_elementwise_grid_stride_kernelIfLi4EZNS0_9templates4cuda20normal_and_transformIN3c108BFloat16EfPNS_17CUDAGeneratorImplEZZZNS4_13normal_kernelIS9_EEvRKNS_10TensorBaseEddT_ENKUlvE_clEvENKUlvE2_clEvEUlfE_EEvRNS_18TensorIteratorBaseET1_T2_EUlP24curandStatePhilox4_32_10E_ZNS1_27distribution_nullary_kernelIS7_f7double2S9_SO_SH_EEvSJ_SL_RKT3_T4_EUlifE_EEvlNS_15PhiloxCudaStateESK_SL_)
        /*008c*/ 	.short	0x0380
        /*008e*/ 	.short	0x0040


	//----- nvinfo : EIATTR_SW_WAR
	.align		4
.L_258:
        /*0090*/ 	.byte	0x04, 0x36
        /*0092*/ 	.short	(.L_260 - .L_259)
.L_259:
        /*0094*/ 	.word	0x00000008
.L_260:


//--------------------- .nv.info._ZN2at6native54_GLOBAL__N__3a6f1fcb_21_DistributionNormal_cu_0c5b6e8543distribution_elementwise_grid_stride_kernelIfLi4EZNS0_9templates4cuda20normal_and_transformIN3c104HalfEfPNS_17CUDAGeneratorImplEZZZNS4_13normal_kernelIS9_EEvRKNS_10TensorBaseEddT_ENKUlvE_clEvENKUlvE1_clEvEUlfE_EEvRNS_18TensorIteratorBaseET1_T2_EUlP24curandStatePhilox4_32_10E0_ZNS1_27distribution_nullary_kernelIS7_f6float4S9_SO_SH_EEvSJ_SL_RKT3_T4_EUlifE0_EEvlNS_15PhiloxCudaStateESK_SL_ --------------------------
	.section	.nv.info._ZN2at6native54_GLOBAL__N__3a6f1fcb_21_DistributionNormal_cu_0c5b6e8543distribution_elementwise_grid_stride_kernelIfLi4EZNS0_9templates4cuda20normal_and_transformIN3c104HalfEfPNS_17CUDAGeneratorImplEZZZNS4_13normal_kernelIS9_EEvRKNS_10TensorBaseEddT_ENKUlvE_clEvENKUlvE1_clEvEUlfE_EEvRNS_18TensorIteratorBaseET1_T2_EUlP24curandStatePhilox4_32_10E0_ZNS1_27distribution_nullary_kernelIS7_f6float4S9_SO_SH_EEvSJ_SL_RKT3_T4_EUlifE0_EEvlNS_15PhiloxCudaStateESK_SL_,"",@"SHT_CUDA_INFO"
	.sectionflags	@""
	.align	4


	//----- nvinfo : EIATTR_CUDA_API_VERSION
	.align		4
        /*0000*/ 	.byte	0x04, 0x37
        /*0002*/ 	.short	(.L_262 - .L_261)
.L_261:
        /*0004*/ 	.word	0x00000082


	//----- nvinfo : EIATTR_KPARAM_INFO
	.align		4
.L_262:
        /*0008*/ 	.byte	0x04, 0x17
        /*000a*/ 	.short	(.L_264 - .L_263)
.L_263:
        /*000c*/ 	.word	0x00000000
        /*0010*/ 	.short	0x0003
        /*0012*/ 	.short	0x0028
        /*0014*/ 	.byte	0x00, 0xf0, 0xa1, 0x06


	//----- nvinfo : EIATTR_KPARAM_INFO
	.align		4
.L_264:
        /*0018*/ 	.byte	0x04, 0x17
        /*001a*/ 	.short	(.L_266 - .L_265)
.L_265:
        /*001c*/ 	.word	0x00000000
        /*0020*/ 	.short	0x0002
        /*0022*/ 	.short	0x0020
        /*0024*/ 	.byte	0x00, 0xf0, 0x05, 0x00


	//----- nvinfo : EIATTR_KPARAM_INFO
	.align		4
.L_266:
        /*0028*/ 	.byte	0x04, 0x17
        /*002a*/ 	.short	(.L_268 - .L_267)
.L_267:
        /*002c*/ 	.word	0x00000000
        /*0030*/ 	.short	0x0001
        /*0032*/ 	.short	0x0008
        /*0034*/ 	.byte	0x00, 0xf0, 0x61, 0x00


	//----- nvinfo : EIATTR_KPARAM_INFO
	.align		4
.L_268:
        /*0038*/ 	.byte	0x04, 0x17
        /*003a*/ 	.short	(.L_270 - .L_269)
.L_269:
        /*003c*/ 	.word	0x00000000
        /*0040*/ 	.short	0x0000
        /*0042*/ 	.short	0x0000
        /*0044*/ 	.byte	0x00, 0xf0, 0x21, 0x00


	//----- nvinfo : EIATTR_SPARSE_MMA_MASK
	.align		4
.L_270:
        /*0048*/ 	.byte	0x03, 0x50
        /*004a*/ 	.short	0x0000


	//----- nvinfo : EIATTR_MAXREG_COUNT
	.align		4
        /*004c*/ 	.byte	0x03, 0x1b
        /*004e*/ 	.short	0x0040


	//----- nvinfo : EIATTR_NUM_BARRIERS
	.align		4
        /*0050*/ 	.byte	0x02, 0x4c
        /*0052*/ 	.byte	0x01
	.zero		1


	//----- nvinfo : EIATTR_MERCURY_ISA_VERSION
	.align		4
        /*0054*/ 	.byte	0x03, 0x5f
        /*0056*/ 	.short	0x0101


	//----- nvinfo : EIATTR_VRC_CTA_INIT_COUNT
	.align		4
        /*0058*/ 	.byte	0x02, 0x4a
	.zero		1
	.zero		1


	//----- nvinfo : EIATTR_EXIT_INSTR_OFFSETS
	.align		4
        /*005c*/ 	.byte	0x04, 0x1c
        /*005e*/ 	.short	(.L_272 - .L_271)


	//   ....[0]....
.L_271:
        /*0060*/ 	.word	0x000007b0


	//   ....[1]....
        /*0064*/ 	.word	0x00005240


	//----- nvinfo : EIATTR_MAX_THREADS
	.align		4
.L_272:
        /*0068*/ 	.byte	0x04, 0x05
        /*006a*/ 	.short	(.L_274 - .L_273)
.L_273:
        /*006c*/ 	.word	0x00000100
        /*0070*/ 	.word	0x00000001
        /*0074*/ 	.word	0x00000001


	//----- nvinfo : EIATTR_CRS_STACK_SIZE
	.align		4
.L_274:
        /*0078*/ 	.byte	0x04, 0x1e
        /*007a*/ 	.short	(.L_276 - .L_275)
.L_275:
        /*007c*/ 	.word	0x00000000


	//----- nvinfo : EIATTR_CBANK_PARAM_SIZE
	.align		4
.L_276:
        /*0080*/ 	.byte	0x03, 0x19
        /*0082*/ 	.short	0x01d0


	//----- nvinfo : EIATTR_PARAM_CBANK
	.align		4
        /*0084*/ 	.byte	0x04, 0x0a
        /*0086*/ 	.short	(.L_278 - .L_277)
	.align		4
.L_277:
        /*0088*/ 	.word	index@(.nv.constant0._ZN2at6native54_GLOBAL__N__3a6f1fcb_21_DistributionNormal_cu_0c5b6e8543distribution_elementwise_grid_stride_kernelIfLi4EZNS0_9templates4cuda20normal_and_transformIN3c104HalfEfPNS_17CUDAGeneratorImplEZZZNS4_13normal_kernelIS9_EEvRKNS_10TensorBaseEddT_ENKUlvE_clEvENKUlvE1_clEvEUlfE_EEvRNS_18TensorIteratorBaseET1_T2_EUlP24curandStatePhilox4_32_10E0_ZNS1_27distribution_nullary_kernelIS7_f6float4S9_SO_SH_EEvSJ_SL_RKT3_T4_EUlifE0_EEvlNS_15PhiloxCudaStateESK_SL_)
        /*008c*/ 	.short	0x0380
        /*008e*/ 	.short	0x01d0


	//----- nvinfo : EIATTR_SW_WAR
	.align		4
.L_278:
        /*0090*/ 	.byte	0x04, 0x36
        /*0092*/ 	.short	(.L_280 - .L_279)
.L_279:
        /*0094*/ 	.word	0x00000008
.L_280:


//--------------------- .nv.info._ZN2at6native54_GLOBAL__N__3a6f1fcb_21_DistributionNormal_cu_0c5b6e8543distribution_elementwise_grid_stride_kernelIfLi4EZNS0_9templates4cuda20normal_and_transformIN3c104HalfEfPNS_17CUDAGeneratorImplEZZZNS4_13normal_kernelIS9_EEvRKNS_10TensorBaseEddT_ENKUlvE_clEvENKUlvE1_clEvEUlfE_EEvRNS_18TensorIteratorBaseET1_T2_EUlP24curandStatePhilox4_32_10E0_ZNS1_27distribution_nullary_kernelIS7_f6float4S9_SO_SH_EEvSJ_SL_RKT3_T4_EUlifE_EEvlNS_15PhiloxCudaStateESK_SL_ --------------------------
	.section	.nv.info._ZN2at6native54_GLOBAL__N__3a6f1fcb_21_DistributionNormal_cu_0c5b6e8543distribution_elementwise_grid_stride_kernelIfLi4EZNS0_9templates4cuda20normal_and_transformIN3c104HalfEfPNS_17CUDAGeneratorImplEZZZNS4_13normal_kernelIS9_EEvRKNS_10TensorBaseEddT_ENKUlvE_clEvENKUlvE1_clEvEUlfE_EEvRNS_18TensorIteratorBaseET1_T2_EUlP24curandStatePhilox4_32_10E0_ZNS1_27distribution_nullary_kernelIS7_f6float4S9_SO_SH_EEvSJ_SL_RKT3_T4_EUlifE_EEvlNS_15PhiloxCudaStateESK_SL_,"",@"SHT_CUDA_INFO"
	.sectionflags	@""
	.align	4


	//----- nvinfo : EIATTR_CUDA_API_VERSION
	.align		4
        /*0000*/ 	.byte	0x04, 0x37
        /*0002*/ 	.short	(.L_282 - .L_281)
.L_281:
        /*0004*/ 	.word	0x00000082


	//----- nvinfo : EIATTR_KPARAM_INFO
	.align		4
.L_282:
        /*0008*/ 	.byte	0x04, 0x17
        /*000a*/ 	.short	(.L_284 - .L_283)
.L_283:
        /*000c*/ 	.word	0x00000000
        /*0010*/ 	.short	0x0003
        /*0012*/ 	.short	0x0028
        /*0014*/ 	.byte	0x00, 0xf0, 0x61, 0x00


	//----- nvinfo : EIATTR_KPARAM_INFO
	.align		4
.L_284:
        /*0018*/ 	.byte	0x04, 0x17
        /*001a*/ 	.short	(.L_286 - .L_285)
.L_285:
        /*001c*/ 	.word	0x00000000
        /*0020*/ 	.short	0x0002
        /*0022*/ 	.short	0x0020
        /*0024*/ 	.byte	0x00, 0xf0, 0x05, 0x00


	//----- nvinfo : EIATTR_KPARAM_INFO
	.align		4
.L_286:
        /*0028*/ 	.byte	0x04, 0x17
        /*002a*/ 	.short	(.L_288 - .L_287)
.L_287:
        /*002c*/ 	.word	0x00000000
        /*0030*/ 	.short	0x0001
        /*0032*/ 	.short	0x0008
        /*0034*/ 	.byte	0x00, 0xf0, 0x61, 0x00


	//----- nvinfo : EIATTR_KPARAM_INFO
	.align		4
.L_288:
        /*0038*/ 	.byte	0x04, 0x17
        /*003a*/ 	.short	(.L_290 - .L_289)
.L_289:
        /*003c*/ 	.word	0x00000000
        /*0040*/ 	.short	0x0000
        /*0042*/ 	.short	0x0000
        /*0044*/ 	.byte	0x00, 0xf0, 0x21, 0x00


	//----- nvinfo : EIATTR_SPARSE_MMA_MASK
	.align		4
.L_290:
        /*0048*/ 	.byte	0x03, 0x50
        /*004a*/ 	.short	0x0000


	//----- nvinfo : EIATTR_MAXREG_COUNT
	.align		4
        /*004c*/ 	.byte	0x03, 0x1b
        /*004e*/ 	.short	0x0040


	//----- nvinfo : EIATTR_NUM_BARRIERS
	.align		4
        /*0050*/ 	.byte	0x02, 0x4c
        /*0052*/ 	.byte	0x01
	.zero		1


	//----- nvinfo : EIATTR_MERCURY_ISA_VERSION
	.align		4
        /*0054*/ 	.byte	0x03, 0x5f
        /*0056*/ 	.short	0x0101


	//----- nvinfo : EIATTR_VRC_CTA_INIT_COUNT
	.align		4
        /*0058*/ 	.byte	0x02, 0x4a
	.zero		1
	.zero		1


	//----- nvinfo : EIATTR_EXIT_INSTR_OFFSETS
	.align		4
        /*005c*/ 	.byte	0x04, 0x1c
        /*005e*/ 	.short	(.L_292 - .L_291)


	//   ....[0]....
.L_291:
        /*0060*/ 	.word	0x000007d0


	//   ....[1]....
        /*0064*/ 	.word	0x00001280


	//----- nvinfo : EIATTR_MAX_THREADS
	.align		4
.L_292:
        /*0068*/ 	.byte	0x04, 0x05
        /*006a*/ 	.short	(.L_294 - .L_293)
.L_293:
        /*006c*/ 	.word	0x00000100
        /*0070*/ 	.word	0x00000001
        /*0074*/ 	.word	0x00000001


	//----- nvinfo : EIATTR_CRS_STACK_SIZE
	.align		4
.L_294:
        /*0078*/ 	.byte	0x04, 0x1e
        /*007a*/ 	.short	(.L_296 - .L_295)
.L_295:
        /*007c*/ 	.word	0x00000000


	//----- nvinfo : EIATTR_CBANK_PARAM_SIZE
	.align		4
.L_296:
        /*0080*/ 	.byte	0x03, 0x19
        /*0082*/ 	.short	0x0040


	//----- nvinfo : EIATTR_PARAM_CBANK
	.align		4
        /*0084*/ 	.byte	0x04, 0x0a
        /*0086*/ 	.short	(.L_298 - .L_297)
	.align		4
.L_297:
        /*0088*/ 	.word	index@(.nv.constant0._ZN2at6native54_GLOBAL__N__3a6f1fcb_21_DistributionNormal_cu_0c5b6e8543distribution_elementwise_grid_stride_kernelIfLi4EZNS0_9templates4cuda20normal_and_transformIN3c104HalfEfPNS_17CUDAGeneratorImplEZZZNS4_13normal_kernelIS9_EEvRKNS_10TensorBaseEddT_ENKUlvE_clEvENKUlvE1_clEvEUlfE_EEvRNS_18TensorIteratorBaseET1_T2_EUlP24curandStatePhilox4_32_10E0_ZNS1_27distribution_nullary_kernelIS7_f6float4S9_SO_SH_EEvSJ_SL_RKT3_T4_EUlifE_EEvlNS_15PhiloxCudaStateESK_SL_)
        /*008c*/ 	.short	0x0380
        /*008e*/ 	.short	0x0040


	//----- nvinfo : EIATTR_SW_WAR
	.align		4
.L_298:
        /*0090*/ 	.byte	0x04, 0x36
        /*0092*/ 	.short	(.L_300 - .L_299)
.L_299:
        /*0094*/ 	.word	0x00000008
.L_300:


//--------------------- .nv.info._ZN2at6native54_GLOBAL__N__3a6f1fcb_21_DistributionNormal_cu_0c5b6e8543distribution_elementwise_grid_stride_kernelIfLi4EZNS0_9templates4cuda20normal_and_transformIN3c104HalfEfPNS_17CUDAGeneratorImplEZZZNS4_13normal_kernelIS9_EEvRKNS_10TensorBaseEddT_ENKUlvE_clEvENKUlvE1_clEvEUlfE_EEvRNS_18TensorIteratorBaseET1_T2_EUlP24curandStatePhilox4_32_10E_ZNS1_27distribution_nullary_kernelIS7_f7double2S9_SO_SH_EEvSJ_SL_RKT3_T4_EUlifE0_EEvlNS_15PhiloxCudaStateESK_SL_ --------------------------
	.section	.nv.info._ZN2at6native54_GLOBAL__N__3a6f1fcb_21_DistributionNormal_cu_0c5b6e8543distribution_elementwise_grid_stride_kernelIfLi4EZNS0_9templates4cuda20normal_and_transformIN3c104HalfEfPNS_17CUDAGeneratorImplEZZZNS4_13normal_kernelIS9_EEvRKNS_10TensorBaseEddT_ENKUlvE_clEvENKUlvE1_clEvEUlfE_EEvRNS_18TensorIteratorBaseET1_T2_EUlP24curandStatePhilox4_32_10E_ZNS1_27distribution_nullary_kernelIS7_f7double2S9_SO_SH_EEvSJ_SL_RKT3_T4_EUlifE0_EEvlNS_15PhiloxCudaStateESK_SL_,"",@"SHT_CUDA_INFO"
	.sectionflags	@""
	.align	4


	//----- nvinfo : EIATTR_CUDA_API_VERSION
	.align		4
        /*0000*/ 	.byte	0x04, 0x37
        /*0002*/ 	.short	(.L_302 - .L_301)
.L_301:
        /*0004*/ 	.word	0x00000082


	//----- nvinfo : EIATTR_KPARAM_INFO
	.align		4
.L_302:
        /*0008*/ 	.byte	0x04, 0x17
        /*000a*/ 	.short	(.L_304 - .L_303)
.L_303:
        /*000c*/ 	.word	0x00000000
        /*0010*/ 	.short	0x0003
        /*0012*/ 	.short	0x0028
        /*0014*/ 	.byte	0x00, 0xf0, 0xa1, 0x06


	//----- nvinfo : EIATTR_KPARAM_INFO
	.align		4
.L_304:
        /*0018*/ 	.byte	0x04, 0x17
        /*001a*/ 	.short	(.L_306 - .L_305)
.L_305:
        /*001c*/ 	.word	0x00000000
        /*0020*/ 	.short	0x0002
        /*0022*/ 	.short	0x0020
        /*0024*/ 	.byte	0x00, 0xf0, 0x05, 0x00


	//----- nvinfo : EIATTR_KPARAM_INFO
	.align		4
.L_306:
        /*0028*/ 	.byte	0x04, 0x17
        /*002a*/ 	.short	(.L_308 - .L_307)
.L_307:
        /*002c*/ 	.word	0x00000000
        /*0030*/ 	.short	0x0001
        /*0032*/ 	.short	0x0008
        /*0034*/ 	.byte	0x00, 0xf0, 0x61, 0x00


	//----- nvinfo : EIATTR_KPARAM_INFO
	.align		4
.L_308:
        /*0038*/ 	.byte	0x04, 0x17
        /*003a*/ 	.short	(.L_310 - .L_309)
.L_309:
        /*003c*/ 	.word	0x00000000
        /*0040*/ 	.short	0x0000
        /*0042*/ 	.short	0x0000
        /*0044*/ 	.byte	0x00, 0xf0, 0x21, 0x00


	//----- nvinfo : EIATTR_SPARSE_MMA_MASK
	.align		4
.L_310:
        /*0048*/ 	.byte	0x03, 0x50
        /*004a*/ 	.short	0x0000


	//----- nvinfo : EIATTR_MAXREG_COUNT
	.align		4
        /*004c*/ 	.byte	0x03, 0x1b
        /*004e*/ 	.short	0x0040


	//----- nvinfo : EIATTR_NUM_BARRIERS
	.align		4
        /*0050*/ 	.byte	0x02, 0x4c
        /*0052*/ 	.byte	0x01
	.zero		1


	//----- nvinfo : EIATTR_MERCURY_ISA_VERSION
	.align		4
        /*0054*/ 	.byte	0x03, 0x5f
        /*0056*/ 	.short	0x0101


	//----- nvinfo : EIATTR_VRC_CTA_INIT_COUNT
	.align		4
        /*0058*/ 	.byte	0x02, 0x4a
	.zero		1
	.zero		1


	//----- nvinfo : EIATTR_EXIT_INSTR_OFFSETS
	.align		4
        /*005c*/ 	.byte	0x04, 0x1c
        /*005e*/ 	.short	(.L_312 - .L_311)


	//   ....[0]....
.L_311:
        /*0060*/ 	.word	0x000007c0


	//   ....[1]....
        /*0064*/ 	.word	0x00005e00


	//----- nvinfo : EIATTR_MAX_THREADS
	.align		4
.L_312:
        /*0068*/ 	.byte	0x04, 0x05
        /*006a*/ 	.short	(.L_314 - .L_313)
.L_313:
        /*006c*/ 	.word	0x00000100
        /*0070*/ 	.word	0x00000001
        /*0074*/ 	.word	0x00000001


	//----- nvinfo : EIATTR_CRS_STACK_SIZE
	.align		4
.L_314:
        /*0078*/ 	.byte	0x04, 0x1e
        /*007a*/ 	.short	(.L_316 - .L_315)
.L_315:
        /*007c*/ 	.word	0x00000000


	//----- nvinfo : EIATTR_CBANK_PARAM_SIZE
	.align		4
.L_316:
        /*0080*/ 	.byte	0x03, 0x19
        /*0082*/ 	.short	0x01d0


	//----- nvinfo : EIATTR_PARAM_CBANK
	.align		4
        /*0084*/ 	.byte	0x04, 0x0a
        /*0086*/ 	.short	(.L_318 - .L_317)
	.align		4
.L_317:
        /*0088*/ 	.word	index@(.nv.constant0._ZN2at6native54_GLOBAL__N__3a6f1fcb_21_DistributionNormal_cu_0c5b6e8543distribution_elementwise_grid_stride_kernelIfLi4EZNS0_9templates4cuda20normal_and_transformIN3c104HalfEfPNS_17CUDAGeneratorImplEZZZNS4_13normal_kernelIS9_EEvRKNS_10TensorBaseEddT_ENKUlvE_clEvENKUlvE1_clEvEUlfE_EEvRNS_18TensorIteratorBaseET1_T2_EUlP24curandStatePhilox4_32_10E_ZNS1_27distribution_nullary_kernelIS7_f7double2S9_SO_SH_EEvSJ_SL_RKT3_T4_EUlifE0_EEvlNS_15PhiloxCudaStateESK_SL_)
        /*008c*/ 	.short	0x0380
        /*008e*/ 	.short	0x01d0


	//----- nvinfo : EIATTR_SW_WAR
	.align		4
.L_318:
        /*0090*/ 	.byte	0x04, 0x36
        /*0092*/ 	.short	(.L_320 - .L_319)
.L_319:
        /*0094*/ 	.word	0x00000008
.L_320:


//--------------------- .nv.info._ZN2at6native54_GLOBAL__N__3a6f1fcb_21_DistributionNormal_cu_0c5b6e8543distribution_elementwise_grid_stride_kernelIfLi4EZNS0_9templates4cuda20normal_and_transformIN3c104HalfEfPNS_17CUDAGeneratorImplEZZZNS4_13normal_kernelIS9_EEvRKNS_10TensorBaseEddT_ENKUlvE_clEvENKUlvE1_clEvEUlfE_EEvRNS_18TensorIteratorBaseET1_T2_EUlP24curandStatePhilox4_32_10E_ZNS1_27distribution_nullary_kernelIS7_f7double2S9_SO_SH_EEvSJ_SL_RKT3_T4_EUlifE_EEvlNS_15PhiloxCudaStateESK_SL_ --------------------------
	.section	.nv.info._ZN2at6native54_GLOBAL__N__3a6f1fcb_21_DistributionNormal_cu_0c5b6e8543distribution_elementwise_grid_stride_kernelIfLi4EZNS0_9templates4cuda20normal_and_transformIN3c104HalfEfPNS_17CUDAGeneratorImplEZZZNS4_13normal_kernelIS9_EEvRKNS_10TensorBaseEddT_ENKUlvE_clEvENKUlvE1_clEvEUlfE_EEvRNS_18TensorIteratorBaseET1_T2_EUlP24curandStatePhilox4_32_10E_ZNS1_27distribution_nullary_kernelIS7_f7double2S9_SO_SH_EEvSJ_SL_RKT3_T4_EUlifE_EEvlNS_15PhiloxCudaStateESK_SL_,"",@"SHT_CUDA_INFO"
	.sectionflags	@""
	.align	4


	//----- nvinfo : EIATTR_CUDA_API_VERSION
	.align		4
        /*0000*/ 	.byte	0x04, 0x37
        /*0002*/ 	.short	(.L_322 - .L_321)
.L_321:
        /*0004*/ 	.word	0x00000082


	//----- nvinfo : EIATTR_KPARAM_INFO
	.align		4
.L_322:
        /*0008*/ 	.byte	0x04, 0x17
        /*000a*/ 	.short	(.L_324 - .L_323)
.L_323:
        /*000c*/ 	.word	0x00000000
        /*0010*/ 	.short	0x0003
        /*0012*/ 	.short	0x0028
        /*0014*/ 	.byte	0x00, 0xf0, 0x61, 0x00


	//----- nvinfo : EIATTR_KPARAM_INFO
	.align		4
.L_324:
        /*0018*/ 	.byte	0x04, 0x17
        /*001a*/ 	.short	(.L_326 - .L_325)
.L_325:
        /*001c*/ 	.word	0x00000000
        /*0020*/ 	.short	0x0002
        /*0022*/ 	.short	0x0020
        /*0024*/ 	.byte	0x00, 0xf0, 0x05, 0x00


	//----- nvinfo : EIATTR_KPARAM_INFO
	.align		4
.L_326:
        /*0028*/ 	.byte	0x04, 0x17
        /*002a*/ 	.short	(.L_328 - .L_327)
.L_327:
        /*002c*/ 	.word	0x00000000
        /*0030*/ 	.short	0x0001
        /*0032*/ 	.short	0x0008
        /*0034*/ 	.byte	0x00, 0xf0, 0x61, 0x00


	//----- nvinfo : EIATTR_KPARAM_INFO
	.align		4
.L_328:
        /*0038*/ 	.byte	0x04, 0x17
        /*003a*/ 	.short	(.L_330 - .L_329)
.L_329:
        /*003c*/ 	.word	0x00000000
        /*0040*/ 	.short	0x0000
        /*0042*/ 	.short	0x0000
        /*0044*/ 	.byte	0x00, 0xf0, 0x21, 0x00


	//----- nvinfo : EIATTR_SPARSE_MMA_MASK
	.align		4
.L_330:
        /*0048*/ 	.byte	0x03, 0x50
        /*004a*/ 	.short	0x0000


	//----- nvinfo : EIATTR_MAXREG_COUNT
	.align		4
        /*004c*/ 	.byte	0x03, 0x1b
        /*004e*/ 	.short	0x0040


	//----- nvinfo : EIATTR_NUM_BARRIERS
	.align		4
        /*0050*/ 	.byte	0x02, 0x4c
        /*0052*/ 	.byte	0x01
	.zero		1


	//----- nvinfo : EIATTR_MERCURY_ISA_VERSION
	.align		4
        /*0054*/ 	.byte	0x03, 0x5f
        /*0056*/ 	.short	0x0101


	//----- nvinfo : EIATTR_VRC_CTA_INIT_COUNT
	.align		4
        /*0058*/ 	.byte	0x02, 0x4a
	.zero		1
	.zero		1


	//----- nvinfo : EIATTR_EXIT_INSTR_OFFSETS
	.align		4
        /*005c*/ 	.byte	0x04, 0x1c
        /*005e*/ 	.short	(.L_332 - .L_331)


	//   ....[0]....
.L_331:
        /*0060*/ 	.word	0x000007c0


	//   ....[1]....
        /*0064*/ 	.word	0x00001d40


	//----- nvinfo : EIATTR_MAX_THREADS
	.align		4
.L_332:
        /*0068*/ 	.byte	0x04, 0x05
        /*006a*/ 	.short	(.L_334 - .L_333)
.L_333:
        /*006c*/ 	.word	0x00000100
        /*0070*/ 	.word	0x00000001
        /*0074*/ 	.word	0x00000001


	//----- nvinfo : EIATTR_CRS_STACK_SIZE
	.align		4
.L_334:
        /*0078*/ 	.byte	0x04, 0x1e
        /*007a*/ 	.short	(.L_336 - .L_335)
.L_335:
        /*007c*/ 	.word	0x00000000


	//----- nvinfo : EIATTR_CBANK_PARAM_SIZE
	.align		4
.L_336:
        /*0080*/ 	.byte	0x03, 0x19
        /*0082*/ 	.short	0x0040


	//----- nvinfo : EIATTR_PARAM_CBANK
	.align		4
        /*0084*/ 	.byte	0x04, 0x0a
        /*0086*/ 	.short	(.L_338 - .L_337)
	.align		4
.L_337:
        /*0088*/ 	.word	index@(.nv.constant0._ZN2at6native54_GLOBAL__N__3a6f1fcb_21_DistributionNormal_cu_0c5b6e8543distribution_elementwise_grid_stride_kernelIfLi4EZNS0_9templates4cuda20normal_and_transformIN3c104HalfEfPNS_17CUDAGeneratorImplEZZZNS4_13normal_kernelIS9_EEvRKNS_10TensorBaseEddT_ENKUlvE_clEvENKUlvE1_clEvEUlfE_EEvRNS_18TensorIteratorBaseET1_T2_EUlP24curandStatePhilox4_32_10E_ZNS1_27distribution_nullary_kernelIS7_f7double2S9_SO_SH_EEvSJ_SL_RKT3_T4_EUlifE_EEvlNS_15PhiloxCudaStateESK_SL_)
        /*008c*/ 	.short	0x0380
        /*008e*/ 	.short	0x0040


	//----- nvinfo : EIATTR_SW_WAR
	.align		4
.L_338:
        /*0090*/ 	.byte	0x04, 0x36
        /*0092*/ 	.short	(.L_340 - .L_339)
.L_339:
        /*0094*/ 	.word	0x00000008
.L_340:


//--------------------- .nv.info._ZN2at6native54_GLOBAL__N__3a6f1fcb_21_DistributionNormal_cu_0c5b6e8543distribution_elementwise_grid_stride_kernelIfLi4EZNS0_9templates4cuda20normal_and_transformIffPNS_17CUDAGeneratorImplEZZZNS4_13normal_kernelIS7_EEvRKNS_10TensorBaseEddT_ENKUlvE_clEvENKUlvE0_clEvEUlfE_EEvRNS_18TensorIteratorBaseET1_T2_EUlP24curandStatePhilox4_32_10E0_ZNS1_27distribution_nullary_kernelIff6float4S7_SM_SF_EEvSH_SJ_RKT3_T4_EUlifE0_EEvlNS_15PhiloxCudaStateESI_SJ_ --------------------------
	.section	.nv.info._ZN2at6native54_GLOBAL__N__3a6f1fcb_21_DistributionNormal_cu_0c5b6e8543distribution_elementwise_grid_stride_kernelIfLi4EZNS0_9templates4cuda20normal_and_transformIffPNS_17CUDAGeneratorImplEZZZNS4_13normal_kernelIS7_EEvRKNS_10TensorBaseEddT_ENKUlvE_clEvENKUlvE0_clEvEUlfE_EEvRNS_18TensorIteratorBaseET1_T2_EUlP24curandStatePhilox4_32_10E0_ZNS1_27distribution_nullary_kernelIff6float4S7_SM_SF_EEvSH_SJ_RKT3_T4_EUlifE0_EEvlNS_15PhiloxCudaStateESI_SJ_,"",@"SHT_CUDA_INFO"
	.sectionflags	@""
	.align	4


	//----- nvinfo : EIATTR_CUDA_API_VERSION
	.align		4
        /*0000*/ 	.byte	0x04, 0x37
        /*0002*/ 	.short	(.L_342 - .L_341)
.L_341:
        /*0004*/ 	.word	0x00000082


	//----- nvinfo : EIATTR_KPARAM_INFO
	.align		4
.L_342:
        /*0008*/ 	.byte	0x04, 0x17
        /*000a*/ 	.short	(.L_344 - .L_343)
.L_343:
        /*000c*/ 	.word	0x00000000
        /*0010*/ 	.short	0x0003
        /*0012*/ 	.short	0x0028
        /*0014*/ 	.byte	0x00, 0xf0, 0xa1, 0x06


	//----- nvinfo : EIATTR_KPARAM_INFO
	.align		4
.L_344:
        /*0018*/ 	.byte	0x04, 0x17
        /*001a*/ 	.short	(.L_346 - .L_345)
.L_345:
        /*001c*/ 	.word	0x00000000
        /*0020*/ 	.short	0x0002
        /*0022*/ 	.short	0x0020
        /*0024*/ 	.byte	0x00, 0xf0, 0x05, 0x00


	//----- nvinfo : EIATTR_KPARAM_INFO
	.align		4
.L_346:
        /*0028*/ 	.byte	0x04, 0x17
        /*002a*/ 	.short	(.L_348 - .L_347)
.L_347:
        /*002c*/ 	.word	0x00000000
        /*0030*/ 	.short	0x0001
        /*0032*/ 	.short	0x0008
        /*0034*/ 	.byte	0x00, 0xf0, 0x61, 0x00


	//----- nvinfo : EIATTR_KPARAM_INFO
	.align		4
.L_348:
        /*0038*/ 	.byte	0x04, 0x17
        /*003a*/ 	.short	(.L_350 - .L_349)
.L_349:
        /*003c*/ 	.word	0x00000000
        /*0040*/ 	.short	0x0000
        /*0042*/ 	.short	0x0000
        /*0044*/ 	.byte	0x00, 0xf0, 0x21, 0x00


	//----- nvinfo : EIATTR_SPARSE_MMA_MASK
	.align		4
.L_350:
        /*0048*/ 	.byte	0x03, 0x50
        /*004a*/ 	.short	0x0000


	//----- nvinfo : EIATTR_MAXREG_COUNT
	.align		4
        /*004c*/ 	.byte	0x03, 0x1b
        /*004e*/ 	.short	0x0040


	//----- nvinfo : EIATTR_NUM_BARRIERS
	.align		4
        /*0050*/ 	.byte	0x02, 0x4c
        /*0052*/ 	.byte	0x01
	.zero		1


	//----- nvinfo : EIATTR_MERCURY_ISA_VERSION
	.align		4
        /*0054*/ 	.byte	0x03, 0x5f
        /*0056*/ 	.short	0x0101


	//----- nvinfo : EIATTR_VRC_CTA_INIT_COUNT
	.align		4
        /*0058*/ 	.byte	0x02, 0x4a
	.zero		1
	.zero		1


	//----- nvinfo : EIATTR_EXIT_INSTR_OFFSETS
	.align		4
        /*005c*/ 	.byte	0x04, 0x1c
        /*005e*/ 	.short	(.L_352 - .L_351)


	//   ....[0]....
.L_351:
        /*0060*/ 	.word	0x000007b0


	//   ....[1]....
        /*0064*/ 	.word	0x00005150


	//----- nvinfo : EIATTR_MAX_THREADS
	.align		4
.L_352:
        /*0068*/ 	.byte	0x04, 0x05
        /*006a*/ 	.short	(.L_354 - .L_353)
.L_353:
        /*006c*/ 	.word	0x00000100
        /*0070*/ 	.word	0x00000001
        /*0074*/ 	.word	0x00000001


	//----- nvinfo : EIATTR_CRS_STACK_SIZE
	.align		4
.L_354:
        /*0078*/ 	.byte	0x04, 0x1e
        /*007a*/ 	.short	(.L_356 - .L_355)
.L_355:
        /*007c*/ 	.word	0x00000000


	//----- nvinfo : EIATTR_CBANK_PARAM_SIZE
	.align		4
.L_356:
        /*0080*/ 	.byte	0x03, 0x19
        /*0082*/ 	.short	0x01d0


	//----- nvinfo : EIATTR_PARAM_CBANK
	.align		4
        /*0084*/ 	.byte	0x04, 0x0a
        /*0086*/ 	.short	(.L_358 - .L_357)
	.align		4
.L_357:
        /*0088*/ 	.word	index@(.nv.constant0._ZN2at6native54_GLOBAL__N__3a6f1fcb_21_DistributionNormal_cu_0c5b6e8543distribution_elementwise_grid_stride_kernelIfLi4EZNS0_9templates4cuda20normal_and_transformIffPNS_17CUDAGeneratorImplEZZZNS4_13normal_kernelIS7_EEvRKNS_10TensorBaseEddT_ENKUlvE_clEvENKUlvE0_clEvEUlfE_EEvRNS_18TensorIteratorBaseET1_T2_EUlP24curandStatePhilox4_32_10E0_ZNS1_27distribution_nullary_kernelIff6float4S7_SM_SF_EEvSH_SJ_RKT3_T4_EUlifE0_EEvlNS_15PhiloxCudaStateESI_SJ_)
        /*008c*/ 	.short	0x0380
        /*008e*/ 	.short	0x01d0


	//----- nvinfo : EIATTR_SW_WAR
	.align		4
.L_358:
        /*0090*/ 	.byte	0x04, 0x36
        /*0092*/ 	.short	(.L_360 - .L_359)
.L_359:
        /*0094*/ 	.word	0x00000008
.L_360:


//--------------------- .nv.info._ZN2at6native54_GLOBAL__N__3a6f1fcb_21_DistributionNormal_cu_0c5b6e8543distribution_elementwise_grid_stride_kernelIfLi4EZNS0_9templates4cuda20normal_and_transformIffPNS_17CUDAGeneratorImplEZZZNS4_13normal_kernelIS7_EEvRKNS_10TensorBaseEddT_ENKUlvE_clEvENKUlvE0_clEvEUlfE_EEvRNS_18TensorIteratorBaseET1_T2_EUlP24curandStatePhilox4_32_10E0_ZNS1_27distribution_nullary_kernelIff6float4S7_SM_SF_EEvSH_SJ_RKT3_T4_EUlifE_EEvlNS_15PhiloxCudaStateESI_SJ_ --------------------------
	.section	.nv.info._ZN2at6native54_GLOBAL__N__3a6f1fcb_21_DistributionNormal_cu_0c5b6e8543distribution_elementwise_grid_stride_kernelIfLi4EZNS0_9templates4cuda20normal_and_transformIffPNS_17CUDAGeneratorImplEZZZNS4_13normal_kernelIS7_EEvRKNS_10TensorBaseEddT_ENKUlvE_clEvENKUlvE0_clEvEUlfE_EEvRNS_18TensorIteratorBaseET1_T2_EUlP24curandStatePhilox4_32_10E0_ZNS1_27distribution_nullary_kernelIff6float4S7_SM_SF_EEvSH_SJ_RKT3_T4_EUlifE_EEvlNS_15PhiloxCudaStateESI_SJ_,"",@"SHT_CUDA_INFO"
	.sectionflags	@""
	.align	4


	//----- nvinfo : EIATTR_CUDA_API_VERSION
	.align		4
        /*0000*/ 	.byte	0x04, 0x37
        /*0002*/ 	.short	(.L_362 - .L_361)
.L_361:
        /*0004*/ 	.word	0x00000082


	//----- nvinfo : EIATTR_KPARAM_INFO
	.align		4
.L_362:
        /*0008*/ 	.byte	0x04, 0x17
        /*000a*/ 	.short	(.L_364 - .L_363)
.L_363:
        /*000c*/ 	.word	0x00000000
        /*0010*/ 	.short	0x0003
        /*0012*/ 	.short	0x0028
        /*0014*/ 	.byte	0x00, 0xf0, 0x61, 0x00


	//----- nvinfo : EIATTR_KPARAM_INFO
	.align		4
.L_364:
        /*0018*/ 	.byte	0x04, 0x17
        /*001a*/ 	.short	(.L_366 - .L_365)
.L_365:
        /*001c*/ 	.word	0x00000000
        /*0020*/ 	.short	0x0002
        /*0022*/ 	.short	0x0020
        /*0024*/ 	.byte	0x00, 0xf0, 0x05, 0x00


	//----- nvinfo : EIATTR_KPARAM_INFO
	.align		4
.L_366:
        /*0028*/ 	.byte	0x04, 0x17
        /*002a*/ 	.short	(.L_368 - .L_367)
.L_367:
        /*002c*/ 	.word	0x00000000
        /*0030*/ 	.short	0x0001
        /*0032*/ 	.short	0x0008
        /*0034*/ 	.byte	0x00, 0xf0, 0x61, 0x00


	//----- nvinfo : EIATTR_KPARAM_INFO
	.align		4
.L_368:
        /*0038*/ 	.byte	0x04, 0x17
        /*003a*/ 	.short	(.L_370 - .L_369)
.L_369:
        /*003c*/ 	.word	0x00000000
        /*0040*/ 	.short	0x0000
        /*0042*/ 	.short	0x0000
        /*0044*/ 	.byte	0x00, 0xf0, 0x21, 0x00


	//----- nvinfo : EIATTR_SPARSE_MMA_MASK
	.align		4
.L_370:
        /*0048*/ 	.byte	0x03, 0x50
        /*004a*/ 	.short	0x0000


	//----- nvinfo : EIATTR_MAXREG_COUNT
	.align		4
        /*004c*/ 	.byte	0x03, 0x1b
        /*004e*/ 	.short	0x0040


	//----- nvinfo : EIATTR_NUM_BARRIERS
	.align		4
        /*0050*/ 	.byte	0x02, 0x4c
        /*0052*/ 	.byte	0x01
	.zero		1


	//----- nvinfo : EIATTR_MERCURY_ISA_VERSION
	.align		4
        /*0054*/ 	.byte	0x03, 0x5f
        /*0056*/ 	.short	0x0101


	//----- nvinfo : EIATTR_VRC_CTA_INIT_COUNT
	.align		4
        /*0058*/ 	.byte	0x02, 0x4a
	.zero		1
	.zero		1


	//----- nvinfo : EIATTR_EXIT_INSTR_OFFSETS
	.align		4
        /*005c*/ 	.byte	0x04, 0x1c
        /*005e*/ 	.short	(.L_372 - .L_371)


	//   ....[0]....
.L_371:
        /*0060*/ 	.word	0x000007d0


	//   ....[1]....
        /*0064*/ 	.word	0x00001240


	//----- nvinfo : EIATTR_MAX_THREADS
	.align		4
.L_372:
        /*0068*/ 	.byte	0x04, 0x05
        /*006a*/ 	.short	(.L_374 - .L_373)
.L_373:
        /*006c*/ 	.word	0x00000100
        /*0070*/ 	.word	0x00000001
        /*0074*/ 	.word	0x00000001


	//----- nvinfo : EIATTR_CRS_STACK_SIZE
	.align		4
.L_374:
        /*0078*/ 	.byte	0x04, 0x1e
        /*007a*/ 	.short	(.L_376 - .L_375)
.L_375:
        /*007c*/ 	.word	0x00000000


	//----- nvinfo : EIATTR_CBANK_PARAM_SIZE
	.align		4
.L_376:
        /*0080*/ 	.byte	0x03, 0x19
        /*0082*/ 	.short	0x0040


	//----- nvinfo : EIATTR_PARAM_CBANK
	.align		4
        /*0084*/ 	.byte	0x04, 0x0a
        /*0086*/ 	.short	(.L_378 - .L_377)
	.align		4
.L_377:
        /*0088*/ 	.word	index@(.nv.constant0._ZN2at6native54_GLOBAL__N__3a6f1fcb_21_DistributionNormal_cu_0c5b6e8543distribution_elementwise_grid_stride_kernelIfLi4EZNS0_9templates4cuda20normal_and_transformIffPNS_17CUDAGeneratorImplEZZZNS4_13normal_kernelIS7_EEvRKNS_10TensorBaseEddT_ENKUlvE_clEvENKUlvE0_clEvEUlfE_EEvRNS_18TensorIteratorBaseET1_T2_EUlP24curandStatePhilox4_32_10E0_ZNS1_27distribution_nullary_kernelIff6float4S7_SM_SF_EEvSH_SJ_RKT3_T4_EUlifE_EEvlNS_15PhiloxCudaStateESI_SJ_)
        /*008c*/ 	.short	0x0380
        /*008e*/ 	.short	0x0040


	//----- nvinfo : EIATTR_SW_WAR
	.align		4
.L_378:
        /*0090*/ 	.byte	0x04, 0x36
        /*0092*/ 	.short	(.L_380 - .L_379)
.L_379:
        /*0094*/ 	.word	0x00000008
.L_380:


//--------------------- .nv.info._ZN2at6native54_GLOBAL__N__3a6f1fcb_21_DistributionNormal_cu_0c5b6e8543distribution_elementwise_grid_stride_kernelIfLi4EZNS0_9templates4cuda20normal_and_transformIffPNS_17CUDAGeneratorImplEZZZNS4_13normal_kernelIS7_EEvRKNS_10TensorBaseEddT_ENKUlvE_clEvENKUlvE0_clEvEUlfE_EEvRNS_18TensorIteratorBaseET1_T2_EUlP24curandStatePhilox4_32_10E_ZNS1_27distribution_nullary_kernelIff7double2S7_SM_SF_EEvSH_SJ_RKT3_T4_EUlifE0_EEvlNS_15PhiloxCudaStateESI_SJ_ --------------------------
	.section	.nv.info._ZN2at6native54_GLOBAL__N__3a6f1fcb_21_DistributionNormal_cu_0c5b6e8543distribution_elementwise_grid_stride_kernelIfLi4EZNS0_9templates4cuda20normal_and_transformIffPNS_17CUDAGeneratorImplEZZZNS4_13normal_kernelIS7_EEvRKNS_10TensorBaseEddT_ENKUlvE_clEvENKUlvE0_clEvEUlfE_EEvRNS_18TensorIteratorBaseET1_T2_EUlP24curandStatePhilox4_32_10E_ZNS1_27distribution_nullary_kernelIff7double2S7_SM_SF_EEvSH_SJ_RKT3_T4_EUlifE0_EEvlNS_15PhiloxCudaStateESI_SJ_,"",@"SHT_CUDA_INFO"
	.sectionflags	@""
	.align	4


	//----- nvinfo : EIATTR_CUDA_API_VERSION
	.align		4
        /*0000*/ 	.byte	0x04, 0x37
        /*0002*/ 	.short	(.L_382 - .L_381)
.L_381:
        /*0004*/ 	.word	0x00000082


	//----- nvinfo : EIATTR_KPARAM_INFO
	.align		4
.L_382:
        /*0008*/ 	.byte	0x04, 0x17
        /*000a*/ 	.short	(.L_384 - .L_383)
.L_383:
        /*000c*/ 	.word	0x00000000
        /*0010*/ 	.short	0x0003
        /*0012*/ 	.short	0x0028
        /*0014*/ 	.byte	0x00, 0xf0, 0xa1, 0x06


	//----- nvinfo : EIATTR_KPARAM_INFO
	.align		4
.L_384:
        /*0018*/ 	.byte	0x04, 0x17
        /*001a*/ 	.short	(.L_386 - .L_385)
.L_385:
        /*001c*/ 	.word	0x00000000
        /*0020*/ 	.short	0x0002
        /*0022*/ 	.short	0x0020
        /*0024*/ 	.byte	0x00, 0xf0, 0x05, 0x00


	//----- nvinfo : EIATTR_KPARAM_INFO
	.align		4
.L_386:
        /*0028*/ 	.byte	0x04, 0x17
        /*002a*/ 	.short	(.L_388 - .L_387)
.L_387:
        /*002c*/ 	.word	0x00000000
        /*0030*/ 	.short	0x0001
        /*0032*/ 	.short	0x0008
        /*0034*/ 	.byte	0x00, 0xf0, 0x61, 0x00


	//----- nvinfo : EIATTR_KPARAM_INFO
	.align		4
.L_388:
        /*0038*/ 	.byte	0x04, 0x17
        /*003a*/ 	.short	(.L_390 - .L_389)
.L_389:
        /*003c*/ 	.word	0x00000000
        /*0040*/ 	.short	0x0000
        /*0042*/ 	.short	0x0000
        /*0044*/ 	.byte	0x00, 0xf0, 0x21, 0x00


	//----- nvinfo : EIATTR_SPARSE_MMA_MASK
	.align		4
.L_390:
        /*0048*/ 	.byte	0x03, 0x50
        /*004a*/ 	.short	0x0000


	//----- nvinfo : EIATTR_MAXREG_COUNT
	.align		4
        /*004c*/ 	.byte	0x03, 0x1b
        /*004e*/ 	.short	0x0040


	//----- nvinfo : EIATTR_NUM_BARRIERS
	.align		4
        /*0050*/ 	.byte	0x02, 0x4c
        /*0052*/ 	.byte	0x01
	.zero		1


	//----- nvinfo : EIATTR_MERCURY_ISA_VERSION
	.align		4
        /*0054*/ 	.byte	0x03, 0x5f
        /*0056*/ 	.short	0x0101


	//----- nvinfo : EIATTR_VRC_CTA_INIT_COUNT
	.align		4
        /*0058*/ 	.byte	0x02, 0x4a
	.zero		1
	.zero		1


	//----- nvinfo : EIATTR_EXIT_INSTR_OFFSETS
	.align		4
        /*005c*/ 	.byte	0x04, 0x1c
        /*005e*/ 	.short	(.L_392 - .L_391)


	//   ....[0]....
.L_391:
        /*0060*/ 	.word	0x000007e0


	//   ....[1]....
        /*0064*/ 	.word	0x00003e20


	//----- nvinfo : EIATTR_MAX_THREADS
	.align		4
.L_392:
        /*0068*/ 	.byte	0x04, 0x05
        /*006a*/ 	.short	(.L_394 - .L_393)
.L_393:
        /*006c*/ 	.word	0x00000100
        /*0070*/ 	.word	0x00000001
        /*0074*/ 	.word	0x00000001


	//----- nvinfo : EIATTR_CRS_STACK_SIZE
	.align		4
.L_394:
        /*0078*/ 	.byte	0x04, 0x1e
        /*007a*/ 	.short	(.L_396 - .L_395)
.L_395:
        /*007c*/ 	.word	0x00000000


	//----- nvinfo : EIATTR_CBANK_PARAM_SIZE
	.align		4
.L_396:
        /*0080*/ 	.byte	0x03, 0x19
        /*0082*/ 	.short	0x01d0


	//----- nvinfo : EIATTR_PARAM_CBANK
	.align		4
        /*0084*/ 	.byte	0x04, 0x0a
        /*0086*/ 	.short	(.L_398 - .L_397)
	.align		4
.L_397:
        /*0088*/ 	.word	index@(.nv.constant0._ZN2at6native54_GLOBAL__N__3a6f1fcb_21_DistributionNormal_cu_0c5b6e8543distribution_elementwise_grid_stride_kernelIfLi4EZNS0_9templates4cuda20normal_and_transformIffPNS_17CUDAGeneratorImplEZZZNS4_13normal_kernelIS7_EEvRKNS_10TensorBaseEddT_ENKUlvE_clEvENKUlvE0_clEvEUlfE_EEvRNS_18TensorIteratorBaseET1_T2_EUlP24curandStatePhilox4_32_10E_ZNS1_27distribution_nullary_kernelIff7double2S7_SM_SF_EEvSH_SJ_RKT3_T4_EUlifE0_EEvlNS_15PhiloxCudaStateESI_SJ_)
        /*008c*/ 	.short	0x0380
        /*008e*/ 	.short	0x01d0


	//----- nvinfo : EIATTR_SW_WAR
	.align		4
.L_398:
        /*0090*/ 	.byte	0x04, 0x36
        /*0092*/ 	.short	(.L_400 - .L_399)
.L_399:
        /*0094*/ 	.word	0x00000008
.L_400:


//--------------------- .nv.info._ZN2at6native54_GLOBAL__N__3a6f1fcb_21_DistributionNormal_cu_0c5b6e8543distribution_elementwise_grid_stride_kernelIfLi4EZNS0_9templates4cuda20normal_and_transformIffPNS_17CUDAGeneratorImplEZZZNS4_13normal_kernelIS7_EEvRKNS_10TensorBaseEddT_ENKUlvE_clEvENKUlvE0_clEvEUlfE_EEvRNS_18TensorIteratorBaseET1_T2_EUlP24curandStatePhilox4_32_10E_ZNS1_27distribution_nullary_kernelIff7double2S7_SM_SF_EEvSH_SJ_RKT3_T4_EUlifE_EEvlNS_15PhiloxCudaStateESI_SJ_ --------------------------
	.section	.nv.info._ZN2at6native54_GLOBAL__N__3a6f1fcb_21_DistributionNormal_cu_0c5b6e8543distribution_elementwise_grid_stride_kernelIfLi4EZNS0_9templates4cuda20normal_and_transformIffPNS_17CUDAGeneratorImplEZZZNS4_13normal_kernelIS7_EEvRKNS_10TensorBaseEddT_ENKUlvE_clEvENKUlvE0_clEvEUlfE_EEvRNS_18TensorIteratorBaseET1_T2_EUlP24curandStatePhilox4_32_10E_ZNS1_27distribution_nullary_kernelIff7double2S7_SM_SF_EEvSH_SJ_RKT3_T4_EUlifE_EEvlNS_15PhiloxCudaStateESI_SJ_,"",@"SHT_CUDA_INFO"
	.sectionflags	@""
	.align	4


	//----- nvinfo : EIATTR_CUDA_API_VERSION
	.align		4
        /*0000*/ 	.byte	0x04, 0x37
        /*0002*/ 	.short	(.L_402 - .L_401)
.L_401:
        /*0004*/ 	.word	0x00000082


	//----- nvinfo : EIATTR_KPARAM_INFO
	.align		4
.L_402:
        /*0008*/ 	.byte	0x04, 0x17
        /*000a*/ 	.short	(.L_404 - .L_403)
.L_403:
        /*000c*/ 	.word	0x00000000
        /*0010*/ 	.short	0x0003
        /*0012*/ 	.short	0x0028
        /*0014*/ 	.byte	0x00, 0xf0, 0x61, 0x00


	//----- nvinfo : EIATTR_KPARAM_INFO
	.align		4
.L_404:
        /*0018*/ 	.byte	0x04, 0x17
        /*001a*/ 	.short	(.L_406 - .L_405)
.L_405:
        /*001c*/ 	.word	0x00000000
        /*0020*/ 	.short	0x0002
        /*0022*/ 	.short	0x0020
        /*0024*/ 	.byte	0x00, 0xf0, 0x05, 0x00


	//----- nvinfo : EIATTR_KPARAM_INFO
	.align		4
.L_406:
        /*0028*/ 	.byte	0x04, 0x17
        /*002a*/ 	.short	(.L_408 - .L_407)
.L_407:
        /*002c*/ 	.word	0x00000000
        /*0030*/ 	.short	0x0001
        /*0032*/ 	.short	0x0008
        /*0034*/ 	.byte	0x00, 0xf0, 0x61, 0x00


	//----- nvinfo : EIATTR_KPARAM_INFO
	.align		4
.L_408:
        /*0038*/ 	.byte	0x04, 0x17
        /*003a*/ 	.short	(.L_410 - .L_409)
.L_409:
        /*003c*/ 	.word	0x00000000
        /*0040*/ 	.short	0x0000
        /*0042*/ 	.short	0x0000
        /*0044*/ 	.byte	0x00, 0xf0, 0x21, 0x00


	//----- nvinfo : EIATTR_SPARSE_MMA_MASK
	.align		4
.L_410:
        /*0048*/ 	.byte	0x03, 0x50
        /*004a*/ 	.short	0x0000


	//----- nvinfo : EIATTR_MAXREG_COUNT
	.align		4
        /*004c*/ 	.byte	0x03, 0x1b
        /*004e*/ 	.short	0x0040


	//----- nvinfo : EIATTR_NUM_BARRIERS
	.align		4
        /*0050*/ 	.byte	0x02, 0x4c
        /*0052*/ 	.byte	0x01
	.zero		1


	//----- nvinfo : EIATTR_MERCURY_ISA_VERSION
	.align		4
        /*0054*/ 	.byte	0x03, 0x5f
        /*0056*/ 	.short	0x0101


	//----- nvinfo : EIATTR_VRC_CTA_INIT_COUNT
	.align		4
        /*0058*/ 	.byte	0x02, 0x4a
	.zero		1
	.zero		1


	//----- nvinfo : EIATTR_EXIT_INSTR_OFFSETS
	.align		4
        /*005c*/ 	.byte	0x04, 0x1c
        /*005e*/ 	.short	(.L_412 - .L_411)


	//   ....[0]....
.L_411:
        /*0060*/ 	.word	0x000007b0


	//   ....[1]....
        /*0064*/ 	.word	0x00001b80


	//----- nvinfo : EIATTR_MAX_THREADS
	.align		4
.L_412:
        /*0068*/ 	.byte	0x04, 0x05
        /*006a*/ 	.short	(.L_414 - .L_413)
.L_413:
        /*006c*/ 	.word	0x00000100
        /*0070*/ 	.word	0x00000001
        /*0074*/ 	.word	0x00000001


	//----- nvinfo : EIATTR_CRS_STACK_SIZE
	.align		4
.L_414:
        /*0078*/ 	.byte	0x04, 0x1e
        /*007a*/ 	.short	(.L_416 - .L_415)
.L_415:
        /*007c*/ 	.word	0x00000000


	//----- nvinfo : EIATTR_CBANK_PARAM_SIZE
	.align		4
.L_416:
        /*0080*/ 	.byte	0x03, 0x19
        /*0082*/ 	.short	0x0040


	//----- nvinfo : EIATTR_PARAM_CBANK
	.align		4
        /*0084*/ 	.byte	0x04, 0x0a
        /*0086*/ 	.short	(.L_418 - .L_417)
	.align		4
.L_417:
        /*0088*/ 	.word	index@(.nv.constant0._ZN2at6native54_GLOBAL__N__3a6f1fcb_21_DistributionNormal_cu_0c5b6e8543distribution_elementwise_grid_stride_kernelIfLi4EZNS0_9templates4cuda20normal_and_transformIffPNS_17CUDAGeneratorImplEZZZNS4_13normal_kernelIS7_EEvRKNS_10TensorBaseEddT_ENKUlvE_clEvENKUlvE0_clEvEUlfE_EEvRNS_18TensorIteratorBaseET1_T2_EUlP24curandStatePhilox4_32_10E_ZNS1_27distribution_nullary_kernelIff7double2S7_SM_SF_EEvSH_SJ_RKT3_T4_EUlifE_EEvlNS_15PhiloxCudaStateESI_SJ_)
        /*008c*/ 	.short	0x0380
        /*008e*/ 	.short	0x0040


	//----- nvinfo : EIATTR_SW_WAR
	.align		4
.L_418:
        /*0090*/ 	.byte	0x04, 0x36
        /*0092*/ 	.short	(.L_420 - .L_419)
.L_419:
        /*0094*/ 	.word	0x00000008
.L_420:


//--------------------- .nv.info._ZN2at6native54_GLOBAL__N__3a6f1fcb_21_DistributionNormal_cu_0c5b6e8543distribution_elementwise_grid_stride_kernelIdLi2EZNS0_9templates4cuda20normal_and_transformIddPNS_17CUDAGeneratorImplEZZZNS4_13normal_kernelIS7_EEvRKNS_10TensorBaseEddT_ENKUlvE_clEvENKUlvE_clEvEUldE_EEvRNS_18TensorIteratorBaseET1_T2_EUlP24curandStatePhilox4_32_10E0_ZNS1_27distribution_nullary_kernelIdd6float4S7_SM_SF_EEvSH_SJ_RKT3_T4_EUlidE0_EEvlNS_15PhiloxCudaStateESI_SJ_ --------------------------
	.section	.nv.info._ZN2at6native54_GLOBAL__N__3a6f1fcb_21_DistributionNormal_cu_0c5b6e8543distribution_elementwise_grid_stride_kernelIdLi2EZNS0_9templates4cuda20normal_and_transformIddPNS_17CUDAGeneratorImplEZZZNS4_13normal_kernelIS7_EEvRKNS_10TensorBaseEddT_ENKUlvE_clEvENKUlvE_clEvEUldE_EEvRNS_18TensorIteratorBaseET1_T2_EUlP24curandStatePhilox4_32_10E0_ZNS1_27distribution_nullary_kernelIdd6float4S7_SM_SF_EEvSH_SJ_RKT3_T4_EUlidE0_EEvlNS_15PhiloxCudaStateESI_SJ_,"",@"SHT_CUDA_INFO"
	.sectionflags	@""
	.align	4


	//----- nvinfo : EIATTR_CUDA_API_VERSION
	.align		4
        /*0000*/ 	.byte	0x04, 0x37
        /*0002*/ 	.short	(.L_422 - .L_421)
.L_421:
        /*0004*/ 	.word	0x00000082


	//----- nvinfo : EIATTR_KPARAM_INFO
	.align		4
.L_422:
        /*0008*/ 	.byte	0x04, 0x17
        /*000a*/ 	.short	(.L_424 - .L_423)
.L_423:
        /*000c*/ 	.word	0x00000000
        /*0010*/ 	.short	0x0003
        /*0012*/ 	.short	0x0028
        /*0014*/ 	.byte	0x00, 0xf0, 0xc1, 0x06


	//----- nvinfo : EIATTR_KPARAM_INFO
	.align		4
.L_424:
        /*0018*/ 	.byte	0x04, 0x17
        /*001a*/ 	.short	(.L_426 - .L_425)
.L_425:
        /*001c*/ 	.word	0x00000000
        /*0020*/ 	.short	0x0002
        /*0022*/ 	.short	0x0020
        /*0024*/ 	.byte	0x00, 0xf0, 0x05, 0x00


	//----- nvinfo : EIATTR_KPARAM_INFO
	.align		4
.L_426:
        /*0028*/ 	.byte	0x04, 0x17
        /*002a*/ 	.short	(.L_428 - .L_427)
.L_427:
        /*002c*/ 	.word	0x00000000
        /*0030*/ 	.short	0x0001
        /*0032*/ 	.short	0x0008
        /*0034*/ 	.byte	0x00, 0xf0, 0x61, 0x00


	//----- nvinfo : EIATTR_KPARAM_INFO
	.align		4
.L_428:
        /*0038*/ 	.byte	0x04, 0x17
        /*003a*/ 	.short	(.L_430 - .L_429)
.L_429:
        /*003c*/ 	.word	0x00000000
        /*0040*/ 	.short	0x0000
        /*0042*/ 	.short	0x0000
        /*0044*/ 	.byte	0x00, 0xf0, 0x21, 0x00


	//----- nvinfo : EIATTR_SPARSE_MMA_MASK
	.align		4
.L_430:
        /*0048*/ 	.byte	0x03, 0x50
        /*004a*/ 	.short	0x0000


	//----- nvinfo : EIATTR_MAXREG_COUNT
	.align		4
        /*004c*/ 	.byte	0x03, 0x1b
        /*004e*/ 	.short	0x0040


	//----- nvinfo : EIATTR_NUM_BARRIERS
	.align		4
        /*0050*/ 	.byte	0x02, 0x4c
        /*0052*/ 	.byte	0x01
	.zero		1


	//----- nvinfo : EIATTR_MERCURY_ISA_VERSION
	.align		4
        /*0054*/ 	.byte	0x03, 0x5f
        /*0056*/ 	.short	0x0101


	//----- nvinfo : EIATTR_VRC_CTA_INIT_COUNT
	.align		4
        /*0058*/ 	.byte	0x02, 0x4a
	.zero		1
	.zero		1


	//----- nvinfo : EIATTR_EXIT_INSTR_OFFSETS
	.align		4
        /*005c*/ 	.byte	0x04, 0x1c
        /*005e*/ 	.short	(.L_432 - .L_431)


	//   ....[0]....
.L_431:
        /*0060*/ 	.word	0x00000770


	//   ....[1]....
        /*0064*/ 	.word	0x000032e0


	//----- nvinfo : EIATTR_MAX_THREADS
	.align		4
.L_432:
        /*0068*/ 	.byte	0x04, 0x05
        /*006a*/ 	.short	(.L_434 - .L_433)
.L_433:
        /*006c*/ 	.word	0x00000100
        /*0070*/ 	.word	0x00000001
        /*0074*/ 	.word	0x00000001


	//----- nvinfo : EIATTR_CRS_STACK_SIZE
	.align		4
.L_434:
        /*0078*/ 	.byte	0x04, 0x1e
        /*007a*/ 	.short	(.L_436 - .L_435)
.L_435:
        /*007c*/ 	.word	0x00000000


	//----- nvinfo : EIATTR_CBANK_PARAM_SIZE
	.align		4
.L_436:
        /*0080*/ 	.byte	0x03, 0x19
        /*0082*/ 	.short	0x01d8


	//----- nvinfo : EIATTR_PARAM_CBANK
	.align		4
        /*0084*/ 	.byte	0x04, 0x0a
        /*0086*/ 	.short	(.L_438 - .L_437)
	.align		4
.L_437:
        /*0088*/ 	.word	index@(.nv.constant0._ZN2at6native54_GLOBAL__N__3a6f1fcb_21_DistributionNormal_cu_0c5b6e8543distribution_elementwise_grid_stride_kernelIdLi2EZNS0_9templates4cuda20normal_and_transformIddPNS_17CUDAGeneratorImplEZZZNS4_13normal_kernelIS7_EEvRKNS_10TensorBaseEddT_ENKUlvE_clEvENKUlvE_clEvEUldE_EEvRNS_18TensorIteratorBaseET1_T2_EUlP24curandStatePhilox4_32_10E0_ZNS1_27distribution_nullary_kernelIdd6float4S7_SM_SF_EEvSH_SJ_RKT3_T4_EUlidE0_EEvlNS_15PhiloxCudaStateESI_SJ_)
        /*008c*/ 	.short	0x0380
        /*008e*/ 	.short	0x01d8


	//----- nvinfo : EIATTR_SW_WAR
	.align		4
.L_438:
        /*0090*/ 	.byte	0x04, 0x36
        /*0092*/ 	.short	(.L_440 - .L_439)
.L_439:
        /*0094*/ 	.word	0x00000008
.L_440:


//--------------------- .nv.info._ZN2at6native54_GLOBAL__N__3a6f1fcb_21_DistributionNormal_cu_0c5b6e8543distribution_elementwise_grid_stride_kernelIdLi2EZNS0_9templates4cuda20normal_and_transformIddPNS_17CUDAGeneratorImplEZZZNS4_13normal_kernelIS7_EEvRKNS_10TensorBaseEddT_ENKUlvE_clEvENKUlvE_clEvEUldE_EEvRNS_18TensorIteratorBaseET1_T2_EUlP24curandStatePhilox4_32_10E0_ZNS1_27distribution_nullary_kernelIdd6float4S7_SM_SF_EEvSH_SJ_RKT3_T4_EUlidE_EEvlNS_15PhiloxCudaStateESI_SJ_ --------------------------
	.section	.nv.info._ZN2at6native54_GLOBAL__N__3a6f1fcb_21_DistributionNormal_cu_0c5b6e8543distribution_elementwise_grid_stride_kernelIdLi2EZNS0_9templates4cuda20normal_and_transformIddPNS_17CUDAGeneratorImplEZZZNS4_13normal_kernelIS7_EEvRKNS_10TensorBaseEddT_ENKUlvE_clEvENKUlvE_clEvEUldE_EEvRNS_18TensorIteratorBaseET1_T2_EUlP24curandStatePhilox4_32_10E0_ZNS1_27distribution_nullary_kernelIdd6float4S7_SM_SF_EEvSH_SJ_RKT3_T4_EUlidE_EEvlNS_15PhiloxCudaStateESI_SJ_,"",@"SHT_CUDA_INFO"
	.sectionflags	@""
	.align	4


	//----- nvinfo : EIATTR_CUDA_API_VERSION
	.align		4
        /*0000*/ 	.byte	0x04, 0x37
        /*0002*/ 	.short	(.L_442 - .L_441)
.L_441:
        /*0004*/ 	.word	0x00000082


	//----- nvinfo : EIATTR_KPARAM_INFO
	.align		4
.L_442:
        /*0008*/ 	.byte	0x04, 0x17
        /*000a*/ 	.short	(.L_444 - .L_443)
.L_443:
        /*000c*/ 	.word	0x00000000
        /*0010*/ 	.short	0x0003
        /*0012*/ 	.short	0x0028
        /*0014*/ 	.byte	0x00, 0xf0, 0x81, 0x00


	//----- nvinfo : EIATTR_KPARAM_INFO
	.align		4
.L_444:
        /*0018*/ 	.byte	0x04, 0x17
        /*001a*/ 	.short	(.L_446 - .L_445)
.L_445:
        /*001c*/ 	.word	0x00000000
        /*0020*/ 	.short	0x0002
        /*0022*/ 	.short	0x0020
        /*0024*/ 	.byte	0x00, 0xf0, 0x05, 0x00


	//----- nvinfo : EIATTR_KPARAM_INFO
	.align		4
.L_446:
        /*0028*/ 	.byte	0x04, 0x17
        /*002a*/ 	.short	(.L_448 - .L_447)
.L_447:
        /*002c*/ 	.word	0x00000000
        /*0030*/ 	.short	0x0001
        /*0032*/ 	.short	0x0008
        /*0034*/ 	.byte	0x00, 0xf0, 0x61, 0x00


	//----- nvinfo : EIATTR_KPARAM_INFO
	.align		4
.L_448:
        /*0038*/ 	.byte	0x04, 0x17
        /*003a*/ 	.short	(.L_450 - .L_449)
.L_449:
        /*003c*/ 	.word	0x00000000
        /*0040*/ 	.short	0x0000
        /*0042*/ 	.short	0x0000
        /*0044*/ 	.byte	0x00, 0xf0, 0x21, 0x00


	//----- nvinfo : EIATTR_SPARSE_MMA_MASK
	.align		4
.L_450:
        /*0048*/ 	.byte	0x03, 0x50
        /*004a*/ 	.short	0x0000


	//----- nvinfo : EIATTR_MAXREG_COUNT
	.align		4
        /*004c*/ 	.byte	0x03, 0x1b
        /*004e*/ 	.short	0x0040


	//----- nvinfo : EIATTR_NUM_BARRIERS
	.align		4
        /*0050*/ 	.byte	0x02, 0x4c
        /*0052*/ 	.byte	0x01
	.zero		1


	//----- nvinfo : EIATTR_MERCURY_ISA_VERSION
	.align		4
        /*0054*/ 	.byte	0x03, 0x5f
        /*0056*/ 	.short	0x0101


	//----- nvinfo : EIATTR_VRC_CTA_INIT_COUNT
	.align		4
        /*0058*/ 	.byte	0x02, 0x4a
	.zero		1
	.zero		1


	//----- nvinfo : EIATTR_EXIT_INSTR_OFFSETS
	.align		4
        /*005c*/ 	.byte	0x04, 0x1c
        /*005e*/ 	.short	(.L_452 - .L_451)


	//   ....[0]....
.L_451:
        /*0060*/ 	.word	0x00000780


	//   ....[1]....
        /*0064*/ 	.word	0x00000f70


	//----- nvinfo : EIATTR_MAX_THREADS
	.align		4
.L_452:
        /*0068*/ 	.byte	0x04, 0x05
        /*006a*/ 	.short	(.L_454 - .L_453)
.L_453:
        /*006c*/ 	.word	0x00000100
        /*0070*/ 	.word	0x00000001
        /*0074*/ 	.word	0x00000001


	//----- nvinfo : EIATTR_CRS_STACK_SIZE
	.align		4
.L_454:
        /*0078*/ 	.byte	0x04, 0x1e
        /*007a*/ 	.short	(.L_456 - .L_455)
.L_455:
        /*007c*/ 	.word	0x00000000


	//----- nvinfo : EIATTR_CBANK_PARAM_SIZE
	.align		4
.L_456:
        /*0080*/ 	.byte	0x03, 0x19
        /*0082*/ 	.short	0x0048


	//----- nvinfo : EIATTR_PARAM_CBANK
	.align		4
        /*0084*/ 	.byte	0x04, 0x0a
        /*0086*/ 	.short	(.L_458 - .L_457)
	.align		4
.L_457:
        /*0088*/ 	.word	index@(.nv.constant0._ZN2at6native54_GLOBAL__N__3a6f1fcb_21_DistributionNormal_cu_0c5b6e8543distribution_elementwise_grid_stride_kernelIdLi2EZNS0_9templates4cuda20normal_and_transformIddPNS_17CUDAGeneratorImplEZZZNS4_13normal_kernelIS7_EEvRKNS_10TensorBaseEddT_ENKUlvE_clEvENKUlvE_clEvEUldE_EEvRNS_18TensorIteratorBaseET1_T2_EUlP24curandStatePhilox4_32_10E0_ZNS1_27distribution_nullary_kernelIdd6float4S7_SM_SF_EEvSH_SJ_RKT3_T4_EUlidE_EEvlNS_15PhiloxCudaStateESI_SJ_)
        /*008c*/ 	.short	0x0380
        /*008e*/ 	.short	0x0048


	//----- nvinfo : EIATTR_SW_WAR
	.align		4
.L_458:
        /*0090*/ 	.byte	0x04, 0x36
        /*0092*/ 	.short	(.L_460 - .L_459)
.L_459:
        /*0094*/ 	.word	0x00000008
.L_460:


//--------------------- .nv.info._ZN2at6native54_GLOBAL__N__3a6f1fcb_21_DistributionNormal_cu_0c5b6e8543distribution_elementwise_grid_stride_kernelIdLi2EZNS0_9templates4cuda20normal_and_transformIddPNS_17CUDAGeneratorImplEZZZNS4_13normal_kernelIS7_EEvRKNS_10TensorBaseEddT_ENKUlvE_clEvENKUlvE_clEvEUldE_EEvRNS_18TensorIteratorBaseET1_T2_EUlP24curandStatePhilox4_32_10E_ZNS1_27distribution_nullary_kernelIdd7double2S7_SM_SF_EEvSH_SJ_RKT3_T4_EUlidE0_EEvlNS_15PhiloxCudaStateESI_SJ_ --------------------------
	.section	.nv.info._ZN2at6native54_GLOBAL__N__3a6f1fcb_21_DistributionNormal_cu_0c5b6e8543distribution_elementwise_grid_stride_kernelIdLi2EZNS0_9templates4cuda20normal_and_transformIddPNS_17CUDAGeneratorImplEZZZNS4_13normal_kernelIS7_EEvRKNS_10TensorBaseEddT_ENKUlvE_clEvENKUlvE_clEvEUldE_EEvRNS_18TensorIteratorBaseET1_T2_EUlP24curandStatePhilox4_32_10E_ZNS1_27distribution_nullary_kernelIdd7double2S7_SM_SF_EEvSH_SJ_RKT3_T4_EUlidE0_EEvlNS_15PhiloxCudaStateESI_SJ_,"",@"SHT_CUDA_INFO"
	.sectionflags	@""
	.align	4


	//----- nvinfo : EIATTR_CUDA_API_VERSION
	.align		4
        /*0000*/ 	.byte	0x04, 0x37
        /*0002*/ 	.short	(.L_462 - .L_461)
.L_461:
        /*0004*/ 	.word	0x00000082


	//----- nvinfo : EIATTR_KPARAM_INFO
	.align		4
.L_462:
        /*0008*/ 	.byte	0x04, 0x17
        /*000a*/ 	.short	(.L_464 - .L_463)
.L_463:
        /*000c*/ 	.word	0x00000000
        /*0010*/ 	.short	0x0003
        /*0012*/ 	.short	0x0028
        /*0014*/ 	.byte	0x00, 0xf0, 0xc1, 0x06


	//----- nvinfo : EIATTR_KPARAM_INFO
	.align		4
.L_464:
        /*0018*/ 	.byte	0x04, 0x17
        /*001a*/ 	.short	(.L_466 - .L_465)
.L_465:
        /*001c*/ 	.word	0x00000000
        /*0020*/ 	.short	0x0002
        /*0022*/ 	.short	0x0020
        /*0024*/ 	.byte	0x00, 0xf0, 0x05, 0x00


	//----- nvinfo : EIATTR_KPARAM_INFO
	.align		4
.L_466:
        /*0028*/ 	.byte	0x04, 0x17
        /*002a*/ 	.short	(.L_468 - .L_467)
.L_467:
        /*002c*/ 	.word	0x00000000
        /*0030*/ 	.short	0x0001
        /*0032*/ 	.short	0x0008
        /*0034*/ 	.byte	0x00, 0xf0, 0x61, 0x00


	//----- nvinfo : EIATTR_KPARAM_INFO
	.align		4
.L_468:
        /*0038*/ 	.byte	0x04, 0x17
        /*003a*/ 	.short	(.L_470 - .L_469)
.L_469:
        /*003c*/ 	.word	0x00000000
        /*0040*/ 	.short	0x0000
        /*0042*/ 	.short	0x0000
        /*0044*/ 	.byte	0x00, 0xf0, 0x21, 0x00


	//----- nvinfo : EIATTR_SPARSE_MMA_MASK
	.align		4
.L_470:
        /*0048*/ 	.byte	0x03, 0x50
        /*004a*/ 	.short	0x0000


	//----- nvinfo : EIATTR_MAXREG_COUNT
	.align		4
        /*004c*/ 	.byte	0x03, 0x1b
        /*004e*/ 	.short	0x0040


	//----- nvinfo : EIATTR_NUM_BARRIERS
	.align		4
        /*0050*/ 	.byte	0x02, 0x4c
        /*0052*/ 	.byte	0x01
	.zero		1


	//----- nvinfo : EIATTR_MERCURY_ISA_VERSION
	.align		4
        /*0054*/ 	.byte	0x03, 0x5f
        /*0056*/ 	.short	0x0101


	//----- nvinfo : EIATTR_VRC_CTA_INIT_COUNT
	.align		4
        /*0058*/ 	.byte	0x02, 0x4a
	.zero		1
	.zero		1


	//----- nvinfo : EIATTR_EXIT_INSTR_OFFSETS
	.align		4
        /*005c*/ 	.byte	0x04, 0x1c
        /*005e*/ 	.short	(.L_472 - .L_471)


	//   ....[0]....
.L_471:
        /*0060*/ 	.word	0x000007d0


	//   ....[1]....
        /*0064*/ 	.word	0x00003e70


	//----- nvinfo : EIATTR_MAX_THREADS
	.align		4
.L_472:
        /*0068*/ 	.byte	0x04, 0x05
        /*006a*/ 	.short	(.L_474 - .L_473)
.L_473:
        /*006c*/ 	.word	0x00000100
        /*0070*/ 	.word	0x00000001
        /*0074*/ 	.word	0x00000001


	//----- nvinfo : EIATTR_CRS_STACK_SIZE
	.align		4
.L_474:
        /*0078*/ 	.byte	0x04, 0x1e
        /*007a*/ 	.short	(.L_476 - .L_475)
.L_475:
        /*007c*/ 	.word	0x00000000


	//----- nvinfo : EIATTR_CBANK_PARAM_SIZE
	.align		4
.L_476:
        /*0080*/ 	.byte	0x03, 0x19
        /*0082*/ 	.short	0x01d8


	//----- nvinfo : EIATTR_PARAM_CBANK
	.align		4
        /*0084*/ 	.byte	0x04, 0x0a
        /*0086*/ 	.short	(.L_478 - .L_477)
	.align		4
.L_477:
        /*0088*/ 	.word	index@(.nv.constant0._ZN2at6native54_GLOBAL__N__3a6f1fcb_21_DistributionNormal_cu_0c5b6e8543distribution_elementwise_grid_stride_kernelIdLi2EZNS0_9templates4cuda20normal_and_transformIddPNS_17CUDAGeneratorImplEZZZNS4_13normal_kernelIS7_EEvRKNS_10TensorBaseEddT_ENKUlvE_clEvENKUlvE_clEvEUldE_EEvRNS_18TensorIteratorBaseET1_T2_EUlP24curandStatePhilox4_32_10E_ZNS1_27distribution_nullary_kernelIdd7double2S7_SM_SF_EEvSH_SJ_RKT3_T4_EUlidE0_EEvlNS_15PhiloxCudaStateESI_SJ_)
        /*008c*/ 	.short	0x0380
        /*008e*/ 	.short	0x01d8


	//----- nvinfo : EIATTR_SW_WAR
	.align		4
.L_478:
        /*0090*/ 	.byte	0x04, 0x36
        /*0092*/ 	.short	(.L_480 - .L_479)
.L_479:
        /*0094*/ 	.word	0x00000008
.L_480:


//--------------------- .nv.info._ZN2at6native54_GLOBAL__N__3a6f1fcb_21_DistributionNormal_cu_0c5b6e8543distribution_elementwise_grid_stride_kernelIdLi2EZNS0_9templates4cuda20normal_and_transformIddPNS_17CUDAGeneratorImplEZZZNS4_13normal_kernelIS7_EEvRKNS_10TensorBaseEddT_ENKUlvE_clEvENKUlvE_clEvEUldE_EEvRNS_18TensorIteratorBaseET1_T2_EUlP24curandStatePhilox4_32_10E_ZNS1_27distribution_nullary_kernelIdd7double2S7_SM_SF_EEvSH_SJ_RKT3_T4_EUlidE_EEvlNS_15PhiloxCudaStateESI_SJ_ --------------------------
	.section	.nv.info._ZN2at6native54_GLOBAL__N__3a6f1fcb_21_DistributionNormal_cu_0c5b6e8543distribution_elementwise_grid_stride_kernelIdLi2EZNS0_9templates4cuda20normal_and_transformIddPNS_17CUDAGeneratorImplEZZZNS4_13normal_kernelIS7_EEvRKNS_10TensorBaseEddT_ENKUlvE_clEvENKUlvE_clEvEUldE_EEvRNS_18TensorIteratorBaseET1_T2_EUlP24curandStatePhilox4_32_10E_ZNS1_27distribution_nullary_kernelIdd7double2S7_SM_SF_EEvSH_SJ_RKT3_T4_EUlidE_EEvlNS_15PhiloxCudaStateESI_SJ_,"",@"SHT_CUDA_INFO"
	.sectionflags	@""
	.align	4


	//----- nvinfo : EIATTR_CUDA_API_VERSION
	.align		4
        /*0000*/ 	.byte	0x04, 0x37
        /*0002*/ 	.short	(.L_482 - .L_481)
.L_481:
        /*0004*/ 	.word	0x00000082


	//----- nvinfo : EIATTR_KPARAM_INFO
	.align		4
.L_482:
        /*0008*/ 	.byte	0x04, 0x17
        /*000a*/ 	.short	(.L_484 - .L_483)
.L_483:
        /*000c*/ 	.word	0x00000000
        /*0010*/ 	.short	0x0003
        /*0012*/ 	.short	0x0028
        /*0014*/ 	.byte	0x00, 0xf0, 0x81, 0x00


	//----- nvinfo : EIATTR_KPARAM_INFO
	.align		4
.L_484:
        /*0018*/ 	.byte	0x04, 0x17
        /*001a*/ 	.short	(.L_486 - .L_485)
.L_485:
        /*001c*/ 	.word	0x00000000
        /*0020*/ 	.short	0x0002
        /*0022*/ 	.short	0x0020
        /*0024*/ 	.byte	0x00, 0xf0, 0x05, 0x00


	//----- nvinfo : EIATTR_KPARAM_INFO
	.align		4
.L_486:
        /*0028*/ 	.byte	0x04, 0x17
        /*002a*/ 	.short	(.L_488 - .L_487)
.L_487:
        /*002c*/ 	.word	0x00000000
        /*0030*/ 	.short	0x0001
        /*0032*/ 	.short	0x0008
        /*0034*/ 	.byte	0x00, 0xf0, 0x61, 0x00


	//----- nvinfo : EIATTR_KPARAM_INFO
	.align		4
.L_488:
        /*0038*/ 	.byte	0x04, 0x17
        /*003a*/ 	.short	(.L_490 - .L_489)
.L_489:
        /*003c*/ 	.word	0x00000000
        /*0040*/ 	.short	0x0000
        /*0042*/ 	.short	0x0000
        /*0044*/ 	.byte	0x00, 0xf0, 0x21, 0x00


	//----- nvinfo : EIATTR_SPARSE_MMA_MASK
	.align		4
.L_490:
        /*0048*/ 	.byte	0x03, 0x50
        /*004a*/ 	.short	0x0000


	//----- nvinfo : EIATTR_MAXREG_COUNT
	.align		4
        /*004c*/ 	.byte	0x03, 0x1b
        /*004e*/ 	.short	0x0040


	//----- nvinfo : EIATTR_NUM_BARRIERS
	.align		4
        /*0050*/ 	.byte	0x02, 0x4c
        /*0052*/ 	.byte	0x01
	.zero		1


	//----- nvinfo : EIATTR_MERCURY_ISA_VERSION
	.align		4
        /*0054*/ 	.byte	0x03, 0x5f
        /*0056*/ 	.short	0x0101


	//----- nvinfo : EIATTR_VRC_CTA_INIT_COUNT
	.align		4
        /*0058*/ 	.byte	0x02, 0x4a
	.zero		1
	.zero		1


	//----- nvinfo : EIATTR_EXIT_INSTR_OFFSETS
	.align		4
        /*005c*/ 	.byte	0x04, 0x1c
        /*005e*/ 	.short	(.L_492 - .L_491)


	//   ....[0]....
.L_491:
        /*0060*/ 	.word	0x000007b0


	//   ....[1]....
        /*0064*/ 	.word	0x00001af0


	//----- nvinfo : EIATTR_MAX_THREADS
	.align		4
.L_492:
        /*0068*/ 	.byte	0x04, 0x05
        /*006a*/ 	.short	(.L_494 - .L_493)
.L_493:
        /*006c*/ 	.word	0x00000100
        /*0070*/ 	.word	0x00000001
        /*0074*/ 	.word	0x00000001


	//----- nvinfo : EIATTR_CRS_STACK_SIZE
	.align		4
.L_494:
        /*0078*/ 	.byte	0x04, 0x1e
        /*007a*/ 	.short	(.L_496 - .L_495)
.L_495:
        /*007c*/ 	.word	0x00000000


	//----- nvinfo : EIATTR_CBANK_PARAM_SIZE
	.align		4
.L_496:
        /*0080*/ 	.byte	0x03, 0x19
        /*0082*/ 	.short	0x0048


	//----- nvinfo : EIATTR_PARAM_CBANK
	.align		4
        /*0084*/ 	.byte	0x04, 0x0a
        /*0086*/ 	.short	(.L_498 - .L_497)
	.align		4
.L_497:
        /*0088*/ 	.word	index@(.nv.constant0._ZN2at6native54_GLOBAL__N__3a6f1fcb_21_DistributionNormal_cu_0c5b6e8543distribution_elementwise_grid_stride_kernelIdLi2EZNS0_9templates4cuda20normal_and_transformIddPNS_17CUDAGeneratorImplEZZZNS4_13normal_kernelIS7_EEvRKNS_10TensorBaseEddT_ENKUlvE_clEvENKUlvE_clEvEUldE_EEvRNS_18TensorIteratorBaseET1_T2_EUlP24curandStatePhilox4_32_10E_ZNS1_27distribution_nullary_kernelIdd7double2S7_SM_SF_EEvSH_SJ_RKT3_T4_EUlidE_EEvlNS_15PhiloxCudaStateESI_SJ_)
        /*008c*/ 	.short	0x0380
        /*008e*/ 	.short	0x0048


	//----- nvinfo : EIATTR_SW_WAR
	.align		4
.L_498:
        /*0090*/ 	.byte	0x04, 0x36
        /*0092*/ 	.short	(.L_500 - .L_499)
.L_499:
        /*0094*/ 	.word	0x00000008
.L_500:


//--------------------- .nv.callgraph             --------------------------
	.section	.nv.callgraph,"",@"SHT_CUDA_CALLGRAPH"
	.align	4
	.sectionentsize	8
	.align		4
        /*0000*/ 	.word	0x00000000
	.align		4
        /*0004*/ 	.word	0xffffffff
	.align		4
        /*0008*/ 	.word	0x00000000
	.align		4
        /*000c*/ 	.word	0xfffffffe
	.align		4
        /*0010*/ 	.word	0x00000000
	.align		4
        /*0014*/ 	.word	0xfffffffd
	.align		4
        /*0018*/ 	.word	0x00000000
	.align		4
        /*001c*/ 	.word	0xfffffffc


//--------------------- .nv.constant4             --------------------------
	.section	.nv.constant4,"a",@progbits
	.align	8
	.align		8
.nv.constant4:
        /*0000*/ 	.dword	precalc_xorwow_matrix
	.align		8
        /*0008*/ 	.dword	precalc_xorwow_offset_matrix
	.align		8
        /*0010*/ 	.dword	mrg32k3aM1
	.align		8
        /*0018*/ 	.dword	mrg32k3aM2
	.align		8
        /*0020*/ 	.dword	mrg32k3aM1SubSeq
	.align		8
        /*0028*/ 	.dword	mrg32k3aM2SubSeq
	.align		8
        /*0030*/ 	.dword	mrg32k3aM1Seq
	.align		8
        /*0038*/ 	.dword	mrg32k3aM2Seq
	.align		8
        /*0040*/ 	.dword	_ZN52_INTERNAL_3a6f1fcb_21_DistributionNormal_cu_0c5b6e854cuda3std3__45__cpo5beginE
	.align		8
        /*0048*/ 	.dword	_ZN52_INTERNAL_3a6f1fcb_21_DistributionNormal_cu_0c5b6e854cuda3std3__45__cpo3endE
	.align		8
        /*0050*/ 	.dword	_ZN52_INTERNAL_3a6f1fcb_21_DistributionNormal_cu_0c5b6e854cuda3std3__45__cpo6cbeginE
	.align		8
        /*0058*/ 	.dword	_ZN52_INTERNAL_3a6f1fcb_21_DistributionNormal_cu_0c5b6e854cuda3std3__45__cpo4cendE
	.align		8
        /*0060*/ 	.dword	_ZN52_INTERNAL_3a6f1fcb_21_DistributionNormal_cu_0c5b6e854cuda3std3__45__cpo6rbeginE
	.align		8
        /*0068*/ 	.dword	_ZN52_INTERNAL_3a6f1fcb_21_DistributionNormal_cu_0c5b6e854cuda3std3__45__cpo4rendE
	.align		8
        /*0070*/ 	.dword	_ZN52_INTERNAL_3a6f1fcb_21_DistributionNormal_cu_0c5b6e854cuda3std3__45__cpo7crbeginE
	.align		8
        /*0078*/ 	.dword	_ZN52_INTERNAL_3a6f1fcb_21_DistributionNormal_cu_0c5b6e854cuda3std3__45__cpo5crendE
	.align		8
        /*0080*/ 	.dword	_ZN52_INTERNAL_3a6f1fcb_21_DistributionNormal_cu_0c5b6e854cuda3std3__454_GLOBAL__N__3a6f1fcb_21_DistributionNormal_cu_0c5b6e856ignoreE
	.align		8
        /*0088*/ 	.dword	_ZN52_INTERNAL_3a6f1fcb_21_DistributionNormal_cu_0c5b6e854cuda3std3__419piecewise_constructE
	.align		8
        /*0090*/ 	.dword	_ZN52_INTERNAL_3a6f1fcb_21_DistributionNormal_cu_0c5b6e854cuda3std3__48in_placeE
	.align		8
        /*0098*/ 	.dword	_ZN52_INTERNAL_3a6f1fcb_21_DistributionNormal_cu_0c5b6e854cuda3std3__420unreachable_sentinelE
	.align		8
        /*00a0*/ 	.dword	_ZN52_INTERNAL_3a6f1fcb_21_DistributionNormal_cu_0c5b6e854cuda3std6ranges3__45__cpo4swapE
	.align		8
        /*00a8*/ 	.dword	_ZN52_INTERNAL_3a6f1fcb_21_DistributionNormal_cu_0c5b6e854cuda3std6ranges3__45__cpo9iter_moveE
	.align		8
        /*00b0*/ 	.dword	_ZN52_INTERNAL_3a6f1fcb_21_DistributionNormal_cu_0c5b6e854cuda3std6ranges3__45__cpo5beginE
	.align		8
        /*00b8*/ 	.dword	_ZN52_INTERNAL_3a6f1fcb_21_DistributionNormal_cu_0c5b6e854cuda3std6ranges3__45__cpo3endE
	.align		8
        /*00c0*/ 	.dword	_ZN52_INTERNAL_3a6f1fcb_21_DistributionNormal_cu_0c5b6e854cuda3std6ranges3__45__cpo6cbeginE
	.align		8
        /*00c8*/ 	.dword	_ZN52_INTERNAL_3a6f1fcb_21_DistributionNormal_cu_0c5b6e854cuda3std6ranges3__45__cpo4cendE
	.align		8
        /*00d0*/ 	.dword	_ZN52_INTERNAL_3a6f1fcb_21_DistributionNormal_cu_0c5b6e854cuda3std6ranges3__45__cpo7advanceE
	.align		8
        /*00d8*/ 	.dword	_ZN52_INTERNAL_3a6f1fcb_21_DistributionNormal_cu_0c5b6e854cuda3std6ranges3__45__cpo9iter_swapE
	.align		8
        /*00e0*/ 	.dword	_ZN52_INTERNAL_3a6f1fcb_21_DistributionNormal_cu_0c5b6e854cuda3std6ranges3__45__cpo4nextE
	.align		8
        /*00e8*/ 	.dword	_ZN52_INTERNAL_3a6f1fcb_21_DistributionNormal_cu_0c5b6e854cuda3std6ranges3__45__cpo4prevE
	.align		8
        /*00f0*/ 	.dword	_ZN52_INTERNAL_3a6f1fcb_21_DistributionNormal_cu_0c5b6e854cuda3std6ranges3__45__cpo4dataE
	.align		8
        /*00f8*/ 	.dword	_ZN52_INTERNAL_3a6f1fcb_21_DistributionNormal_cu_0c5b6e854cuda3std6ranges3__45__cpo5cdataE
	.align		8
        /*0100*/ 	.dword	_ZN52_INTERNAL_3a6f1fcb_21_DistributionNormal_cu_0c5b6e854cuda3std6ranges3__45__cpo4sizeE
	.align		8
        /*0108*/ 	.dword	_ZN52_INTERNAL_3a6f1fcb_21_DistributionNormal_cu_0c5b6e854cuda3std6ranges3__45__cpo5ssizeE
	.align		8
        /*0110*/ 	.dword	_ZN52_INTERNAL_3a6f1fcb_21_DistributionNormal_cu_0c5b6e854cuda3std6ranges3__45__cpo8distanceE
	.align		8
        /*0118*/ 	.dword	_ZN52_INTERNAL_3a6f1fcb_21_DistributionNormal_cu_0c5b6e856thrust24THRUST_300001_SM_1000_NS6system6detail10sequential3seqE


//--------------------- .nv.constant3             --------------------------
	.section	.nv.constant3,"a",@progbits
	.align	8
.nv.constant3:
	.type		__cr_lgamma_table,@object
	.size		__cr_lgamma_table,(.L_8 - __cr_lgamma_table)
__cr_lgamma_table:
        /*0000*/ 	.byte	0x00, 0x00, 0x00, 0x00, 0x00, 0x00, 0x00, 0x00, 0x00, 0x00, 0x00, 0x00, 0x00, 0x00, 0x00, 0x00
        /*0010*/ 	.byte	0xef, 0x39, 0xfa, 0xfe, 0x42, 0x2e, 0xe6, 0x3f, 0x02, 0x20, 0x2a, 0xfa, 0x0b, 0xab, 0xfc, 0x3f
        /*0020*/ 	.byte	0xf9, 0x2c, 0x92, 0x7c, 0xa7, 0x6c, 0x09, 0x40, 0xc9, 0x79, 0x44, 0x3c, 0x64, 0x26, 0x13, 0x40
        /*0030*/ 	.byte	0xca, 0x01, 0xcf, 0x3a, 0x27, 0x51, 0x1a, 0x40, 0x30, 0xcc, 0x2d, 0xf3, 0xe1, 0x0c, 0x21, 0x40
        /*0040*/ 	.byte	0x0d, 0xb7, 0xfc, 0x82, 0x8e, 0x35, 0x25, 0x40
.L_8:


//--------------------- .text._ZN2at6native54_GLOBAL__N__3a6f1fcb_21_DistributionNormal_cu_0c5b6e8543distribution_elementwise_grid_stride_kernelIfLi4EZNS0_9templates4cuda20normal_and_transformIN3c108BFloat16EfPNS_17CUDAGeneratorImplEZZZNS4_13normal_kernelIS9_EEvRKNS_10TensorBaseEddT_ENKUlvE_clEvENKUlvE2_clEvEUlfE_EEvRNS_18TensorIteratorBaseET1_T2_EUlP24curandStatePhilox4_32_10E0_ZNS1_27distribution_nullary_kernelIS7_f6float4S9_SO_SH_EEvSJ_SL_RKT3_T4_EUlifE0_EEvlNS_15PhiloxCudaStateESK_SL_ --------------------------
	.section	.text._ZN2at6native54_GLOBAL__N__3a6f1fcb_21_DistributionNormal_cu_0c5b6e8543distribution_elementwise_grid_stride_kernelIfLi4EZNS0_9templates4cuda20normal_and_transformIN3c108BFloat16EfPNS_17CUDAGeneratorImplEZZZNS4_13normal_kernelIS9_EEvRKNS_10TensorBaseEddT_ENKUlvE_clEvENKUlvE2_clEvEUlfE_EEvRNS_18TensorIteratorBaseET1_T2_EUlP24curandStatePhilox4_32_10E0_ZNS1_27distribution_nullary_kernelIS7_f6float4S9_SO_SH_EEvSJ_SL_RKT3_T4_EUlifE0_EEvlNS_15PhiloxCudaStateESK_SL_,"ax",@progbits
	.align	128
.text._ZN2at6native54_GLOBAL__N__3a6f1fcb_21_DistributionNormal_cu_0c5b6e8543distribution_elementwise_grid_stride_kernelIfLi4EZNS0_9templates4cuda20normal_and_transformIN3c108BFloat16EfPNS_17CUDAGeneratorImplEZZZNS4_13normal_kernelIS9_EEvRKNS_10TensorBaseEddT_ENKUlvE_clEvENKUlvE2_clEvEUlfE_EEvRNS_18TensorIteratorBaseET1_T2_EUlP24curandStatePhilox4_32_10E0_ZNS1_27distribution_nullary_kernelIS7_f6float4S9_SO_SH_EEvSJ_SL_RKT3_T4_EUlifE0_EEvlNS_15PhiloxCudaStateESK_SL_:
        .type           _ZN2at6native54_GLOBAL__N__3a6f1fcb_21_DistributionNormal_cu_0c5b6e8543distribution_elementwise_grid_stride_kernelIfLi4EZNS0_9templates4cuda20normal_and_transformIN3c108BFloat16EfPNS_17CUDAGeneratorImplEZZZNS4_13normal_kernelIS9_EEvRKNS_10TensorBaseEddT_ENKUlvE_clEvENKUlvE2_clEvEUlfE_EEvRNS_18TensorIteratorBaseET1_T2_EUlP24curandStatePhilox4_32_10E0_ZNS1_27distribution_nullary_kernelIS7_f6float4S9_SO_SH_EEvSJ_SL_RKT3_T4_EUlifE0_EEvlNS_15PhiloxCudaStateESK_SL_,@function
        .size           _ZN2at6native54_GLOBAL__N__3a6f1fcb_21_DistributionNormal_cu_0c5b6e8543distribution_elementwise_grid_stride_kernelIfLi4EZNS0_9templates4cuda20normal_and_transformIN3c108BFloat16EfPNS_17CUDAGeneratorImplEZZZNS4_13normal_kernelIS9_EEvRKNS_10TensorBaseEddT_ENKUlvE_clEvENKUlvE2_clEvEUlfE_EEvRNS_18TensorIteratorBaseET1_T2_EUlP24curandStatePhilox4_32_10E0_ZNS1_27distribution_nullary_kernelIS7_f6float4S9_SO_SH_EEvSJ_SL_RKT3_T4_EUlifE0_EEvlNS_15PhiloxCudaStateESK_SL_,(.L_x_326 - _ZN2at6native54_GLOBAL__N__3a6f1fcb_21_DistributionNormal_cu_0c5b6e8543distribution_elementwise_grid_stride_kernelIfLi4EZNS0_9templates4cuda20normal_and_transformIN3c108BFloat16EfPNS_17CUDAGeneratorImplEZZZNS4_13normal_kernelIS9_EEvRKNS_10TensorBaseEddT_ENKUlvE_clEvENKUlvE2_clEvEUlfE_EEvRNS_18TensorIteratorBaseET1_T2_EUlP24curandStatePhilox4_32_10E0_ZNS1_27distribution_nullary_kernelIS7_f6float4S9_SO_SH_EEvSJ_SL_RKT3_T4_EUlifE0_EEvlNS_15PhiloxCudaStateESK_SL_)
        .other          _ZN2at6native54_GLOBAL__N__3a6f1fcb_21_DistributionNormal_cu_0c5b6e8543distribution_elementwise_grid_stride_kernelIfLi4EZNS0_9templates4cuda20normal_and_transformIN3c108BFloat16EfPNS_17CUDAGeneratorImplEZZZNS4_13normal_kernelIS9_EEvRKNS_10TensorBaseEddT_ENKUlvE_clEvENKUlvE2_clEvEUlfE_EEvRNS_18TensorIteratorBaseET1_T2_EUlP24curandStatePhilox4_32_10E0_ZNS1_27distribution_nullary_kernelIS7_f6float4S9_SO_SH_EEvSJ_SL_RKT3_T4_EUlifE0_EEvlNS_15PhiloxCudaStateESK_SL_,@"STO_CUDA_ENTRY STV_DEFAULT"
_ZN2at6native54_GLOBAL__N__3a6f1fcb_21_DistributionNormal_cu_0c5b6e8543distribution_elementwise_grid_stride_kernelIfLi4EZNS0_9templates4cuda20normal_and_transformIN3c108BFloat16EfPNS_17CUDAGeneratorImplEZZZNS4_13normal_kernelIS9_EEvRKNS_10TensorBaseEddT_ENKUlvE_clEvENKUlvE2_clEvEUlfE_EEvRNS_18TensorIteratorBaseET1_T2_EUlP24curandStatePhilox4_32_10E0_ZNS1_27distribution_nullary_kernelIS7_f6float4S9_SO_SH_EEvSJ_SL_RKT3_T4_EUlifE0_EEvlNS_15PhiloxCudaStateESK_SL_:
[----:B------:R-:W-:Y:S01]  /*0000*/  LDC R1, c[0x0][0x37c] ;  /* 0x0000df00ff017b82 */ /* 0x000fe20000000800 */
[----:B------:R-:W0:Y:S07]  /*0010*/  LDCU UR4, c[0x0][0x39c] ;  /* 0x00007380ff0477ac */ /* 0x000e2e0008000800 */
[----:B------:R-:W1:Y:S01]  /*0020*/  LDC R32, c[0x0][0x390] ;  /* 0x0000e400ff207b82 */ /* 0x000e620000000800 */
[----:B------:R-:W2:Y:S07]  /*0030*/  LDCU.64 UR76, c[0x0][0x358] ;  /* 0x00006b00ff4c77ac */ /* 0x000eae0008000a00 */
[----:B------:R-:W3:Y:S01]  /*0040*/  LDC R33, c[0x0][0x394] ;  /* 0x0000e500ff217b82 */ /* 0x000ee20000000800 */
[----:B0-----:R-:W-:-:S06]  /*0050*/  UPRMT UR4, UR4, 0x7770, URZ ;  /* 0x0000777004047896 */ /* 0x001fcc00080000ff */
[----:B------:R-:W-:-:S05]  /*0060*/  ISETP.NE.AND P0, PT, RZ, UR4, PT ;  /* 0x00000004ff007c0c */ /* 0x000fca000bf05270 */
[----:B------:R-:W0:Y:S08]  /*0070*/  LDCU.64 UR4, c[0x0][0x388] ;  /* 0x00007100ff0477ac */ /* 0x000e300008000a00 */
[----:B-1----:R-:W-:Y:S01]  /*0080*/  @P0 MOV R2, R32 ;  /* 0x0000002000020202 */ /* 0x002fe20000000f00 */
[----:B------:R-:W1:Y:S01]  /*0090*/  S2R R18, SR_TID.X ;  /* 0x0000000000127919 */ /* 0x000e620000002100 */
[----:B---3--:R-:W-:Y:S01]  /*00a0*/  @P0 MOV R3, R33 ;  /* 0x0000002100030202 */ /* 0x008fe20000000f00 */
[----:B------:R-:W3:Y:S05]  /*00b0*/  @P0 LDC R5, c[0x0][0x398] ;  /* 0x0000e600ff050b82 */ /* 0x000eea0000000800 */
[----:B--2---:R-:W3:Y:S01]  /*00c0*/  @P0 LDG.E.64 R2, desc[UR76][R2.64] ;  /* 0x0000004c02020981 */ /* 0x004ee2000c1e1b00 */
[----:B0-----:R-:W-:Y:S01]  /*00d0*/  IMAD.U32 R20, RZ, RZ, UR4 ;  /* 0x00000004ff147e24 */ /* 0x001fe2000f8e00ff */
[----:B------:R-:W-:-:S06]  /*00e0*/  MOV R21, UR5 ;  /* 0x0000000500157c02 */ /* 0x000fcc0008000f00 */
[----:B------:R-:W2:Y:S01]  /*00f0*/  @P0 LDG.E.64 R20, desc[UR76][R20.64] ;  /* 0x0000004c14140981 */ /* 0x000ea2000c1e1b00 */
[----:B------:R-:W1:Y:S01]  /*0100*/  S2UR UR4, SR_CTAID.X ;  /* 0x00000000000479c3 */ /* 0x000e620000002500 */
[----:B------:R-:W-:-:S07]  /*0110*/  IMAD.MOV.U32 R19, RZ, RZ, RZ ;  /* 0x000000ffff137224 */ /* 0x000fce00078e00ff */
[----:B------:R-:W1:Y:S01]  /*0120*/  LDC R24, c[0x0][0x360] ;  /* 0x0000d800ff187b82 */ /* 0x000e620000000800 */
[----:B------:R-:W0:Y:S01]  /*0130*/  LDCU UR6, c[0x0][0x370] ;  /* 0x00006e00ff0677ac */ /* 0x000e220008000800 */
[----:B-1----:R-:W-:Y:S01]  /*0140*/  IMAD.WIDE.U32 R18, R24, UR4, R18 ;  /* 0x0000000418127c25 */ /* 0x002fe2000f8e0012 */
[----:B------:R-:W1:Y:S03]  /*0150*/  LDCU.64 UR4, c[0x0][0x380] ;  /* 0x00007000ff0477ac */ /* 0x000e660008000a00 */
[----:B------:R-:W-:Y:S01]  /*0160*/  IMAD.WIDE.U32 R8, R18, -0x326172a9, RZ ;  /* 0xcd9e8d5712087825 */ /* 0x000fe200078e00ff */
[----:B-1----:R-:W-:-:S04]  /*0170*/  UIADD3 UR4, UP0, UPT, UR4, -0x1, URZ ;  /* 0xffffffff04047890 */ /* 0x002fc8000ff1e0ff */
[----:B------:R-:W-:-:S04]  /*0180*/  UIADD3.X UR5, UPT, UPT, UR5, -0x1, URZ, UP0, !UPT ;  /* 0xffffffff05057890 */ /* 0x000fc800087fe4ff */
[----:B------:R-:W-:Y:S01]  /*0190*/  UISETP.NE.U32.AND UP0, UPT, UR5, URZ, UPT ;  /* 0x000000ff0500728c */ /* 0x000fe2000bf05070 */
[----:B---3--:R-:W-:-:S04]  /*01a0*/  @P0 IADD3 R32, P1, PT, R2, R5, RZ ;  /* 0x0000000502200210 */ /* 0x008fc80007f3e0ff */
[----:B------:R-:W-:-:S04]  /*01b0*/  @P0 IADD3.X R33, PT, PT, RZ, R3, RZ, P1, !PT ;  /* 0x00000003ff210210 */ /* 0x000fc80000ffe4ff */
[--C-:B------:R-:W-:Y:S01]  /*01c0*/  SHF.R.U64 R0, R32, 0x2, R33.reuse ;  /* 0x0000000220007819 */ /* 0x100fe20000001221 */
[C---:B--2---:R-:W-:Y:S01]  /*01d0*/  VIADD R5, R20.reuse, 0x3c6ef372 ;  /* 0x3c6ef37214057836 */ /* 0x044fe20000000000 */
[----:B------:R-:W-:Y:S01]  /*01e0*/  SHF.R.U32.HI R2, RZ, 0x2, R33 ;  /* 0x00000002ff027819 */ /* 0x000fe20000011621 */
[----:B------:R-:W-:Y:S01]  /*01f0*/  VIADD R25, R20, 0xf1bbcdc8 ;  /* 0xf1bbcdc814197836 */ /* 0x000fe20000000000 */
[C---:B------:R-:W-:Y:S01]  /*0200*/  IADD3 R3, PT, PT, R21.reuse, -0x4498517b, RZ ;  /* 0xbb67ae8515037810 */ /* 0x040fe20007ffe0ff */
[----:B------:R-:W-:Y:S01]  /*0210*/  IMAD.WIDE.U32 R6, R0, -0x2daee0ad, RZ ;  /* 0xd2511f5300067825 */ /* 0x000fe200078e00ff */
[----:B------:R-:W-:Y:S02]  /*0220*/  LOP3.LUT R10, R2, R9, R20, 0x96, !PT ;  /* 0x00000009020a7212 */ /* 0x000fe400078e9614 */
[----:B------:R-:W-:Y:S02]  /*0230*/  IADD3 R4, PT, PT, R20, -0x61c88647, RZ ;  /* 0x9e3779b914047810 */ /* 0x000fe40007ffe0ff */
[C---:B------:R-:W-:Y:S01]  /*0240*/  LOP3.LUT R12, R21.reuse, R7, R19, 0x96, !PT ;  /* 0x00000007150c7212 */ /* 0x040fe200078e9613 */
[----:B------:R-:W-:Y:S01]  /*0250*/  IMAD.WIDE.U32 R10, R10, -0x2daee0ad, RZ ;  /* 0xd2511f530a0a7825 */ /* 0x000fe200078e00ff */
[----:B------:R-:W-:-:S02]  /*0260*/  IADD3 R7, PT, PT, R21, 0x32370b8f, RZ ;  /* 0x32370b8f15077810 */ /* 0x000fc40007ffe0ff */
[----:B------:R-:W-:Y:S01]  /*0270*/  IADD3 R9, PT, PT, R20, 0x78dde6e4, RZ ;  /* 0x78dde6e414097810 */ /* 0x000fe20007ffe0ff */
[----:B------:R-:W-:Y:S01]  /*0280*/  IMAD.WIDE.U32 R12, R12, -0x326172a9, RZ ;  /* 0xcd9e8d570c0c7825 */ /* 0x000fe200078e00ff */
[----:B------:R-:W-:Y:S02]  /*0290*/  LOP3.LUT R16, R3, R6, R11, 0x96, !PT ;  /* 0x0000000603107212 */ /* 0x000fe400078e960b */
[C---:B------:R-:W-:Y:S01]  /*02a0*/  IADD3 R6, PT, PT, R21.reuse, 0x76cf5d0a, RZ ;  /* 0x76cf5d0a15067810 */ /* 0x040fe20007ffe0ff */
[----:B------:R-:W-:Y:S01]  /*02b0*/  VIADD R11, R21, 0xa9066899 ;  /* 0xa9066899150b7836 */ /* 0x000fe20000000000 */
[----:B------:R-:W-:Y:S01]  /*02c0*/  LOP3.LUT R14, R4, R8, R13, 0x96, !PT ;  /* 0x00000008040e7212 */ /* 0x000fe200078e960d */
[----:B------:R-:W-:-:S04]  /*02d0*/  IMAD.WIDE.U32 R16, R16, -0x326172a9, RZ ;  /* 0xcd9e8d5710107825 */ /* 0x000fc800078e00ff */
[----:B------:R-:W-:Y:S01]  /*02e0*/  IMAD.WIDE.U32 R14, R14, -0x2daee0ad, RZ ;  /* 0xd2511f530e0e7825 */ /* 0x000fe200078e00ff */
[----:B------:R-:W-:-:S03]  /*02f0*/  LOP3.LUT R12, R5, R12, R17, 0x96, !PT ;  /* 0x0000000c050c7212 */ /* 0x000fc600078e9611 */
[----:B------:R-:W-:Y:S01]  /*0300*/  VIADD R8, R20, 0xdaa66d2b ;  /* 0xdaa66d2b14087836 */ /* 0x000fe20000000000 */
[----:B------:R-:W-:Y:S01]  /*0310*/  LOP3.LUT R22, R6, R10, R15, 0x96, !PT ;  /* 0x0000000a06167212 */ /* 0x000fe200078e960f */
[----:B------:R-:W-:Y:S01]  /*0320*/  IMAD.WIDE.U32 R12, R12, -0x2daee0ad, RZ ;  /* 0xd2511f530c0c7825 */ /* 0x000fe200078e00ff */
[----:B------:R-:W-:-:S03]  /*0330*/  IADD3 R10, PT, PT, R21, -0x126145ec, RZ ;  /* 0xed9eba14150a7810 */ /* 0x000fc60007ffe0ff */
[----:B------:R-:W-:Y:S01]  /*0340*/  IMAD.WIDE.U32 R22, R22, -0x326172a9, RZ ;  /* 0xcd9e8d5716167825 */ /* 0x000fe200078e00ff */
[----:B------:R-:W-:Y:S02]  /*0350*/  LOP3.LUT R17, R7, R14, R13, 0x96, !PT ;  /* 0x0000000e07117212 */ /* 0x000fe400078e960d */
[----:B------:R-:W-:Y:S02]  /*0360*/  IADD3 R13, PT, PT, R20, -0x4ab325aa, RZ ;  /* 0xb54cda56140d7810 */ /* 0x000fe40007ffe0ff */
[----:B------:R-:W-:Y:S01]  /*0370*/  LOP3.LUT R14, R8, R16, R23, 0x96, !PT ;  /* 0x00000010080e7212 */ /* 0x000fe200078e9617 */
[----:B------:R-:W-:-:S04]  /*0380*/  IMAD.WIDE.U32 R16, R17, -0x326172a9, RZ ;  /* 0xcd9e8d5711107825 */ /* 0x000fc800078e00ff */
[----:B------:R-:W-:Y:S01]  /*0390*/  IMAD.WIDE.U32 R14, R14, -0x2daee0ad, RZ ;  /* 0xd2511f530e0e7825 */ /* 0x000fe200078e00ff */
[----:B------:R-:W-:-:S04]  /*03a0*/  LOP3.LUT R22, R9, R22, R17, 0x96, !PT ;  /* 0x0000001609167212 */ /* 0x000fc800078e9611 */
[----:B------:R-:W-:Y:S01]  /*03b0*/  LOP3.LUT R26, R10, R12, R15, 0x96, !PT ;  /* 0x0000000c0a1a7212 */ /* 0x000fe200078e960f */
[----:B------:R-:W-:Y:S01]  /*03c0*/  IMAD.WIDE.U32 R22, R22, -0x2daee0ad, RZ ;  /* 0xd2511f5316167825 */ /* 0x000fe200078e00ff */
[----:B------:R-:W-:-:S03]  /*03d0*/  IADD3 R12, PT, PT, R20, 0x1715609d, RZ ;  /* 0x1715609d140c7810 */ /* 0x000fc60007ffe0ff */
[----:B------:R-:W-:Y:S01]  /*03e0*/  IMAD.WIDE.U32 R26, R26, -0x326172a9, RZ ;  /* 0xcd9e8d571a1a7825 */ /* 0x000fe200078e00ff */
[----:B------:R-:W-:-:S03]  /*03f0*/  LOP3.LUT R17, R11, R14, R23, 0x96, !PT ;  /* 0x0000000e0b117212 */ /* 0x000fc600078e9617 */
[----:B------:R-:W-:Y:S01]  /*0400*/  VIADD R23, R21, 0x646e171e ;  /* 0x646e171e15177836 */ /* 0x000fe20000000000 */
[----:B------:R-:W-:Y:S01]  /*0410*/  LOP3.LUT R14, R12, R16, R27, 0x96, !PT ;  /* 0x000000100c0e7212 */ /* 0x000fe200078e961b */
[----:B------:R-:W-:-:S04]  /*0420*/  IMAD.WIDE.U32 R16, R17, -0x326172a9, RZ ;  /* 0xcd9e8d5711107825 */ /* 0x000fc800078e00ff */
[----:B------:R-:W-:Y:S01]  /*0430*/  IMAD.WIDE.U32 R14, R14, -0x2daee0ad, RZ ;  /* 0xd2511f530e0e7825 */ /* 0x000fe200078e00ff */
[----:B------:R-:W-:Y:S02]  /*0440*/  LOP3.LUT R48, R13, R26, R17, 0x96, !PT ;  /* 0x0000001a0d307212 */ /* 0x000fe400078e9611 */
[----:B------:R-:W-:Y:S02]  /*0450*/  IADD3 R17, PT, PT, R21, 0x1fd5c5a3, RZ ;  /* 0x1fd5c5a315117810 */ /* 0x000fe40007ffe0ff */
[----:B------:R-:W-:Y:S01]  /*0460*/  LOP3.LUT R23, R23, R22, R15, 0x96, !PT ;  /* 0x0000001617177212 */ /* 0x000fe200078e960f */
[----:B------:R-:W-:Y:S01]  /*0470*/  IMAD.WIDE.U32 R48, R48, -0x2daee0ad, RZ ;  /* 0xd2511f5330307825 */ /* 0x000fe200078e00ff */
[----:B------:R-:W-:-:S03]  /*0480*/  IADD3 R15, PT, PT, R20, 0x5384540f, RZ ;  /* 0x5384540f140f7810 */ /* 0x000fc60007ffe0ff */
[----:B------:R-:W-:Y:S01]  /*0490*/  IMAD.WIDE.U32 R26, R23, -0x326172a9, RZ ;  /* 0xcd9e8d57171a7825 */ /* 0x000fe200078e00ff */
[----:B------:R-:W-:-:S04]  /*04a0*/  LOP3.LUT R17, R17, R14, R49, 0x96, !PT ;  /* 0x0000000e11117212 */ /* 0x000fc800078e9631 */
[----:B------:R-:W-:Y:S01]  /*04b0*/  LOP3.LUT R15, R15, R16, R27, 0x96, !PT ;  /* 0x000000100f0f7212 */ /* 0x000fe200078e961b */
[----:B------:R-:W-:Y:S01]  /*04c0*/  IMAD.WIDE.U32 R44, R17, -0x326172a9, RZ ;  /* 0xcd9e8d57112c7825 */ /* 0x000fe200078e00ff */
[----:B------:R-:W-:-:S03]  /*04d0*/  MOV R16, R18 ;  /* 0x0000001200107202 */ /* 0x000fc60000000f00 */
[----:B------:R-:W-:Y:S01]  /*04e0*/  IMAD.WIDE.U32 R22, R15, -0x2daee0ad, RZ ;  /* 0xd2511f530f167825 */ /* 0x000fe200078e00ff */
[----:B------:R-:W-:Y:S02]  /*04f0*/  IADD3 R15, PT, PT, R21, -0x24c28bd8, RZ ;  /* 0xdb3d7428150f7810 */ /* 0x000fe40007ffe0ff */
[----:B------:R-:W-:Y:S01]  /*0500*/  LOP3.LUT R14, R25, R26, R45, 0x96, !PT ;  /* 0x0000001a190e7212 */ /* 0x000fe200078e962d */
[----:B------:R-:W-:Y:S01]  /*0510*/  IMAD.MOV.U32 R17, RZ, RZ, R19 ;  /* 0x000000ffff117224 */ /* 0x000fe200078e0013 */
[----:B------:R-:W-:Y:S01]  /*0520*/  LOP3.LUT R48, R15, R48, R23, 0x96, !PT ;  /* 0x000000300f307212 */ /* 0x000fe200078e9617 */
[----:B0-----:R-:W-:Y:S01]  /*0530*/  IMAD R15, R24, UR6, RZ ;  /* 0x00000006180f7c24 */ /* 0x001fe2000f8e02ff */
[----:B------:R-:W-:Y:S01]  /*0540*/  IADD3 R23, PT, PT, R20, -0x700cb87f, RZ ;  /* 0x8ff3478114177810 */ /* 0x000fe20007ffe0ff */
[----:B------:R-:W-:-:S04]  /*0550*/  IMAD.HI.U32 R45, R14, -0x2daee0ad, RZ ;  /* 0xd2511f530e2d7827 */ /* 0x000fc800078e00ff */
[----:B------:R-:W-:Y:S01]  /*0560*/  IMAD.HI.U32 R25, R48, -0x326172a9, RZ ;  /* 0xcd9e8d5730197827 */ /* 0x000fe200078e00ff */
[----:B------:R-:W-:-:S04]  /*0570*/  LOP3.LUT R45, R22, R45, RZ, 0x3c, !PT ;  /* 0x0000002d162d7212 */ /* 0x000fc800078e3cff */
[----:B------:R-:W-:Y:S02]  /*0580*/  LOP3.LUT R44, R23, R44, R25, 0x96, !PT ;  /* 0x0000002c172c7212 */ /* 0x000fe400078e9619 */
[----:B------:R-:W-:Y:S01]  /*0590*/  SHF.L.U32 R25, R15, 0x2, RZ ;  /* 0x000000020f197819 */ /* 0x000fe200000006ff */
[----:B------:R-:W-:Y:S06]  /*05a0*/  BRA.U UP0, `(.L_x_0) ;  /* 0x0000000100547547 */ /* 0x000fec000b800000 */
[----:B------:R-:W0:Y:S01]  /*05b0*/  I2F.U32.RP R26, R25 ;  /* 0x00000019001a7306 */ /* 0x000e220000209000 */
[----:B------:R-:W-:Y:S02]  /*05c0*/  IADD3 R27, PT, PT, RZ, -R25, RZ ;  /* 0x80000019ff1b7210 */ /* 0x000fe40007ffe0ff */
[----:B------:R-:W-:-:S05]  /*05d0*/  ISETP.NE.U32.AND P2, PT, R25, RZ, PT ;  /* 0x000000ff1900720c */ /* 0x000fca0003f45070 */
[----:B0-----:R-:W0:Y:S02]  /*05e0*/  MUFU.RCP R26, R26 ;  /* 0x0000001a001a7308 */ /* 0x001e240000001000 */
[----:B0-----:R-:W-:-:S06]  /*05f0*/  VIADD R22, R26, 0xffffffe ;  /* 0x0ffffffe1a167836 */ /* 0x001fcc0000000000 */
[----:B------:R0:W1:Y:S02]  /*0600*/  F2I.FTZ.U32.TRUNC.NTZ R23, R22 ;  /* 0x0000001600177305 */ /* 0x000064000021f000 */
[----:B0-----:R-:W-:Y:S02]  /*0610*/  HFMA2 R22, -RZ, RZ, 0, 0 ;  /* 0x00000000ff167431 */ /* 0x001fe400000001ff */
[----:B-1----:R-:W-:-:S04]  /*0620*/  IMAD R27, R27, R23, RZ ;  /* 0x000000171b1b7224 */ /* 0x002fc800078e02ff */
[----:B------:R-:W-:-:S04]  /*0630*/  IMAD.HI.U32 R23, R23, R27, R22 ;  /* 0x0000001b17177227 */ /* 0x000fc800078e0016 */
[----:B------:R-:W-:Y:S02]  /*0640*/  HFMA2 R27, -RZ, RZ, 0, 0 ;  /* 0x00000000ff1b7431 */ /* 0x000fe400000001ff */
[----:B------:R-:W-:-:S04]  /*0650*/  IMAD.HI.U32 R23, R23, UR4, RZ ;  /* 0x0000000417177c27 */ /* 0x000fc8000f8e00ff */
[----:B------:R-:W-:-:S04]  /*0660*/  IMAD.MOV R28, RZ, RZ, -R23 ;  /* 0x000000ffff1c7224 */ /* 0x000fc800078e0a17 */
[----:B------:R-:W-:-:S05]  /*0670*/  IMAD R28, R25, R28, UR4 ;  /* 0x00000004191c7e24 */ /* 0x000fca000f8e021c */
[----:B------:R-:W-:-:S13]  /*0680*/  ISETP.GE.U32.AND P0, PT, R28, R25, PT ;  /* 0x000000191c00720c */ /* 0x000fda0003f06070 */
[----:B------:R-:W-:Y:S02]  /*0690*/  @P0 IADD3 R28, PT, PT, -R25, R28, RZ ;  /* 0x0000001c191c0210 */ /* 0x000fe40007ffe1ff */
[----:B------:R-:W-:Y:S02]  /*06a0*/  @P0 IADD3 R23, PT, PT, R23, 0x1, RZ ;  /* 0x0000000117170810 */ /* 0x000fe40007ffe0ff */
[----:B------:R-:W-:-:S13]  /*06b0*/  ISETP.GE.U32.AND P1, PT, R28, R25, PT ;  /* 0x000000191c00720c */ /* 0x000fda0003f26070 */
[----:B------:R-:W-:Y:S01]  /*06c0*/  @P1 VIADD R23, R23, 0x1 ;  /* 0x0000000117171836 */ /* 0x000fe20000000000 */
[----:B------:R-:W-:-:S04]  /*06d0*/  @!P2 LOP3.LUT R23, RZ, R25, RZ, 0x33, !PT ;  /* 0x00000019ff17a212 */ /* 0x000fc800078e33ff */
[----:B------:R-:W-:Y:S01]  /*06e0*/  MOV R26, R23 ;  /* 0x00000017001a7202 */ /* 0x000fe20000000f00 */
[----:B------:R-:W-:Y:S06]  /*06f0*/  BRA `(.L_x_1) ;  /* 0x0000000000087947 */ /* 0x000fec0003800000 */
.L_x_0:
[----:B------:R-:W-:-:S07]  /*0700*/  MOV R28, 0x720 ;  /* 0x00000720001c7802 */ /* 0x000fce0000000f00 */
[----:B------:R-:W-:Y:S05]  /*0710*/  CALL.REL.NOINC `($__internal_0_$__cuda_sm20_div_s64) ;  /* 0x0000004800cc7944 */ /* 0x000fea0003c00000 */
.L_x_1:
[----:B------:R-:W-:-:S05]  /*0720*/  IMAD.WIDE.U32 R24, R24, UR6, RZ ;  /* 0x0000000618187c25 */ /* 0x000fca000f8e00ff */
[C---:B------:R-:W-:Y:S01]  /*0730*/  SHF.L.U64.HI R25, R24.reuse, 0x2, R25 ;  /* 0x0000000218197819 */ /* 0x040fe20000010219 */
[----:B------:R-:W-:-:S04]  /*0740*/  IMAD.SHL.U32 R24, R24, 0x4, RZ ;  /* 0x0000000418187824 */ /* 0x000fc800078e00ff */
[----:B------:R-:W-:Y:S02]  /*0750*/  IMAD R29, R25, R26, RZ ;  /* 0x0000001a191d7224 */ /* 0x000fe400078e02ff */
[----:B------:R-:W-:-:S04]  /*0760*/  IMAD.WIDE.U32 R22, R26, R24, R24 ;  /* 0x000000181a167225 */ /* 0x000fc800078e0018 */
[----:B------:R-:W-:Y:S01]  /*0770*/  IMAD R29, R27, R24, R29 ;  /* 0x000000181b1d7224 */ /* 0x000fe200078e021d */
[----:B------:R-:W-:-:S04]  /*0780*/  ISETP.GE.U32.AND P0, PT, R16, R22, PT ;  /* 0x000000161000720c */ /* 0x000fc80003f06070 */
[----:B------:R-:W-:-:S04]  /*0790*/  IADD3 R46, PT, PT, R23, R29, RZ ;  /* 0x0000001d172e7210 */ /* 0x000fc80007ffe0ff */
[----:B------:R-:W-:-:S13]  /*07a0*/  ISETP.GE.AND.EX P0, PT, R17, R46, PT, P0 ;  /* 0x0000002e1100720c */ /* 0x000fda0003f06300 */
[----:B------:R-:W-:Y:S05]  /*07b0*/  @P0 EXIT ;  /* 0x000000000000094d */ /* 0x000fea0003800000 */
[----:B------:R-:W0:Y:S01]  /*07c0*/  LDCU UR74, c[0x0][0x3a8] ;  /* 0x00007500ff4a77ac */ /* 0x000e220008000800 */
[----:B------:R-:W1:Y:S01]  /*07d0*/  LDC.64 R24, c[0x0][0x540] ;  /* 0x00015000ff187b82 */ /* 0x000e620000000a00 */
[----:B------:R-:W-:Y:S01]  /*07e0*/  IADD3 R34, PT, PT, R21, -0x695add53, RZ ;  /* 0x96a522ad15227810 */ /* 0x000fe20007ffe0ff */
[----:B------:R-:W-:Y:S01]  /*07f0*/  IMAD R48, R48, -0x326172a9, RZ ;  /* 0xcd9e8d5730307824 */ /* 0x000fe200078e02ff */
[----:B------:R-:W-:Y:S01]  /*0800*/  LOP3.LUT R47, R32, 0x3, RZ, 0xc0, !PT ;  /* 0x00000003202f7812 */ /* 0x000fe200078ec0ff */
[----:B------:R-:W-:Y:S01]  /*0810*/  IMAD.SHL.U32 R49, R15, 0x2, RZ ;  /* 0x000000020f317824 */ /* 0x000fe200078e00ff */
[----:B------:R-:W-:Y:S01]  /*0820*/  LOP3.LUT R45, R45, R34, RZ, 0x3c, !PT ;  /* 0x000000222d2d7212 */ /* 0x000fe200078e3cff */
[----:B------:R-:W-:Y:S01]  /*0830*/  IMAD R51, R15, 0x3, RZ ;  /* 0x000000030f337824 */ /* 0x000fe200078e02ff */
[----:B------:R-:W2:Y:S01]  /*0840*/  LDCU UR72, c[0x0][0x3ac] ;  /* 0x00007580ff4877ac */ /* 0x000ea20008000800 */
[----:B------:R-:W3:Y:S01]  /*0850*/  LDC.64 R26, c[0x0][0x548] ;  /* 0x00015200ff1a7b82 */ /* 0x000ee20000000a00 */
[----:B------:R-:W4:Y:S01]  /*0860*/  LDCU UR71, c[0x0][0x4d8] ;  /* 0x00009b00ff4777ac */ /* 0x000f220008000800 */
[----:B------:R-:W1:Y:S06]  /*0870*/  LDCU UR70, c[0x0][0x3c0] ;  /* 0x00007800ff4677ac */ /* 0x000e6c0008000800 */
[----:B------:R-:W1:Y:S01]  /*0880*/  LDC.64 R28, c[0x0][0x380] ;  /* 0x0000e000ff1c7b82 */ /* 0x000e620000000a00 */
[----:B0-----:R-:W-:Y:S01]  /*0890*/  UIADD3 UR74, UPT, UPT, UR74, -0x1, URZ ;  /* 0xffffffff4a4a7890 */ /* 0x001fe2000fffe0ff */
[----:B------:R-:W0:Y:S06]  /*08a0*/  LDCU UR69, c[0x0][0x4dc] ;  /* 0x00009b80ff4577ac */ /* 0x000e2c0008000800 */
[----:B------:R-:W0:Y:S01]  /*08b0*/  LDC.64 R30, c[0x0][0x548] ;  /* 0x00015200ff1e7b82 */ /* 0x000e220000000a00 */
[----:B------:R-:W-:Y:S01]  /*08c0*/  UISETP.LT.U32.AND UP0, UPT, UR74, 0x18, UPT ;  /* 0x000000184a00788c */ /* 0x000fe2000bf01070 */
[----:B------:R-:W0:Y:S03]  /*08d0*/  LDCU UR68, c[0x0][0x3c4] ;  /* 0x00007880ff4477ac */ /* 0x000e260008000800 */
[----:B------:R-:W-:Y:S01]  /*08e0*/  USEL UR73, UR74, 0x18, UP0 ;  /* 0x000000184a497887 */ /* 0x000fe20008000000 */
[----:B------:R-:W0:Y:S01]  /*08f0*/  LDCU UR67, c[0x0][0x4e0] ;  /* 0x00009c00ff4377ac */ /* 0x000e220008000800 */
        /* <DEDUP_REMOVED lines=45> */
[----:B------:R-:W0:Y:S01]  /*0bd0*/  LDCU.64 UR32, c[0x0][0x3b0] ;  /* 0x00007600ff2077ac */ /* 0x000e220008000a00 */
[----:B------:R-:W0:Y:S01]  /*0be0*/  LDCU.64 UR34, c[0x0][0x3b8] ;  /* 0x00007700ff2277ac */ /* 0x000e220008000a00 */
[----:B------:R-:W0:Y:S01]  /*0bf0*/  LDCU.64 UR36, c[0x0][0x3c8] ;  /* 0x00007900ff2477ac */ /* 0x000e220008000a00 */
[----:B------:R-:W0:Y:S01]  /*0c00*/  LDCU.64 UR38, c[0x0][0x3d0] ;  /* 0x00007a00ff2677ac */ /* 0x000e220008000a00 */
[----:B------:R-:W0:Y:S01]  /*0c10*/  LDCU.64 UR40, c[0x0][0x3e0] ;  /* 0x00007c00ff2877ac */ /* 0x000e220008000a00 */
[----:B------:R-:W0:Y:S01]  /*0c20*/  LDCU.64 UR42, c[0x0][0x3e8] ;  /* 0x00007d00ff2a77ac */ /* 0x000e220008000a00 */
[----:B------:R-:W0:Y:S01]  /*0c30*/  LDCU.64 UR44, c[0x0][0x3f8] ;  /* 0x00007f00ff2c77ac */ /* 0x000e220008000a00 */
[----:B------:R-:W0:Y:S01]  /*0c40*/  LDCU.64 UR46, c[0x0][0x400] ;  /* 0x00008000ff2e77ac */ /* 0x000e220008000a00 */
[----:B-1234-:R-:W-:-:S12]  /*0c50*/  UIADD3 UR73, UPT, UPT, UR73, 0x1, URZ ;  /* 0x0000000149497890 */ /* 0x01efd8000fffe0ff */
.L_x_18:
[----:B------:R-:W-:Y:S01]  /*0c60*/  IADD3 R0, PT, PT, R0, 0x1, RZ ;  /* 0x0000000100007810 */ /* 0x000fe20007ffe0ff */
[----:B------:R-:W-:Y:S03]  /*0c70*/  BSSY.RECONVERGENT B0, `(.L_x_2) ;  /* 0x000000c000007945 */ /* 0x000fe60003800200 */
[C---:B------:R-:W-:Y:S01]  /*0c80*/  ISETP.NE.AND P0, PT, R0.reuse, RZ, PT ;  /* 0x000000ff0000720c */ /* 0x040fe20003f05270 */
[----:B------:R-:W-:-:S12]  /*0c90*/  IMAD.WIDE.U32 R34, R0, -0x2daee0ad, RZ ;  /* 0xd2511f5300227825 */ /* 0x000fd800078e00ff */
[----:B------:R-:W-:Y:S05]  /*0ca0*/  @P0 BRA `(.L_x_3) ;  /* 0x0000000000200947 */ /* 0x000fea0003800000 */
[----:B------:R-:W-:-:S04]  /*0cb0*/  IADD3 R2, PT, PT, R2, 0x1, RZ ;  /* 0x0000000102027810 */ /* 0x000fc80007ffe0ff */
[----:B------:R-:W-:-:S13]  /*0cc0*/  ISETP.NE.AND P0, PT, R2, RZ, PT ;  /* 0x000000ff0200720c */ /* 0x000fda0003f05270 */
[----:B------:R-:W-:Y:S01]  /*0cd0*/  @!P0 VIADD R18, R18, 0x1 ;  /* 0x0000000112128836 */ /* 0x000fe20000000000 */
[----:B------:R-:W-:Y:S01]  /*0ce0*/  @!P0 IADD3 R32, PT, PT, R19, 0x1, RZ ;  /* 0x0000000113208810 */ /* 0x000fe20007ffe0ff */
[----:B------:R-:W-:-:S03]  /*0cf0*/  @!P0 IMAD.MOV.U32 R2, RZ, RZ, RZ ;  /* 0x000000ffff028224 */ /* 0x000fc600078e00ff */
[----:B------:R-:W-:-:S13]  /*0d00*/  ISETP.NE.AND P1, PT, R18, RZ, !P0 ;  /* 0x000000ff1200720c */ /* 0x000fda0004725270 */
[----:B------:R-:W-:-:S04]  /*0d10*/  @P1 IADD3 R32, PT, PT, R19, RZ, RZ ;  /* 0x000000ff13201210 */ /* 0x000fc80007ffe0ff */
[----:B------:R-:W-:-:S07]  /*0d20*/  @!P0 MOV R19, R32 ;  /* 0x0000002000138202 */ /* 0x000fce0000000f00 */
.L_x_3:
[----:B0-----:R-:W-:Y:S05]  /*0d30*/  BSYNC.RECONVERGENT B0 ;  /* 0x0000000000007941 */ /* 0x001fea0003800200 */
.L_x_2:
[----:B------:R-:W-:Y:S01]  /*0d40*/  LOP3.LUT R38, R19, R35, R21, 0x96, !PT ;  /* 0x0000002313267212 */ /* 0x000fe200078e9615 */
[----:B------:R-:W-:Y:S01]  /*0d50*/  IMAD.WIDE.U32 R32, R18, -0x326172a9, RZ ;  /* 0xcd9e8d5712207825 */ /* 0x000fe200078e00ff */
[----:B------:R-:W-:Y:S02]  /*0d60*/  ISETP.GT.AND P0, PT, R47, 0x1, PT ;  /* 0x000000012f00780c */ /* 0x000fe40003f04270 */
[----:B------:R-:W-:Y:S01]  /*0d70*/  IADD3 R41, PT, PT, R20, -0x700cb87f, RZ ;  /* 0x8ff3478114297810 */ /* 0x000fe20007ffe0ff */
[----:B------:R-:W-:Y:S01]  /*0d80*/  IMAD.WIDE.U32 R38, R38, -0x326172a9, RZ ;  /* 0xcd9e8d5726267825 */ /* 0x000fe200078e00ff */
[----:B------:R-:W-:-:S04]  /*0d90*/  LOP3.LUT R33, R2, R33, R20, 0x96, !PT ;  /* 0x0000002102217212 */ /* 0x000fc800078e9614 */
[----:B------:R-:W-:Y:S01]  /*0da0*/  LOP3.LUT R36, R4, R32, R39, 0x96, !PT ;  /* 0x0000002004247212 */ /* 0x000fe200078e9627 */
[----:B------:R-:W-:-:S04]  /*0db0*/  IMAD.WIDE.U32 R32, R33, -0x2daee0ad, RZ ;  /* 0xd2511f5321207825 */ /* 0x000fc800078e00ff */
        /* <DEDUP_REMOVED lines=18> */
[----:B------:R-:W-:-:S04]  /*0ee0*/  LOP3.LUT R33, R11, R38, R33, 0x96, !PT ;  /* 0x000000260b217212 */ /* 0x000fc800078e9621 */
[----:B------:R-:W-:Y:S01]  /*0ef0*/  LOP3.LUT R38, R37, R32, R35, 0x96, !PT ;  /* 0x0000002025267212 */ /* 0x000fe200078e9623 */
[----:B------:R-:W-:-:S04]  /*0f00*/  IMAD.WIDE.U32 R32, R33, -0x326172a9, RZ ;  /* 0xcd9e8d5721207825 */ /* 0x000fc800078e00ff */
[----:B------:R-:W-:Y:S01]  /*0f10*/  VIADD R35, R20, 0x5384540f ;  /* 0x5384540f14237836 */ /* 0x000fe20000000000 */
[----:B------:R-:W-:Y:S01]  /*0f20*/  LOP3.LUT R33, R13, R36, R33, 0x96, !PT ;  /* 0x000000240d217212 */ /* 0x000fe200078e9621 */
[----:B------:R-:W-:-:S05]  /*0f30*/  IMAD.WIDE.U32 R38, R38, -0x326172a9, RZ ;  /* 0xcd9e8d5726267825 */ /* 0x000fca00078e00ff */
[----:B------:R-:W-:Y:S01]  /*0f40*/  LOP3.LUT R36, R35, R32, R39, 0x96, !PT ;  /* 0x0000002023247212 */ /* 0x000fe200078e9627 */
[----:B------:R-:W-:Y:S01]  /*0f50*/  IMAD.WIDE.U32 R32, R33, -0x2daee0ad, RZ ;  /* 0xd2511f5321207825 */ /* 0x000fe200078e00ff */
[C---:B------:R-:W-:Y:S02]  /*0f60*/  IADD3 R35, PT, PT, R21.reuse, 0x1fd5c5a3, RZ ;  /* 0x1fd5c5a315237810 */ /* 0x040fe40007ffe0ff */
[----:B------:R-:W-:Y:S01]  /*0f70*/  IADD3 R39, PT, PT, R21, -0x24c28bd8, RZ ;  /* 0xdb3d742815277810 */ /* 0x000fe20007ffe0ff */
[----:B------:R-:W-:Y:S01]  /*0f80*/  IMAD.WIDE.U32 R36, R36, -0x2daee0ad, RZ ;  /* 0xd2511f5324247825 */ /* 0x000fe200078e00ff */
[----:B------:R-:W-:-:S04]  /*0f90*/  LOP3.LUT R34, R35, R34, R33, 0x96, !PT ;  /* 0x0000002223227212 */ /* 0x000fc800078e9621 */
[----:B------:R-:W-:Y:S01]  /*0fa0*/  LOP3.LUT R32, R39, R32, R37, 0x96, !PT ;  /* 0x0000002027207212 */ /* 0x000fe200078e9625 */
[----:B------:R-:W-:-:S04]  /*0fb0*/  IMAD.WIDE.U32 R34, R34, -0x326172a9, RZ ;  /* 0xcd9e8d5722227825 */ /* 0x000fc800078e00ff */
[----:B------:R-:W-:Y:S02]  /*0fc0*/  VIADD R37, R20, 0xf1bbcdc8 ;  /* 0xf1bbcdc814257836 */ /* 0x000fe40000000000 */
[----:B------:R-:W-:Y:S02]  /*0fd0*/  IMAD R39, R14, -0x2daee0ad, RZ ;  /* 0xd2511f530e277824 */ /* 0x000fe400078e02ff */
[----:B------:R-:W-:Y:S01]  /*0fe0*/  IMAD.WIDE.U32 R32, R32, -0x326172a9, RZ ;  /* 0xcd9e8d5720207825 */ /* 0x000fe200078e00ff */
[----:B------:R-:W-:Y:S02]  /*0ff0*/  LOP3.LUT R14, R37, R38, R35, 0x96, !PT ;  /* 0x00000026250e7212 */ /* 0x000fe400078e9623 */
[----:B------:R-:W-:Y:S01]  /*1000*/  MOV R35, R44 ;  /* 0x0000002c00237202 */ /* 0x000fe20000000f00 */
[----:B------:R-:W-:Y:S01]  /*1010*/  IMAD.MOV.U32 R38, RZ, RZ, R45 ;  /* 0x000000ffff267224 */ /* 0x000fe200078e002d */
[----:B------:R-:W-:Y:S01]  /*1020*/  LOP3.LUT R44, R41, R34, R33, 0x96, !PT ;  /* 0x00000022292c7212 */ /* 0x000fe200078e9621 */
[----:B------:R-:W-:Y:S01]  /*1030*/  IMAD.HI.U32 R37, R14, -0x2daee0ad, RZ ;  /* 0xd2511f530e257827 */ /* 0x000fe200078e00ff */
[----:B------:R-:W-:-:S02]  /*1040*/  MOV R33, R48 ;  /* 0x0000003000217202 */ /* 0x000fc40000000f00 */
[----:B------:R-:W-:Y:S01]  /*1050*/  MOV R48, R32 ;  /* 0x0000002000307202 */ /* 0x000fe20000000f00 */
[----:B------:R-:W-:-:S05]  /*1060*/  VIADD R34, R21, 0x96a522ad ;  /* 0x96a522ad15227836 */ /* 0x000fca0000000000 */
[----:B------:R-:W-:Y:S01]  /*1070*/  LOP3.LUT R45, R34, R36, R37, 0x96, !PT ;  /* 0x00000024222d7212 */ /* 0x000fe200078e9625 */
[----:B------:R-:W-:Y:S06]  /*1080*/  @P0 BRA `(.L_x_4) ;  /* 0x0000000000240947 */ /* 0x000fec0003800000 */
[----:B------:R-:W-:Y:S02]  /*1090*/  ISETP.NE.AND P0, PT, R47, RZ, PT ;  /* 0x000000ff2f00720c */ /* 0x000fe40003f05270 */
[----:B------:R-:W-:Y:S02]  /*10a0*/  MOV R32, R38 ;  /* 0x0000002600207202 */ /* 0x000fe40000000f00 */
[----:B------:R-:W-:-:S09]  /*10b0*/  MOV R34, R39 ;  /* 0x0000002700227202 */ /* 0x000fd20000000f00 */
[----:B------:R-:W-:Y:S05]  /*10c0*/  @!P0 BRA `(.L_x_5) ;  /* 0x0000000000388947 */ /* 0x000fea0003800000 */
[----:B------:R-:W-:Y:S01]  /*10d0*/  IMAD.MOV.U32 R35, RZ, RZ, R33 ;  /* 0x000000ffff237224 */ /* 0x000fe200078e0021 */
[----:B------:R-:W-:Y:S01]  /*10e0*/  MOV R32, R39 ;  /* 0x0000002700207202 */ /* 0x000fe20000000f00 */
[----:B------:R-:W-:Y:S01]  /*10f0*/  IMAD.MOV.U32 R33, RZ, RZ, R38 ;  /* 0x000000ffff217224 */ /* 0x000fe200078e0026 */
[----:B------:R-:W-:Y:S01]  /*1100*/  MOV R34, R44 ;  /* 0x0000002c00227202 */ /* 0x000fe20000000f00 */
[----:B------:R-:W-:Y:S06]  /*1110*/  BRA `(.L_x_5) ;  /* 0x0000000000247947 */ /* 0x000fec0003800000 */
.L_x_4:
[----:B------:R-:W-:Y:S01]  /*1120*/  ISETP.NE.AND P0, PT, R47, 0x3, PT ;  /* 0x000000032f00780c */ /* 0x000fe20003f05270 */
[----:B------:R-:W-:Y:S01]  /*1130*/  IMAD.MOV.U32 R32, RZ, RZ, R48 ;  /* 0x000000ffff207224 */ /* 0x000fe200078e0030 */
[----:B------:R-:W-:Y:S02]  /*1140*/  MOV R35, R39 ;  /* 0x0000002700237202 */ /* 0x000fe40000000f00 */
[----:B------:R-:W-:Y:S02]  /*1150*/  MOV R33, R44 ;  /* 0x0000002c00217202 */ /* 0x000fe40000000f00 */
[----:B------:R-:W-:-:S07]  /*1160*/  MOV R34, R45 ;  /* 0x0000002d00227202 */ /* 0x000fce0000000f00 */
[----:B------:R-:W-:Y:S01]  /*1170*/  @P0 MOV R35, R38 ;  /* 0x0000002600230202 */ /* 0x000fe20000000f00 */
[----:B------:R-:W-:Y:S01]  /*1180*/  @P0 IMAD.MOV.U32 R33, RZ, RZ, R39 ;  /* 0x000000ffff210224 */ /* 0x000fe200078e0027 */
[----:B------:R-:W-:Y:S02]  /*1190*/  @P0 MOV R32, R44 ;  /* 0x0000002c00200202 */ /* 0x000fe40000000f00 */
[----:B------:R-:W-:-:S07]  /*11a0*/  @P0 MOV R34, R48 ;  /* 0x0000003000220202 */ /* 0x000fce0000000f00 */
.L_x_5:
[----:B------:R-:W-:Y:S01]  /*11b0*/  I2FP.F32.U32 R35, R35 ;  /* 0x0000002300237245 */ /* 0x000fe20000201000 */
[----:B------:R-:W-:Y:S01]  /*11c0*/  IMAD.MOV.U32 R36, RZ, RZ, 0x2f800000 ;  /* 0x2f800000ff247424 */ /* 0x000fe200078e00ff */
[----:B------:R-:W-:Y:S01]  /*11d0*/  I2FP.F32.U32 R32, R32 ;  /* 0x0000002000207245 */ /* 0x000fe20000201000 */
[----:B------:R-:W-:Y:S01]  /*11e0*/  HFMA2 R38, -RZ, RZ, 0.1495361328125, 0.0004794597625732421875 ;  /* 0x30c90fdbff267431 */ /* 0x000fe200000001ff */
[----:B------:R-:W-:Y:S01]  /*11f0*/  I2FP.F32.U32 R33, R33 ;  /* 0x0000002100217245 */ /* 0x000fe20000201000 */
[----:B------:R-:W-:Y:S01]  /*1200*/  FFMA.FTZ R35, R35, R36, 1.1641532182693481445e-10 ;  /* 0x2f00000023237423 */ /* 0x000fe20000010024 */
[----:B------:R-:W-:Y:S01]  /*1210*/  I2FP.F32.U32 R34, R34 ;  /* 0x0000002200227245 */ /* 0x000fe20000201000 */
[----:B------:R-:W-:Y:S01]  /*1220*/  FFMA.FTZ R36, R32, R36, 1.1641532182693481445e-10 ;  /* 0x2f00000020247423 */ /* 0x000fe20000010024 */
[----:B------:R-:W-:-:S03]  /*1230*/  UISETP.NE.AND UP0, UPT, UR31, URZ, UPT ;  /* 0x000000ff1f00728c */ /* 0x000fc6000bf05270 */
[----:B------:R-:W0:Y:S01]  /*1240*/  MUFU.LG2 R35, R35 ;  /* 0x0000002300237308 */ /* 0x000e220000000c00 */
[----:B------:R-:W-:-:S04]  /*1250*/  FFMA.FTZ R33, R33, R38, 7.314590599882819788e-10 ;  /* 0x30490fdb21217423 */ /* 0x000fc80000010026 */
[----:B------:R-:W-:Y:S01]  /*1260*/  FMUL.RZ R37, R33, 0.15915493667125701904 ;  /* 0x3e22f98321257820 */ /* 0x000fe2000040c000 */
[----:B------:R-:W-:Y:S02]  /*1270*/  FFMA.FTZ R33, R34, R38, 7.314590599882819788e-10 ;  /* 0x30490fdb22217423 */ /* 0x000fe40000010026 */
[----:B------:R-:W1:Y:S02]  /*1280*/  MUFU.LG2 R36, R36 ;  /* 0x0000002400247308 */ /* 0x000e640000000c00 */
[----:B------:R-:W-:-:S06]  /*1290*/  FMUL.RZ R39, R33, 0.15915493667125701904 ;  /* 0x3e22f98321277820 */ /* 0x000fcc000040c000 */
[----:B------:R-:W-:Y:S01]  /*12a0*/  MUFU.SIN R32, R37 ;  /* 0x0000002500207308 */ /* 0x000fe20000000400 */
[----:B0-----:R-:W-:-:S04]  /*12b0*/  FMUL.FTZ R35, R35, 0.69314718246459960938 ;  /* 0x3f31721823237820 */ /* 0x001fc80000410000 */
[----:B------:R-:W-:-:S03]  /*12c0*/  FMUL.FTZ R35, R35, -2 ;  /* 0xc000000023237820 */ /* 0x000fc60000410000 */
[----:B------:R-:W-:Y:S01]  /*12d0*/  MUFU.COS R34, R37 ;  /* 0x0000002500227308 */ /* 0x000fe20000000000 */
[----:B-1----:R-:W-:-:S04]  /*12e0*/  FMUL.FTZ R33, R36, 0.69314718246459960938 ;  /* 0x3f31721824217820 */ /* 0x002fc80000410000 */
[----:B------:R-:W-:-:S03]  /*12f0*/  FMUL.FTZ R33, R33, -2 ;  /* 0xc000000021217820 */ /* 0x000fc60000410000 */
[----:B------:R-:W-:Y:S08]  /*1300*/  MUFU.SIN R38, R39 ;  /* 0x0000002700267308 */ /* 0x000ff00000000400 */
[----:B------:R-:W0:Y:S08]  /*1310*/  MUFU.SQRT R35, R35 ;  /* 0x0000002300237308 */ /* 0x000e300000002000 */
[----:B------:R-:W1:Y:S08]  /*1320*/  MUFU.SQRT R33, R33 ;  /* 0x0000002100217308 */ /* 0x000e700000002000 */
[----:B------:R-:W2:Y:S01]  /*1330*/  MUFU.COS R36, R39 ;  /* 0x0000002700247308 */ /* 0x000ea20000000000 */
[C---:B0-----:R-:W-:Y:S01]  /*1340*/  FMUL.FTZ R53, R35.reuse, R32 ;  /* 0x0000002023357220 */ /* 0x041fe20000410000 */
[----:B------:R-:W-:Y:S01]  /*1350*/  FMUL.FTZ R55, R35, R34 ;  /* 0x0000002223377220 */ /* 0x000fe20000410000 */
[C---:B-1----:R-:W-:Y:S01]  /*1360*/  FMUL.FTZ R57, R33.reuse, R38 ;  /* 0x0000002621397220 */ /* 0x042fe20000410000 */
[----:B--2---:R-:W-:Y:S01]  /*1370*/  FMUL.FTZ R59, R33, R36 ;  /* 0x00000024213b7220 */ /* 0x004fe20000410000 */
[----:B------:R-:W-:Y:S06]  /*1380*/  BRA.U UP0, `(.L_x_6) ;  /* 0x0000000100947547 */ /* 0x000fec000b800000 */
[----:B------:R-:W0:Y:S01]  /*1390*/  LDCU.64 UR48, c[0x0][0x380] ;  /* 0x00007000ff3077ac */ /* 0x000e220008000a00 */
[-C--:B------:R-:W-:Y:S02]  /*13a0*/  IADD3 R33, P3, PT, R15, R16.reuse, RZ ;  /* 0x000000100f217210 */ /* 0x080fe40007f7e0ff */
[----:B------:R-:W-:Y:S02]  /*13b0*/  IADD3 R32, P4, PT, R49, R16, RZ ;  /* 0x0000001031207210 */ /* 0x000fe40007f9e0ff */
[----:B0-----:R-:W-:Y:S02]  /*13c0*/  ISETP.GE.U32.AND P2, PT, R16, UR48, PT ;  /* 0x0000003010007c0c */ /* 0x001fe4000bf46070 */
[----:B------:R-:W-:Y:S02]  /*13d0*/  ISETP.GE.U32.AND P1, PT, R33, UR48, PT ;  /* 0x0000003021007c0c */ /* 0x000fe4000bf26070 */
[----:B------:R-:W-:Y:S02]  /*13e0*/  ISETP.GE.AND.EX P2, PT, R17, UR49, PT, P2 ;  /* 0x0000003111007c0c */ /* 0x000fe4000bf46320 */
[----:B------:R-:W-:-:S02]  /*13f0*/  IADD3.X R33, PT, PT, RZ, R17, RZ, P3, !PT ;  /* 0x00000011ff217210 */ /* 0x000fc40001ffe4ff */
[----:B------:R-:W-:Y:S01]  /*1400*/  ISETP.GE.U32.AND P0, PT, R32, UR48, PT ;  /* 0x0000003020007c0c */ /* 0x000fe2000bf06070 */
[----:B------:R-:W-:Y:S01]  /*1410*/  IMAD.X R32, RZ, RZ, R17, P4 ;  /* 0x000000ffff207224 */ /* 0x000fe200020e0611 */
[----:B------:R-:W-:-:S04]  /*1420*/  ISETP.GE.AND.EX P1, PT, R33, UR49, PT, P1 ;  /* 0x0000003121007c0c */ /* 0x000fc8000bf26310 */
[----:B------:R-:W-:-:S03]  /*1430*/  ISETP.GE.AND.EX P0, PT, R32, UR49, PT, P0 ;  /* 0x0000003120007c0c */ /* 0x000fc6000bf06300 */
[----:B------:R-:W0:Y:S08]  /*1440*/  @!P2 LDC.64 R32, c[0x0][0x548] ;  /* 0x00015200ff20ab82 */ /* 0x000e300000000a00 */
[----:B------:R-:W1:Y:S08]  /*1450*/  @!P1 LDC.64 R34, c[0x0][0x548] ;  /* 0x00015200ff229b82 */ /* 0x000e700000000a00 */
[----:B------:R-:W2:Y:S08]  /*1460*/  @!P0 LDC.64 R36, c[0x0][0x548] ;  /* 0x00015200ff248b82 */ /* 0x000eb00000000a00 */
[----:B------:R-:W3:Y:S01]  /*1470*/  @!P2 LDC.64 R38, c[0x0][0x540] ;  /* 0x00015000ff26ab82 */ /* 0x000ee20000000a00 */
[----:B0-----:R-:W-:-:S05]  /*1480*/  @!P2 FFMA.FTZ R32, R53, R33, R32 ;  /* 0x000000213520a223 */ /* 0x001fca0000010020 */
[----:B------:R-:W-:Y:S02]  /*1490*/  @!P2 F2FP.BF16.F32.PACK_AB R32, RZ, R32 ;  /* 0x00000020ff20a23e */ /* 0x000fe400000010ff */
[----:B------:R-:W0:Y:S01]  /*14a0*/  @!P1 LDC.64 R40, c[0x0][0x540] ;  /* 0x00015000ff289b82 */ /* 0x000e220000000a00 */
[----:B-1----:R-:W-:Y:S01]  /*14b0*/  @!P1 FFMA.FTZ R34, R55, R35, R34 ;  /* 0x0000002337229223 */ /* 0x002fe20000010022 */
[----:B------:R-:W-:-:S04]  /*14c0*/  PRMT R33, R32, 0x7610, R33 ;  /* 0x0000761020217816 */ /* 0x000fc80000000021 */
[----:B------:R-:W-:Y:S02]  /*14d0*/  @!P1 F2FP.BF16.F32.PACK_AB R34, RZ, R34 ;  /* 0x00000022ff22923e */ /* 0x000fe400000010ff */
[----:B------:R-:W1:Y:S01]  /*14e0*/  @!P0 LDC.64 R42, c[0x0][0x540] ;  /* 0x00015000ff2a8b82 */ /* 0x000e620000000a00 */
[----:B--2---:R-:W-:-:S05]  /*14f0*/  @!P0 FFMA.FTZ R36, R57, R37, R36 ;  /* 0x0000002539248223 */ /* 0x004fca0000010024 */
[----:B------:R-:W-:Y:S01]  /*1500*/  @!P0 F2FP.BF16.F32.PACK_AB R36, RZ, R36 ;  /* 0x00000024ff24823e */ /* 0x000fe200000010ff */
[----:B---3--:R2:W-:Y:S04]  /*1510*/  @!P2 STG.E.U16 desc[UR76][R38.64], R33 ;  /* 0x000000212600a986 */ /* 0x0085e8000c10154c */
[----:B0-----:R2:W-:Y:S01]  /*1520*/  @!P1 STG.E.U16 desc[UR76][R40.64], R34 ;  /* 0x0000002228009986 */ /* 0x0015e2000c10154c */
[----:B------:R-:W-:-:S03]  /*1530*/  IADD3 R32, P1, PT, R51, R16, RZ ;  /* 0x0000001033207210 */ /* 0x000fc60007f3e0ff */
[----:B-1----:R2:W-:Y:S01]  /*1540*/  @!P0 STG.E.U16 desc[UR76][R42.64], R36 ;  /* 0x000000242a008986 */ /* 0x0025e2000c10154c */
[----:B------:R-:W-:Y:S02]  /*1550*/  ISETP.GE.U32.AND P0, PT, R32, UR48, PT ;  /* 0x0000003020007c0c */ /* 0x000fe4000bf06070 */
[----:B------:R-:W-:-:S04]  /*1560*/  IADD3.X R32, PT, PT, RZ, R17, RZ, P1, !PT ;  /* 0x00000011ff207210 */ /* 0x000fc80000ffe4ff */
[----:B------:R-:W-:-:S13]  /*1570*/  ISETP.GE.AND.EX P0, PT, R32, UR49, PT, P0 ;  /* 0x0000003120007c0c */ /* 0x000fda000bf06300 */
[----:B--2---:R-:W-:Y:S05]  /*1580*/  @P0 BRA `(.L_x_7) ;  /* 0x0000003c00040947 */ /* 0x004fea0003800000 */
[----:B------:R-:W0:Y:S01]  /*1590*/  LDC.64 R32, c[0x0][0x540] ;  /* 0x00015000ff207b82 */ /* 0x000e220000000a00 */
[----:B------:R-:W-:-:S05]  /*15a0*/  FFMA.FTZ R59, R59, R31, R30 ;  /* 0x0000001f3b3b7223 */ /* 0x000fca000001001e */
[----:B------:R-:W-:-:S05]  /*15b0*/  F2FP.BF16.F32.PACK_AB R59, RZ, R59 ;  /* 0x0000003bff3b723e */ /* 0x000fca00000010ff */
[----:B0-----:R1:W-:Y:S01]  /*15c0*/  STG.E.U16 desc[UR76][R32.64], R59 ;  /* 0x0000003b20007986 */ /* 0x0013e2000c10154c */
[----:B------:R-:W-:Y:S05]  /*15d0*/  BRA `(.L_x_7) ;  /* 0x0000003800f07947 */ /* 0x000fea0003800000 */
.L_x_6:
[----:B------:R-:W-:Y:S01]  /*15e0*/  ISETP.GE.U32.AND P0, PT, R16, R28, PT ;  /* 0x0000001c1000720c */ /* 0x000fe20003f06070 */
[----:B------:R-:W-:Y:S03]  /*15f0*/  BSSY.RECONVERGENT B0, `(.L_x_8) ;  /* 0x00000ec000007945 */ /* 0x000fe60003800200 */
[----:B------:R-:W-:-:S13]  /*1600*/  ISETP.GE.AND.EX P0, PT, R17, R29, PT, P0 ;  /* 0x0000001d1100720c */ /* 0x000fda0003f06300 */
[----:B------:R-:W-:Y:S05]  /*1610*/  @P0 BRA `(.L_x_9) ;  /* 0x0000000c00a40947 */ /* 0x000fea0003800000 */
[----:B------:R-:W-:Y:S02]  /*1620*/  HFMA2 R32, -RZ, RZ, 0, 0 ;  /* 0x00000000ff207431 */ /* 0x000fe400000001ff */
[----:B------:R-:W-:Y:S01]  /*1630*/  IMAD.MOV.U32 R33, RZ, RZ, R16 ;  /* 0x000000ffff217224 */ /* 0x000fe200078e0010 */
[----:B------:R-:W-:Y:S02]  /*1640*/  UISETP.NE.AND UP0, UPT, UR74, URZ, UPT ;  /* 0x000000ff4a00728c */ /* 0x000fe4000bf05270 */
[----:B------:R-:W-:-:S05]  /*1650*/  IMAD.HI.U32 R32, R16, UR32, R32 ;  /* 0x0000002010207c27 */ /* 0x000fca000f8e0020 */
[----:B------:R-:W-:-:S04]  /*1660*/  SHF.R.U32.HI R33, RZ, UR33, R32 ;  /* 0x00000021ff217c19 */ /* 0x000fc80008011620 */
[----:B------:R-:W-:-:S05]  /*1670*/  IADD3 R35, PT, PT, -R33, RZ, RZ ;  /* 0x000000ff21237210 */ /* 0x000fca0007ffe1ff */
[----:B------:R-:W-:-:S04]  /*1680*/  IMAD R35, R35, UR72, R16 ;  /* 0x0000004823237c24 */ /* 0x000fc8000f8e0210 */
[----:B------:R-:W-:Y:S01]  /*1690*/  IMAD R35, R35, UR71, RZ ;  /* 0x0000004723237c24 */ /* 0x000fe2000f8e02ff */
[----:B------:R-:W-:Y:S06]  /*16a0*/  BRA.U !UP0, `(.L_x_10) ;  /* 0x0000000d086c7547 */ /* 0x000fec000b800000 */
[----:B------:R-:W-:Y:S01]  /*16b0*/  MOV R32, RZ ;  /* 0x000000ff00207202 */ /* 0x000fe20000000f00 */
[----:B------:R-:W-:-:S04]  /*16c0*/  UISETP.NE.AND UP0, UPT, UR73, 0x2, UPT ;  /* 0x000000024900788c */ /* 0x000fc8000bf05270 */
[----:B------:R-:W-:-:S05]  /*16d0*/  IMAD.HI.U32 R32, R33, UR35, R32 ;  /* 0x0000002321207c27 */ /* 0x000fca000f8e0020 */
[----:B------:R-:W-:-:S05]  /*16e0*/  SHF.R.U32.HI R37, RZ, UR70, R32 ;  /* 0x00000046ff257c19 */ /* 0x000fca0008011620 */
[----:B------:R-:W-:-:S04]  /*16f0*/  IMAD.MOV R32, RZ, RZ, -R37 ;  /* 0x000000ffff207224 */ /* 0x000fc800078e0a25 */
[----:B------:R-:W-:-:S04]  /*1700*/  IMAD R32, R32, UR34, R33 ;  /* 0x0000002220207c24 */ /* 0x000fc8000f8e0221 */
[----:B------:R-:W-:Y:S01]  /*1710*/  IMAD R35, R32, UR69, R35 ;  /* 0x0000004520237c24 */ /* 0x000fe2000f8e0223 */
[----:B------:R-:W-:Y:S06]  /*1720*/  BRA.U !UP0, `(.L_x_10) ;  /* 0x0000000d084c7547 */ /* 0x000fec000b800000 */
[----:B------:R-:W-:Y:S01]  /*1730*/  MOV R32, RZ ;  /* 0x000000ff00207202 */ /* 0x000fe20000000f00 */
[----:B------:R-:W-:Y:S01]  /*1740*/  UISETP.NE.AND UP0, UPT, UR73, 0x3, UPT ;  /* 0x000000034900788c */ /* 0x000fe2000bf05270 */
[----:B------:R-:W-:-:S03]  /*1750*/  MOV R33, R37 ;  /* 0x0000002500217202 */ /* 0x000fc60000000f00 */
[----:B------:R-:W-:-:S05]  /*1760*/  IMAD.HI.U32 R32, R37, UR36, R32 ;  /* 0x0000002425207c27 */ /* 0x000fca000f8e0020 */
[----:B------:R-:W-:-:S05]  /*1770*/  SHF.R.U32.HI R33, RZ, UR37, R32 ;  /* 0x00000025ff217c19 */ /* 0x000fca0008011620 */
[----:B------:R-:W-:-:S04]  /*1780*/  IMAD.MOV R32, RZ, RZ, -R33 ;  /* 0x000000ffff207224 */ /* 0x000fc800078e0a21 */
[----:B------:R-:W-:-:S04]  /*1790*/  IMAD R32, R32, UR68, R37 ;  /* 0x0000004420207c24 */ /* 0x000fc8000f8e0225 */
[----:B------:R-:W-:Y:S01]  /*17a0*/  IMAD R35, R32, UR67, R35 ;  /* 0x0000004320237c24 */ /* 0x000fe2000f8e0223 */
[----:B------:R-:W-:Y:S06]  /*17b0*/  BRA.U !UP0, `(.L_x_10) ;  /* 0x0000000d08287547 */ /* 0x000fec000b800000 */
[----:B------:R-:W-:Y:S01]  /*17c0*/  HFMA2 R32, -RZ, RZ, 0, 0 ;  /* 0x00000000ff207431 */ /* 0x000fe200000001ff */
[----:B------:R-:W-:-:S04]  /*17d0*/  UISETP.NE.AND UP0, UPT, UR73, 0x4, UPT ;  /* 0x000000044900788c */ /* 0x000fc8000bf05270 */
[----:B------:R-:W-:-:S05]  /*17e0*/  IMAD.HI.U32 R32, R33, UR39, R32 ;  /* 0x0000002721207c27 */ /* 0x000fca000f8e0020 */
[----:B------:R-:W-:-:S04]  /*17f0*/  SHF.R.U32.HI R37, RZ, UR66, R32 ;  /* 0x00000042ff257c19 */ /* 0x000fc80008011620 */
[----:B------:R-:W-:-:S05]  /*1800*/  IADD3 R32, PT, PT, -R37, RZ, RZ ;  /* 0x000000ff25207210 */ /* 0x000fca0007ffe1ff */
[----:B------:R-:W-:-:S04]  /*1810*/  IMAD R32, R32, UR38, R33 ;  /* 0x0000002620207c24 */ /* 0x000fc8000f8e0221 */
[----:B------:R-:W-:Y:S01]  /*1820*/  IMAD R35, R32, UR65, R35 ;  /* 0x0000004120237c24 */ /* 0x000fe2000f8e0223 */
[----:B------:R-:W-:Y:S06]  /*1830*/  BRA.U !UP0, `(.L_x_10) ;  /* 0x0000000d08087547 */ /* 0x000fec000b800000 */
[----:B------:R-:W-:Y:S01]  /*1840*/  MOV R33, R37 ;  /* 0x0000002500217202 */ /* 0x000fe20000000f00 */
[----:B------:R-:W-:Y:S01]  /*1850*/  IMAD.MOV.U32 R32, RZ, RZ, RZ ;  /* 0x000000ffff207224 */ /* 0x000fe200078e00ff */
[----:B------:R-:W-:-:S03]  /*1860*/  UISETP.NE.AND UP0, UPT, UR73, 0x5, UPT ;  /* 0x000000054900788c */ /* 0x000fc6000bf05270 */
[----:B------:R-:W-:-:S05]  /*1870*/  IMAD.HI.U32 R32, R37, UR40, R32 ;  /* 0x0000002825207c27 */ /* 0x000fca000f8e0020 */
[----:B------:R-:W-:-:S04]  /*1880*/  SHF.R.U32.HI R33, RZ, UR41, R32 ;  /* 0x00000029ff217c19 */ /* 0x000fc80008011620 */
[----:B------:R-:W-:-:S05]  /*1890*/  IADD3 R32, PT, PT, -R33, RZ, RZ ;  /* 0x000000ff21207210 */ /* 0x000fca0007ffe1ff */
[----:B------:R-:W-:-:S04]  /*18a0*/  IMAD R32, R32, UR64, R37 ;  /* 0x0000004020207c24 */ /* 0x000fc8000f8e0225 */
[----:B------:R-:W-:Y:S01]  /*18b0*/  IMAD R35, R32, UR63, R35 ;  /* 0x0000003f20237c24 */ /* 0x000fe2000f8e0223 */
[----:B------:R-:W-:Y:S06]  /*18c0*/  BRA.U !UP0, `(.L_x_10) ;  /* 0x0000000908e47547 */ /* 0x000fec000b800000 */
        /* <DEDUP_REMOVED lines=25> */
[----:B------:R-:W0:Y:S01]  /*1a60*/  LDCU.64 UR48, c[0x0][0x410] ;  /* 0x00008200ff3077ac */ /* 0x000e220008000a00 */
[----:B------:R-:W-:Y:S01]  /*1a70*/  MOV R32, RZ ;  /* 0x000000ff00207202 */ /* 0x000fe20000000f00 */
[----:B------:R-:W-:Y:S01]  /*1a80*/  IMAD.MOV.U32 R33, RZ, RZ, R37 ;  /* 0x000000ffff217224 */ /* 0x000fe200078e0025 */
[----:B------:R-:W-:-:S03]  /*1a90*/  UISETP.NE.AND UP0, UPT, UR73, 0x9, UPT ;  /* 0x000000094900788c */ /* 0x000fc6000bf05270 */
[----:B0-----:R-:W-:-:S05]  /*1aa0*/  IMAD.HI.U32 R32, R37, UR48, R32 ;  /* 0x0000003025207c27 */ /* 0x001fca000f8e0020 */
[----:B------:R-:W-:-:S04]  /*1ab0*/  SHF.R.U32.HI R33, RZ, UR49, R32 ;  /* 0x00000031ff217c19 */ /* 0x000fc80008011620 */
[----:B------:R-:W-:-:S05]  /*1ac0*/  IADD3 R32, PT, PT, -R33, RZ, RZ ;  /* 0x000000ff21207210 */ /* 0x000fca0007ffe1ff */
[----:B------:R-:W-:-:S04]  /*1ad0*/  IMAD R32, R32, UR56, R37 ;  /* 0x0000003820207c24 */ /* 0x000fc8000f8e0225 */
[----:B------:R-:W-:Y:S01]  /*1ae0*/  IMAD R35, R32, UR55, R35 ;  /* 0x0000003720237c24 */ /* 0x000fe2000f8e0223 */
[----:B------:R-:W-:Y:S06]  /*1af0*/  BRA.U !UP0, `(.L_x_10) ;  /* 0x0000000908587547 */ /* 0x000fec000b800000 */
[----:B------:R-:W0:Y:S01]  /*1b00*/  LDCU.64 UR48, c[0x0][0x418] ;  /* 0x00008300ff3077ac */ /* 0x000e220008000a00 */
[----:B------:R-:W-:Y:S01]  /*1b10*/  MOV R32, RZ ;  /* 0x000000ff00207202 */ /* 0x000fe20000000f00 */
[----:B------:R-:W-:-:S04]  /*1b20*/  UISETP.NE.AND UP0, UPT, UR73, 0xa, UPT ;  /* 0x0000000a4900788c */ /* 0x000fc8000bf05270 */
[----:B0-----:R-:W-:-:S05]  /*1b30*/  IMAD.HI.U32 R32, R33, UR49, R32 ;  /* 0x0000003121207c27 */ /* 0x001fca000f8e0020 */
[----:B------:R-:W-:-:S04]  /*1b40*/  SHF.R.U32.HI R37, RZ, UR54, R32 ;  /* 0x00000036ff257c19 */ /* 0x000fc80008011620 */
[----:B------:R-:W-:-:S05]  /*1b50*/  IADD3 R32, PT, PT, -R37, RZ, RZ ;  /* 0x000000ff25207210 */ /* 0x000fca0007ffe1ff */
[----:B------:R-:W-:-:S04]  /*1b60*/  IMAD R32, R32, UR48, R33 ;  /* 0x0000003020207c24 */ /* 0x000fc8000f8e0221 */
[----:B------:R-:W-:Y:S01]  /*1b70*/  IMAD R35, R32, UR53, R35 ;  /* 0x0000003520237c24 */ /* 0x000fe2000f8e0223 */
[----:B------:R-:W-:Y:S06]  /*1b80*/  BRA.U !UP0, `(.L_x_10) ;  /* 0x0000000908347547 */ /* 0x000fec000b800000 */
[----:B------:R-:W0:Y:S01]  /*1b90*/  LDCU.64 UR48, c[0x0][0x428] ;  /* 0x00008500ff3077ac */ /* 0x000e220008000a00 */
[----:B------:R-:W-:Y:S01]  /*1ba0*/  MOV R33, R37 ;  /* 0x0000002500217202 */ /* 0x000fe20000000f00 */
[----:B------:R-:W-:Y:S01]  /*1bb0*/  IMAD.MOV.U32 R32, RZ, RZ, RZ ;  /* 0x000000ffff207224 */ /* 0x000fe200078e00ff */
        /* <DEDUP_REMOVED lines=8> */
[----:B------:R-:W-:Y:S01]  /*1c40*/  HFMA2 R32, -RZ, RZ, 0, 0 ;  /* 0x00000000ff207431 */ /* 0x000fe200000001ff */
[----:B------:R-:W-:-:S04]  /*1c50*/  UISETP.NE.AND UP0, UPT, UR73, 0xc, UPT ;  /* 0x0000000c4900788c */ /* 0x000fc8000bf05270 */
[----:B0-----:R-:W-:-:S05]  /*1c60*/  IMAD.HI.U32 R32, R33, UR49, R32 ;  /* 0x0000003121207c27 */ /* 0x001fca000f8e0020 */
[----:B------:R-:W-:-:S05]  /*1c70*/  SHF.R.U32.HI R37, RZ, UR50, R32 ;  /* 0x00000032ff257c19 */ /* 0x000fca0008011620 */
[----:B------:R-:W-:-:S04]  /*1c80*/  IMAD.MOV R32, RZ, RZ, -R37 ;  /* 0x000000ffff207224 */ /* 0x000fc800078e0a25 */
[----:B------:R-:W-:-:S04]  /*1c90*/  IMAD R32, R32, UR48, R33 ;  /* 0x0000003020207c24 */ /* 0x000fc8000f8e0221 */
[----:B------:R-:W-:Y:S01]  /*1ca0*/  IMAD R35, R32, UR4, R35 ;  /* 0x0000000420237c24 */ /* 0x000fe2000f8e0223 */
[----:B------:R-:W-:Y:S06]  /*1cb0*/  BRA.U !UP0, `(.L_x_10) ;  /* 0x0000000508e87547 */ /* 0x000fec000b800000 */
[----:B------:R-:W0:Y:S01]  /*1cc0*/  LDCU.64 UR48, c[0x0][0x440] ;  /* 0x00008800ff3077ac */ /* 0x000e220008000a00 */
[----:B------:R-:W-:Y:S02]  /*1cd0*/  MOV R32, RZ ;  /* 0x000000ff00207202 */ /* 0x000fe40000000f00 */
[----:B------:R-:W-:Y:S01]  /*1ce0*/  MOV R33, R37 ;  /* 0x0000002500217202 */ /* 0x000fe20000000f00 */
[----:B------:R-:W-:Y:S02]  /*1cf0*/  UISETP.NE.AND UP0, UPT, UR73, 0xd, UPT ;  /* 0x0000000d4900788c */ /* 0x000fe4000bf05270 */
[----:B0-----:R-:W-:-:S05]  /*1d00*/  IMAD.HI.U32 R32, R37, UR48, R32 ;  /* 0x0000003025207c27 */ /* 0x001fca000f8e0020 */
[----:B------:R-:W-:-:S04]  /*1d10*/  SHF.R.U32.HI R33, RZ, UR49, R32 ;  /* 0x00000031ff217c19 */ /* 0x000fc80008011620 */
[----:B------:R-:W-:-:S05]  /*1d20*/  IADD3 R32, PT, PT, -R33, RZ, RZ ;  /* 0x000000ff21207210 */ /* 0x000fca0007ffe1ff */
[----:B------:R-:W-:-:S04]  /*1d30*/  IMAD R32, R32, UR5, R37 ;  /* 0x0000000520207c24 */ /* 0x000fc8000f8e0225 */
[----:B------:R-:W-:Y:S01]  /*1d40*/  IMAD R35, R32, UR6, R35 ;  /* 0x0000000620237c24 */ /* 0x000fe2000f8e0223 */
[----:B------:R-:W-:Y:S06]  /*1d50*/  BRA.U !UP0, `(.L_x_10) ;  /* 0x0000000508c07547 */ /* 0x000fec000b800000 */
[----:B------:R-:W0:Y:S01]  /*1d60*/  LDCU.64 UR48, c[0x0][0x448] ;  /* 0x00008900ff3077ac */ /* 0x000e220008000a00 */
        /* <DEDUP_REMOVED lines=13> */
[----:B------:R-:W-:-:S05]  /*1e40*/  SHF.R.U32.HI R33, RZ, UR49, R32 ;  /* 0x00000031ff217c19 */ /* 0x000fca0008011620 */
[----:B------:R-:W-:-:S04]  /*1e50*/  IMAD.MOV R32, RZ, RZ, -R33 ;  /* 0x000000ffff207224 */ /* 0x000fc800078e0a21 */
[----:B------:R-:W-:-:S04]  /*1e60*/  IMAD R32, R32, UR9, R37 ;  /* 0x0000000920207c24 */ /* 0x000fc8000f8e0225 */
[----:B------:R-:W-:Y:S01]  /*1e70*/  IMAD R35, R32, UR10, R35 ;  /* 0x0000000a20237c24 */ /* 0x000fe2000f8e0223 */
[----:B------:R-:W-:Y:S06]  /*1e80*/  BRA.U !UP0, `(.L_x_10) ;  /* 0x0000000508747547 */ /* 0x000fec000b800000 */
[----:B------:R-:W0:Y:S01]  /*1e90*/  LDCU.64 UR48, c[0x0][0x460] ;  /* 0x00008c00ff3077ac */ /* 0x000e220008000a00 */
[----:B------:R-:W-:Y:S01]  /*1ea0*/  HFMA2 R32, -RZ, RZ, 0, 0 ;  /* 0x00000000ff207431 */ /* 0x000fe200000001ff */
        /* <DEDUP_REMOVED lines=85> */
[----:B------:R-:W-:-:S04]  /*2400*/  IMAD.MOV.U32 R33, RZ, RZ, R37 ;  /* 0x000000ffff217224 */ /* 0x000fc800078e0025 */
[----:B0-----:R-:W-:-:S05]  /*2410*/  IMAD.HI.U32 R32, R37, UR48, R32 ;  /* 0x0000003025207c27 */ /* 0x001fca000f8e0020 */
[----:B------:R-:W-:-:S04]  /*2420*/  SHF.R.U32.HI R32, RZ, UR49, R32 ;  /* 0x00000031ff207c19 */ /* 0x000fc80008011620 */
[----:B------:R-:W-:-:S05]  /*2430*/  IADD3 R32, PT, PT, -R32, RZ, RZ ;  /* 0x000000ff20207210 */ /* 0x000fca0007ffe1ff */
[----:B------:R-:W-:-:S04]  /*2440*/  IMAD R32, R32, UR29, R37 ;  /* 0x0000001d20207c24 */ /* 0x000fc8000f8e0225 */
[----:B------:R-:W-:-:S07]  /*2450*/  IMAD R35, R32, UR30, R35 ;  /* 0x0000001e20237c24 */ /* 0x000fce000f8e0223 */
.L_x_10:
[----:B------:R-:W-:Y:S01]  /*2460*/  FFMA.FTZ R53, R53, R27, R26 ;  /* 0x0000001b35357223 */ /* 0x000fe2000001001a */
[----:B------:R-:W-:-:S04]  /*2470*/  IADD3 R32, P0, PT, R35, R24, RZ ;  /* 0x0000001823207210 */ /* 0x000fc80007f1e0ff */
[----:B------:R-:W-:Y:S02]  /*2480*/  F2FP.BF16.F32.PACK_AB R53, RZ, R53 ;  /* 0x00000035ff35723e */ /* 0x000fe400000010ff */
[----:B------:R-:W-:-:S05]  /*2490*/  IADD3.X R33, PT, PT, RZ, R25, RZ, P0, !PT ;  /* 0x00000019ff217210 */ /* 0x000fca00007fe4ff */
[----:B------:R0:W-:Y:S02]  /*24a0*/  STG.E.U16 desc[UR76][R32.64], R53 ;  /* 0x0000003520007986 */ /* 0x0001e4000c10154c */
.L_x_9:
[----:B------:R-:W-:Y:S05]  /*24b0*/  BSYNC.RECONVERGENT B0 ;  /* 0x0000000000007941 */ /* 0x000fea0003800200 */
.L_x_8:
[----:B------:R-:W-:Y:S01]  /*24c0*/  IADD3 R37, P1, PT, R15, R16, RZ ;  /* 0x000000100f257210 */ /* 0x000fe20007f3e0ff */
[----:B------:R-:W-:Y:S03]  /*24d0*/  BSSY.RECONVERGENT B0, `(.L_x_11) ;  /* 0x00000ee000007945 */ /* 0x000fe60003800200 */
[----:B------:R-:W-:Y:S02]  /*24e0*/  ISETP.GE.U32.AND P0, PT, R37, R28, PT ;  /* 0x0000001c2500720c */ /* 0x000fe40003f06070 */
[----:B0-----:R-:W-:-:S04]  /*24f0*/  IADD3.X R32, PT, PT, RZ, R17, RZ, P1, !PT ;  /* 0x00000011ff207210 */ /* 0x001fc80000ffe4ff */
[----:B------:R-:W-:-:S13]  /*2500*/  ISETP.GE.AND.EX P0, PT, R32, R29, PT, P0 ;  /* 0x0000001d2000720c */ /* 0x000fda0003f06300 */
[----:B------:R-:W-:Y:S05]  /*2510*/  @P0 BRA `(.L_x_12) ;  /* 0x0000000c00a40947 */ /* 0x000fea0003800000 */
[----:B------:R-:W-:Y:S01]  /*2520*/  MOV R33, R37 ;  /* 0x0000002500217202 */ /* 0x000fe20000000f00 */
[----:B------:R-:W-:Y:S01]  /*2530*/  IMAD.MOV.U32 R32, RZ, RZ, RZ ;  /* 0x000000ffff207224 */ /* 0x000fe200078e00ff */
[----:B------:R-:W-:-:S03]  /*2540*/  UISETP.NE.AND UP0, UPT, UR74, URZ, UPT ;  /* 0x000000ff4a00728c */ /* 0x000fc6000bf05270 */
[----:B------:R-:W-:-:S05]  /*2550*/  IMAD.HI.U32 R32, R37, UR32, R32 ;  /* 0x0000002025207c27 */ /* 0x000fca000f8e0020 */
[----:B------:R-:W-:-:S04]  /*2560*/  SHF.R.U32.HI R33, RZ, UR33, R32 ;  /* 0x00000021ff217c19 */ /* 0x000fc80008011620 */
[----:B------:R-:W-:-:S05]  /*2570*/  IADD3 R35, PT, PT, -R33, RZ, RZ ;  /* 0x000000ff21237210 */ /* 0x000fca0007ffe1ff */
[----:B------:R-:W-:-:S04]  /*2580*/  IMAD R35, R35, UR72, R37 ;  /* 0x0000004823237c24 */ /* 0x000fc8000f8e0225 */
[----:B------:R-:W-:Y:S01]  /*2590*/  IMAD R35, R35, UR71, RZ ;  /* 0x0000004723237c24 */ /* 0x000fe2000f8e02ff */
[----:B------:R-:W-:Y:S06]  /*25a0*/  BRA.U !UP0, `(.L_x_13) ;  /* 0x0000000d086c7547 */ /* 0x000fec000b800000 */
[----:B------:R-:W-:Y:S01]  /*25b0*/  HFMA2 R32, -RZ, RZ, 0, 0 ;  /* 0x00000000ff207431 */ /* 0x000fe200000001ff */
        /* <DEDUP_REMOVED lines=41> */
[----:B------:R-:W-:Y:S01]  /*2850*/  MOV R32, RZ ;  /* 0x000000ff00207202 */ /* 0x000fe20000000f00 */
[----:B------:R-:W-:Y:S01]  /*2860*/  IMAD.MOV.U32 R33, RZ, RZ, R37 ;  /* 0x000000ffff217224 */ /* 0x000fe200078e0025 */
        /* <DEDUP_REMOVED lines=169> */
[----:B------:R-:W-:-:S04]  /*3300*/  IMAD.MOV.U32 R32, RZ, RZ, RZ ;  /* 0x000000ffff207224 */ /* 0x000fc800078e00ff */
[----:B0-----:R-:W-:-:S05]  /*3310*/  IMAD.HI.U32 R32, R37, UR48, R32 ;  /* 0x0000003025207c27 */ /* 0x001fca000f8e0020 */
[----:B------:R-:W-:-:S04]  /*3320*/  SHF.R.U32.HI R32, RZ, UR49, R32 ;  /* 0x00000031ff207c19 */ /* 0x000fc80008011620 */
[----:B------:R-:W-:-:S05]  /*3330*/  IADD3 R32, PT, PT, -R32, RZ, RZ ;  /* 0x000000ff20207210 */ /* 0x000fca0007ffe1ff */
[----:B------:R-:W-:-:S04]  /*3340*/  IMAD R32, R32, UR29, R37 ;  /* 0x0000001d20207c24 */ /* 0x000fc8000f8e0225 */
[----:B------:R-:W-:-:S07]  /*3350*/  IMAD R35, R32, UR30, R35 ;  /* 0x0000001e20237c24 */ /* 0x000fce000f8e0223 */
.L_x_13:
[----:B------:R-:W-:Y:S01]  /*3360*/  FFMA.FTZ R55, R55, R27, R26 ;  /* 0x0000001b37377223 */ /* 0x000fe2000001001a */
[----:B------:R-:W-:-:S04]  /*3370*/  IADD3 R32, P0, PT, R35, R24, RZ ;  /* 0x0000001823207210 */ /* 0x000fc80007f1e0ff */
[----:B------:R-:W-:Y:S02]  /*3380*/  F2FP.BF16.F32.PACK_AB R55, RZ, R55 ;  /* 0x00000037ff37723e */ /* 0x000fe400000010ff */
[----:B------:R-:W-:-:S05]  /*3390*/  IADD3.X R33, PT, PT, RZ, R25, RZ, P0, !PT ;  /* 0x00000019ff217210 */ /* 0x000fca00007fe4ff */
[----:B------:R0:W-:Y:S02]  /*33a0*/  STG.E.U16 desc[UR76][R32.64], R55 ;  /* 0x0000003720007986 */ /* 0x0001e4000c10154c */
.L_x_12:
[----:B------:R-:W-:Y:S05]  /*33b0*/  BSYNC.RECONVERGENT B0 ;  /* 0x0000000000007941 */ /* 0x000fea0003800200 */
.L_x_11:
[----:B------:R-:W-:Y:S01]  /*33c0*/  IADD3 R37, P1, PT, R49, R16, RZ ;  /* 0x0000001031257210 */ /* 0x000fe20007f3e0ff */
[----:B------:R-:W-:Y:S03]  /*33d0*/  BSSY.RECONVERGENT B0, `(.L_x_14) ;  /* 0x00000ee000007945 */ /* 0x000fe60003800200 */
[----:B------:R-:W-:Y:S01]  /*33e0*/  ISETP.GE.U32.AND P0, PT, R37, R28, PT ;  /* 0x0000001c2500720c */ /* 0x000fe20003f06070 */
[----:B0-----:R-:W-:-:S05]  /*33f0*/  IMAD.X R32, RZ, RZ, R17, P1 ;  /* 0x000000ffff207224 */ /* 0x001fca00008e0611 */
[----:B------:R-:W-:-:S13]  /*3400*/  ISETP.GE.AND.EX P0, PT, R32, R29, PT, P0 ;  /* 0x0000001d2000720c */ /* 0x000fda0003f06300 */
[----:B------:R-:W-:Y:S05]  /*3410*/  @P0 BRA `(.L_x_15) ;  /* 0x0000000c00a40947 */ /* 0x000fea0003800000 */
[----:B------:R-:W-:Y:S01]  /*3420*/  HFMA2 R32, -RZ, RZ, 0, 0 ;  /* 0x00000000ff207431 */ /* 0x000fe200000001ff */
[----:B------:R-:W-:Y:S01]  /*3430*/  MOV R33, R37 ;  /* 0x0000002500217202 */ /* 0x000fe20000000f00 */
[----:B------:R-:W-:-:S03]  /*3440*/  UISETP.NE.AND UP0, UPT, UR74, URZ, UPT ;  /* 0x000000ff4a00728c */ /* 0x000fc6000bf05270 */
[----:B------:R-:W-:-:S05]  /*3450*/  IMAD.HI.U32 R32, R37, UR32, R32 ;  /* 0x0000002025207c27 */ /* 0x000fca000f8e0020 */
[----:B------:R-:W-:-:S04]  /*3460*/  SHF.R.U32.HI R33, RZ, UR33, R32 ;  /* 0x00000021ff217c19 */ /* 0x000fc80008011620 */
[----:B------:R-:W-:-:S05]  /*3470*/  IADD3 R35, PT, PT, -R33, RZ, RZ ;  /* 0x000000ff21237210 */ /* 0x000fca0007ffe1ff */
[----:B------:R-:W-:-:S04]  /*3480*/  IMAD R35, R35, UR72, R37 ;  /* 0x0000004823237c24 */ /* 0x000fc8000f8e0225 */
[----:B------:R-:W-:Y:S01]  /*3490*/  IMAD R35, R35, UR71, RZ ;  /* 0x0000004723237c24 */ /* 0x000fe2000f8e02ff */
        /* <DEDUP_REMOVED lines=9> */
[----:B------:R-:W-:Y:S01]  /*3530*/  HFMA2 R32, -RZ, RZ, 0, 0 ;  /* 0x00000000ff207431 */ /* 0x000fe200000001ff */
[----:B------:R-:W-:Y:S01]  /*3540*/  MOV R33, R37 ;  /* 0x0000002500217202 */ /* 0x000fe20000000f00 */
[----:B------:R-:W-:-:S03]  /*3550*/  UISETP.NE.AND UP0, UPT, UR73, 0x3, UPT ;  /* 0x000000034900788c */ /* 0x000fc6000bf05270 */
[----:B------:R-:W-:-:S05]  /*3560*/  IMAD.HI.U32 R32, R37, UR36, R32 ;  /* 0x0000002425207c27 */ /* 0x000fca000f8e0020 */
[----:B------:R-:W-:-:S05]  /*3570*/  SHF.R.U32.HI R33, RZ, UR37, R32 ;  /* 0x00000025ff217c19 */ /* 0x000fca0008011620 */
[----:B------:R-:W-:-:S04]  /*3580*/  IMAD.MOV R32, RZ, RZ, -R33 ;  /* 0x000000ffff207224 */ /* 0x000fc800078e0a21 */
        /* <DEDUP_REMOVED lines=11> */
[----:B------:R-:W-:Y:S02]  /*3640*/  HFMA2 R32, -RZ, RZ, 0, 0 ;  /* 0x00000000ff207431 */ /* 0x000fe400000001ff */
[----:B------:R-:W-:Y:S01]  /*3650*/  IMAD.MOV.U32 R33, RZ, RZ, R37 ;  /* 0x000000ffff217224 */ /* 0x000fe200078e0025 */
[----:B------:R-:W-:Y:S02]  /*3660*/  UISETP.NE.AND UP0, UPT, UR73, 0x5, UPT ;  /* 0x000000054900788c */ /* 0x000fe4000bf05270 */
        /* <DEDUP_REMOVED lines=185> */
[----:B------:R-:W-:-:S03]  /*4200*/  MOV R33, R37 ;  /* 0x0000002500217202 */ /* 0x000fc60000000f00 */
[----:B0-----:R-:W-:-:S05]  /*4210*/  IMAD.HI.U32 R32, R37, UR48, R32 ;  /* 0x0000003025207c27 */ /* 0x001fca000f8e0020 */
[----:B------:R-:W-:-:S04]  /*4220*/  SHF.R.U32.HI R32, RZ, UR49, R32 ;  /* 0x00000031ff207c19 */ /* 0x000fc80008011620 */
[----:B------:R-:W-:-:S05]  /*4230*/  IADD3 R32, PT, PT, -R32, RZ, RZ ;  /* 0x000000ff20207210 */ /* 0x000fca0007ffe1ff */
[----:B------:R-:W-:-:S04]  /*4240*/  IMAD R32, R32, UR29, R37 ;  /* 0x0000001d20207c24 */ /* 0x000fc8000f8e0225 */
[----:B------:R-:W-:-:S07]  /*4250*/  IMAD R35, R32, UR30, R35 ;  /* 0x0000001e20237c24 */ /* 0x000fce000f8e0223 */
.L_x_16:
[----:B------:R-:W-:Y:S01]  /*4260*/  FFMA.FTZ R57, R57, R27, R26 ;  /* 0x0000001b39397223 */ /* 0x000fe2000001001a */
[----:B------:R-:W-:-:S04]  /*4270*/  IADD3 R32, P0, PT, R35, R24, RZ ;  /* 0x0000001823207210 */ /* 0x000fc80007f1e0ff */
[----:B------:R-:W-:Y:S01]  /*4280*/  F2FP.BF16.F32.PACK_AB R57, RZ, R57 ;  /* 0x00000039ff39723e */ /* 0x000fe200000010ff */
[----:B------:R-:W-:-:S05]  /*4290*/  IMAD.X R33, RZ, RZ, R25, P0 ;  /* 0x000000ffff217224 */ /* 0x000fca00000e0619 */
[----:B------:R0:W-:Y:S03]  /*42a0*/  STG.E.U16 desc[UR76][R32.64], R57 ;  /* 0x0000003920007986 */ /* 0x0001e6000c10154c */
.L_x_15:
[----:B------:R-:W-:Y:S05]  /*42b0*/  BSYNC.RECONVERGENT B0 ;  /* 0x0000000000007941 */ /* 0x000fea0003800200 */
.L_x_14:
[----:B------:R-:W-:-:S04]  /*42c0*/  IADD3 R37, P1, PT, R51, R16, RZ ;  /* 0x0000001033257210 */ /* 0x000fc80007f3e0ff */
[----:B------:R-:W-:Y:S02]  /*42d0*/  ISETP.GE.U32.AND P0, PT, R37, R28, PT ;  /* 0x0000001c2500720c */ /* 0x000fe40003f06070 */
[----:B0-----:R-:W-:-:S04]  /*42e0*/  IADD3.X R32, PT, PT, RZ, R17, RZ, P1, !PT ;  /* 0x00000011ff207210 */ /* 0x001fc80000ffe4ff */
[----:B------:R-:W-:-:S13]  /*42f0*/  ISETP.GE.AND.EX P0, PT, R32, R29, PT, P0 ;  /* 0x0000001d2000720c */ /* 0x000fda0003f06300 */
[----:B------:R-:W-:Y:S05]  /*4300*/  @P0 BRA `(.L_x_7) ;  /* 0x0000000c00a40947 */ /* 0x000fea0003800000 */
[----:B------:R-:W-:Y:S01]  /*4310*/  MOV R32, RZ ;  /* 0x000000ff00207202 */ /* 0x000fe20000000f00 */
[----:B------:R-:W-:Y:S01]  /*4320*/  UISETP.NE.AND UP0, UPT, UR74, URZ, UPT ;  /* 0x000000ff4a00728c */ /* 0x000fe2000bf05270 */
[----:B------:R-:W-:-:S03]  /*4330*/  MOV R33, R37 ;  /* 0x0000002500217202 */ /* 0x000fc60000000f00 */
[----:B------:R-:W-:-:S05]  /*4340*/  IMAD.HI.U32 R32, R37, UR32, R32 ;  /* 0x0000002025207c27 */ /* 0x000fca000f8e0020 */
[----:B------:R-:W-:-:S05]  /*4350*/  SHF.R.U32.HI R33, RZ, UR33, R32 ;  /* 0x00000021ff217c19 */ /* 0x000fca0008011620 */
[----:B------:R-:W-:-:S04]  /*4360*/  IMAD.MOV R35, RZ, RZ, -R33 ;  /* 0x000000ffff237224 */ /* 0x000fc800078e0a21 */
[----:B------:R-:W-:-:S04]  /*4370*/  IMAD R35, R35, UR72, R37 ;  /* 0x0000004823237c24 */ /* 0x000fc8000f8e0225 */
[----:B------:R-:W-:Y:S01]  /*4380*/  IMAD R35, R35, UR71, RZ ;  /* 0x0000004723237c24 */ /* 0x000fe2000f8e02ff */
        /* <DEDUP_REMOVED lines=214> */
[----:B------:R-:W-:-:S03]  /*50f0*/  MOV R33, R37 ;  /* 0x0000002500217202 */ /* 0x000fc60000000f00 */
[----:B0-----:R-:W-:-:S05]  /*5100*/  IMAD.HI.U32 R32, R37, UR48, R32 ;  /* 0x0000003025207c27 */ /* 0x001fca000f8e0020 */
[----:B------:R-:W-:-:S05]  /*5110*/  SHF.R.U32.HI R32, RZ, UR49, R32 ;  /* 0x00000031ff207c19 */ /* 0x000fca0008011620 */
[----:B------:R-:W-:-:S04]  /*5120*/  IMAD.MOV R32, RZ, RZ, -R32 ;  /* 0x000000ffff207224 */ /* 0x000fc800078e0a20 */
[----:B------:R-:W-:-:S04]  /*5130*/  IMAD R32, R32, UR29, R37 ;  /* 0x0000001d20207c24 */ /* 0x000fc8000f8e0225 */
[----:B------:R-:W-:-:S07]  /*5140*/  IMAD R35, R32, UR30, R35 ;  /* 0x0000001e20237c24 */ /* 0x000fce000f8e0223 */
.L_x_17:
[----:B------:R-:W-:Y:S01]  /*5150*/  FFMA.FTZ R59, R59, R27, R26 ;  /* 0x0000001b3b3b7223 */ /* 0x000fe2000001001a */
[----:B------:R-:W-:-:S04]  /*5160*/  IADD3 R32, P0, PT, R35, R24, RZ ;  /* 0x0000001823207210 */ /* 0x000fc80007f1e0ff */
[----:B------:R-:W-:Y:S02]  /*5170*/  F2FP.BF16.F32.PACK_AB R59, RZ, R59 ;  /* 0x0000003bff3b723e */ /* 0x000fe400000010ff */
[----:B------:R-:W-:-:S05]  /*5180*/  IADD3.X R33, PT, PT, RZ, R25, RZ, P0, !PT ;  /* 0x00000019ff217210 */ /* 0x000fca00007fe4ff */
[----:B------:R0:W-:Y:S02]  /*5190*/  STG.E.U16 desc[UR76][R32.64], R59 ;  /* 0x0000003b20007986 */ /* 0x0001e4000c10154c */
.L_x_7:
[----:B------:R-:W-:Y:S05]  /*51a0*/  WARPSYNC.ALL ;  /* 0x0000000000007948 */ /* 0x000fea0003800000 */
[----:B------:R-:W2:Y:S01]  /*51b0*/  LDCU UR48, c[0x0][0x360] ;  /* 0x00006c00ff3077ac */ /* 0x000ea20008000800 */
[----:B01----:R-:W2:Y:S08]  /*51c0*/  LDC R33, c[0x0][0x370] ;  /* 0x0000dc00ff217b82 */ /* 0x003eb00000000800 */
[----:B------:R-:W-:Y:S01]  /*51d0*/  BAR.SYNC.DEFER_BLOCKING 0x0 ;  /* 0x0000000000007b1d */ /* 0x000fe20000010000 */
[----:B--2---:R-:W-:-:S05]  /*51e0*/  IMAD R33, R33, UR48, RZ ;  /* 0x0000003021217c24 */ /* 0x004fca000f8e02ff */
[----:B------:R-:W-:-:S04]  /*51f0*/  LEA R16, P0, R33, R16, 0x2 ;  /* 0x0000001021107211 */ /* 0x000fc800078010ff */
[----:B------:R-:W-:Y:S02]  /*5200*/  IADD3.X R17, PT, PT, RZ, R17, RZ, P0, !PT ;  /* 0x00000011ff117210 */ /* 0x000fe400007fe4ff */
[----:B------:R-:W-:-:S04]  /*5210*/  ISETP.GE.U32.AND P0, PT, R16, R22, PT ;  /* 0x000000161000720c */ /* 0x000fc80003f06070 */
[----:B------:R-:W-:-:S13]  /*5220*/  ISETP.GE.AND.EX P0, PT, R17, R46, PT, P0 ;  /* 0x0000002e1100720c */ /* 0x000fda0003f06300 */
[----:B------:R-:W-:Y:S05]  /*5230*/  @!P0 BRA `(.L_x_18) ;  /* 0xffffffb800888947 */ /* 0x000fea000383ffff */
[----:B------:R-:W-:Y:S05]  /*5240*/  EXIT ;  /* 0x000000000000794d */ /* 0x000fea0003800000 */
        .weak           $__internal_0_$__cuda_sm20_div_s64
        .type           $__internal_0_$__cuda_sm20_div_s64,@function
        .size           $__internal_0_$__cuda_sm20_div_s64,(.L_x_326 - $__internal_0_$__cuda_sm20_div_s64)
$__internal_0_$__cuda_sm20_div_s64:
[----:B------:R-:W-:Y:S01]  /*5250*/  MOV R30, R25 ;  /* 0x00000019001e7202 */ /* 0x000fe20000000f00 */
[----:B------:R-:W-:-:S04]  /*5260*/  IMAD.MOV.U32 R31, RZ, RZ, RZ ;  /* 0x000000ffff1f7224 */ /* 0x000fc800078e00ff */
[----:B------:R0:W1:Y:S02]  /*5270*/  I2F.U64.RP R29, R30 ;  /* 0x0000001e001d7312 */ /* 0x0000640000309000 */
[----:B0-----:R-:W-:-:S04]  /*5280*/  IADD3 R30, P4, PT, RZ, -UR4, RZ ;  /* 0x80000004ff1e7c10 */ /* 0x001fc8000ff9e0ff */
[----:B------:R-:W-:Y:S02]  /*5290*/  IADD3.X R34, PT, PT, RZ, ~UR5, RZ, P4, !PT ;  /* 0x80000005ff227c10 */ /* 0x000fe4000a7fe4ff */
[----:B-1----:R-:W0:Y:S02]  /*52a0*/  MUFU.RCP R29, R29 ;  /* 0x0000001d001d7308 */ /* 0x002e240000001000 */
[----:B0-----:R-:W-:-:S06]  /*52b0*/  IADD3 R22, PT, PT, R29, 0x1ffffffe, RZ ;  /* 0x1ffffffe1d167810 */ /* 0x001fcc0007ffe0ff */
[----:B------:R-:W0:Y:S02]  /*52c0*/  F2I.U64.TRUNC R22, R22 ;  /* 0x0000001600167311 */ /* 0x000e24000020d800 */
[----:B0-----:R-:W-:-:S04]  /*52d0*/  IMAD.WIDE.U32 R26, R22, R25, RZ ;  /* 0x00000019161a7225 */ /* 0x001fc800078e00ff */
[----:B------:R-:W-:Y:S01]  /*52e0*/  IMAD R27, R23, R25, R27 ;  /* 0x00000019171b7224 */ /* 0x000fe200078e021b */
[----:B------:R-:W-:-:S04]  /*52f0*/  IADD3 R33, P0, PT, RZ, -R26, RZ ;  /* 0x8000001aff217210 */ /* 0x000fc80007f1e0ff */
[----:B------:R-:W-:Y:S01]  /*5300*/  IADD3.X R35, PT, PT, RZ, ~R27, RZ, P0, !PT ;  /* 0x8000001bff237210 */ /* 0x000fe200007fe4ff */
[----:B------:R-:W-:Y:S01]  /*5310*/  IMAD.HI.U32 R26, R22, R33, RZ ;  /* 0x00000021161a7227 */ /* 0x000fe200078e00ff */
[----:B------:R-:W-:-:S03]  /*5320*/  MOV R27, R22 ;  /* 0x00000016001b7202 */ /* 0x000fc60000000f00 */
[-C--:B------:R-:W-:Y:S02]  /*5330*/  IMAD R31, R23, R35.reuse, RZ ;  /* 0x00000023171f7224 */ /* 0x080fe400078e02ff */
[----:B------:R-:W-:-:S04]  /*5340*/  IMAD.WIDE.U32 R26, P0, R22, R35, R26 ;  /* 0x00000023161a7225 */ /* 0x000fc8000780001a */
[----:B------:R-:W-:-:S04]  /*5350*/  IMAD.HI.U32 R35, R23, R35, RZ ;  /* 0x0000002317237227 */ /* 0x000fc800078e00ff */
[----:B------:R-:W-:-:S05]  /*5360*/  IMAD.HI.U32 R26, P1, R23, R33, R26 ;  /* 0x00000021171a7227 */ /* 0x000fca000782001a */
[----:B------:R-:W-:Y:S01]  /*5370*/  IADD3 R27, P2, PT, R31, R26, RZ ;  /* 0x0000001a1f1b7210 */ /* 0x000fe20007f5e0ff */
[----:B------:R-:W-:-:S04]  /*5380*/  IMAD.X R26, R35, 0x1, R23, P0 ;  /* 0x00000001231a7824 */ /* 0x000fc800000e0617 */
[-C--:B------:R-:W-:Y:S01]  /*5390*/  IMAD.WIDE.U32 R22, R27, R25.reuse, RZ ;  /* 0x000000191b167225 */ /* 0x080fe200078e00ff */
[----:B------:R-:W-:Y:S02]  /*53a0*/  IADD3.X R29, PT, PT, RZ, RZ, R26, P2, P1 ;  /* 0x000000ffff1d7210 */ /* 0x000fe400017e241a */
[----:B------:R-:W-:Y:S02]  /*53b0*/  ISETP.LE.AND P1, PT, RZ, UR5, PT ;  /* 0x00000005ff007c0c */ /* 0x000fe4000bf23270 */
[----:B------:R-:W-:Y:S01]  /*53c0*/  IADD3 R31, P0, PT, RZ, -R22, RZ ;  /* 0x80000016ff1f7210 */ /* 0x000fe20007f1e0ff */
[----:B------:R-:W-:Y:S01]  /*53d0*/  IMAD R22, R29, R25, R23 ;  /* 0x000000191d167224 */ /* 0x000fe200078e0217 */
[----:B------:R-:W-:Y:S01]  /*53e0*/  SEL R30, R30, UR4, !P1 ;  /* 0x000000041e1e7c07 */ /* 0x000fe2000c800000 */
[----:B------:R-:W-:Y:S01]  /*53f0*/  IMAD.MOV.U32 R23, RZ, RZ, RZ ;  /* 0x000000ffff177224 */ /* 0x000fe200078e00ff */
[----:B------:R-:W-:Y:S01]  /*5400*/  SEL R34, R34, UR5, !P1 ;  /* 0x0000000522227c07 */ /* 0x000fe2000c800000 */
[----:B------:R-:W-:Y:S01]  /*5410*/  IMAD.HI.U32 R26, R27, R31, RZ ;  /* 0x0000001f1b1a7227 */ /* 0x000fe200078e00ff */
[----:B------:R-:W-:-:S05]  /*5420*/  IADD3.X R22, PT, PT, RZ, ~R22, RZ, P0, !PT ;  /* 0x80000016ff167210 */ /* 0x000fca00007fe4ff */
[----:B------:R-:W-:-:S04]  /*5430*/  IMAD.WIDE.U32 R26, P0, R27, R22, R26 ;  /* 0x000000161b1a7225 */ /* 0x000fc8000780001a */
[----:B------:R-:W-:-:S04]  /*5440*/  IMAD.HI.U32 R27, P2, R29, R31, R26 ;  /* 0x0000001f1d1b7227 */ /* 0x000fc8000784001a */
[CC--:B------:R-:W-:Y:S02]  /*5450*/  IMAD R26, R29.reuse, R22.reuse, RZ ;  /* 0x000000161d1a7224 */ /* 0x0c0fe400078e02ff */
[----:B------:R-:W-:-:S03]  /*5460*/  IMAD.HI.U32 R22, R29, R22, RZ ;  /* 0x000000161d167227 */ /* 0x000fc600078e00ff */
[----:B------:R-:W-:Y:S02]  /*5470*/  IADD3 R27, P3, PT, R26, R27, RZ ;  /* 0x0000001b1a1b7210 */ /* 0x000fe40007f7e0ff */
[----:B------:R-:W-:-:S03]  /*5480*/  IADD3.X R29, PT, PT, R22, R29, RZ, P0, !PT ;  /* 0x0000001d161d7210 */ /* 0x000fc600007fe4ff */
[----:B------:R-:W-:Y:S01]  /*5490*/  IMAD.HI.U32 R22, R27, R30, RZ ;  /* 0x0000001e1b167227 */ /* 0x000fe200078e00ff */
[----:B------:R-:W-:-:S03]  /*54a0*/  IADD3.X R29, PT, PT, RZ, RZ, R29, P3, P2 ;  /* 0x000000ffff1d7210 */ /* 0x000fc60001fe441d */
[----:B------:R-:W-:-:S04]  /*54b0*/  IMAD.WIDE.U32 R22, R27, R34, R22 ;  /* 0x000000221b167225 */ /* 0x000fc800078e0016 */
[C---:B------:R-:W-:Y:S02]  /*54c0*/  IMAD R27, R29.reuse, R34, RZ ;  /* 0x000000221d1b7224 */ /* 0x040fe400078e02ff */
[----:B------:R-:W-:-:S04]  /*54d0*/  IMAD.HI.U32 R22, P0, R29, R30, R22 ;  /* 0x0000001e1d167227 */ /* 0x000fc80007800016 */
[----:B------:R-:W-:Y:S01]  /*54e0*/  IMAD.HI.U32 R29, R29, R34, RZ ;  /* 0x000000221d1d7227 */ /* 0x000fe200078e00ff */
[----:B------:R-:W-:-:S04]  /*54f0*/  IADD3 R26, P2, PT, R27, R22, RZ ;  /* 0x000000161b1a7210 */ /* 0x000fc80007f5e0ff */
[----:B------:R-:W-:-:S04]  /*5500*/  IADD3.X R22, PT, PT, R29, RZ, RZ, P0, !PT ;  /* 0x000000ff1d167210 */ /* 0x000fc800007fe4ff */
[----:B------:R-:W-:Y:S01]  /*5510*/  IADD3.X R27, PT, PT, RZ, R22, RZ, P2, !PT ;  /* 0x00000016ff1b7210 */ /* 0x000fe200017fe4ff */
[----:B------:R-:W-:-:S04]  /*5520*/  IMAD.WIDE.U32 R22, R26, R25, RZ ;  /* 0x000000191a167225 */ /* 0x000fc800078e00ff */
[----:B------:R-:W-:Y:S01]  /*5530*/  IMAD R23, R27, R25, R23 ;  /* 0x000000191b177224 */ /* 0x000fe200078e0217 */
[----:B------:R-:W-:-:S04]  /*5540*/  IADD3 R22, P0, PT, -R22, R30, RZ ;  /* 0x0000001e16167210 */ /* 0x000fc80007f1e1ff */
[----:B------:R-:W-:Y:S02]  /*5550*/  IADD3.X R34, PT, PT, ~R23, R34, RZ, P0, !PT ;  /* 0x0000002217227210 */ /* 0x000fe400007fe5ff */
[----:B------:R-:W-:Y:S02]  /*5560*/  ISETP.GE.U32.AND P0, PT, R22, R25, PT ;  /* 0x000000191600720c */ /* 0x000fe40003f06070 */
[----:B------:R-:W-:Y:S02]  /*5570*/  IADD3 R30, P2, PT, -R25, R22, RZ ;  /* 0x00000016191e7210 */ /* 0x000fe40007f5e1ff */
[----:B------:R-:W-:Y:S02]  /*5580*/  ISETP.GE.U32.AND.EX P0, PT, R34, RZ, PT, P0 ;  /* 0x000000ff2200720c */ /* 0x000fe40003f06100 */
[----:B------:R-:W-:Y:S02]  /*5590*/  IADD3 R23, P3, PT, R26, 0x1, RZ ;  /* 0x000000011a177810 */ /* 0x000fe40007f7e0ff */
[----:B------:R-:W-:-:S02]  /*55a0*/  IADD3.X R29, PT, PT, R34, -0x1, RZ, P2, !PT ;  /* 0xffffffff221d7810 */ /* 0x000fc400017fe4ff */
[----:B------:R-:W-:Y:S01]  /*55b0*/  SEL R30, R30, R22, P0 ;  /* 0x000000161e1e7207 */ /* 0x000fe20000000000 */
[----:B------:R-:W-:Y:S01]  /*55c0*/  IMAD.X R22, RZ, RZ, R27, P3 ;  /* 0x000000ffff167224 */ /* 0x000fe200018e061b */
[----:B------:R-:W-:Y:S02]  /*55d0*/  SEL R29, R29, R34, P0 ;  /* 0x000000221d1d7207 */ /* 0x000fe40000000000 */
[----:B------:R-:W-:Y:S02]  /*55e0*/  SEL R23, R23, R26, P0 ;  /* 0x0000001a17177207 */ /* 0x000fe40000000000 */
[----:B------:R-:W-:Y:S02]  /*55f0*/  ISETP.GE.U32.AND P2, PT, R30, R25, PT ;  /* 0x000000191e00720c */ /* 0x000fe40003f46070 */
[----:B------:R-:W-:Y:S02]  /*5600*/  SEL R22, R22, R27, P0 ;  /* 0x0000001b16167207 */ /* 0x000fe40000000000 */
[----:B------:R-:W-:-:S02]  /*5610*/  IADD3 R26, P3, PT, R23, 0x1, RZ ;  /* 0x00000001171a7810 */ /* 0x000fc40007f7e0ff */
[----:B------:R-:W-:Y:S01]  /*5620*/  ISETP.GE.U32.AND.EX P0, PT, R29, RZ, PT, P2 ;  /* 0x000000ff1d00720c */ /* 0x000fe20003f06120 */
[----:B------:R-:W-:Y:S01]  /*5630*/  HFMA2 R29, -RZ, RZ, 0, 0 ;  /* 0x00000000ff1d7431 */ /* 0x000fe200000001ff */
[-C--:B------:R-:W-:Y:S02]  /*5640*/  IADD3.X R27, PT, PT, RZ, R22.reuse, RZ, P3, !PT ;  /* 0x00000016ff1b7210 */ /* 0x080fe40001ffe4ff */
[----:B------:R-:W-:Y:S02]  /*5650*/  SEL R26, R26, R23, P0 ;  /* 0x000000171a1a7207 */ /* 0x000fe40000000000 */
[----:B------:R-:W-:Y:S02]  /*5660*/  SEL R27, R27, R22, P0 ;  /* 0x000000161b1b7207 */ /* 0x000fe40000000000 */
[----:B------:R-:W-:Y:S02]  /*5670*/  IADD3 R23, P2, PT, RZ, -R26, RZ ;  /* 0x8000001aff177210 */ /* 0x000fe40007f5e0ff */
[----:B------:R-:W-:-:S02]  /*5680*/  ISETP.NE.U32.AND P0, PT, R25, RZ, PT ;  /* 0x000000ff1900720c */ /* 0x000fc40003f05070 */
[-C--:B------:R-:W-:Y:S02]  /*5690*/  IADD3.X R22, PT, PT, RZ, ~R27.reuse, RZ, P2, !PT ;  /* 0x8000001bff167210 */ /* 0x080fe400017fe4ff */
[----:B------:R-:W-:Y:S02]  /*56a0*/  ISETP.NE.AND.EX P0, PT, RZ, RZ, PT, P0 ;  /* 0x000000ffff00720c */ /* 0x000fe40003f05300 */
[----:B------:R-:W-:Y:S02]  /*56b0*/  SEL R26, R23, R26, !P1 ;  /* 0x0000001a171a7207 */ /* 0x000fe40004800000 */
[----:B------:R-:W-:Y:S02]  /*56c0*/  SEL R27, R22, R27, !P1 ;  /* 0x0000001b161b7207 */ /* 0x000fe40004800000 */
[----:B------:R-:W-:Y:S02]  /*56d0*/  SEL R26, R26, 0xffffffff, P0 ;  /* 0xffffffff1a1a7807 */ /* 0x000fe40000000000 */
[----:B------:R-:W-:Y:S01]  /*56e0*/  SEL R27, R27, 0xffffffff, P0 ;  /* 0xffffffff1b1b7807 */ /* 0x000fe20000000000 */
[----:B------:R-:W-:Y:S06]  /*56f0*/  RET.REL.NODEC R28 `(_ZN2at6native54_GLOBAL__N__3a6f1fcb_21_DistributionNormal_cu_0c5b6e8543distribution_elementwise_grid_stride_kernelIfLi4EZNS0_9templates4cuda20normal_and_transformIN3c108BFloat16EfPNS_17CUDAGeneratorImplEZZZNS4_13normal_kernelIS9_EEvRKNS_10TensorBaseEddT_ENKUlvE_clEvENKUlvE2_clEvEUlfE_EEvRNS_18TensorIteratorBaseET1_T2_EUlP24curandStatePhilox4_32_10E0_ZNS1_27distribution_nullary_kernelIS7_f6float4S9_SO_SH_EEvSJ_SL_RKT3_T4_EUlifE0_EEvlNS_15PhiloxCudaStateESK_SL_) ;  /* 0xffffffa81c407950 */ /* 0x000fec0003c3ffff */
.L_x_19:
[----:B------:R-:W-:-:S00]  /*5700*/  BRA `(.L_x_19) ;  /* 0xfffffffc00fc7947 */ /* 0x000fc0000383ffff */
[----:B------:R-:W-:-:S00]  /*5710*/  NOP ;  /* 0x0000000000007918 */ /* 0x000fc00000000000 */
        /* <DEDUP_REMOVED lines=14> */
.L_x_326:


//--------------------- .text._ZN2at6native54_GLOBAL__N__3a6f1fcb_21_DistributionNormal_cu_0c5b6e8543distribution_elementwise_grid_stride_kernelIfLi4EZNS0_9templates4cuda20normal_and_transformIN3c108BFloat16EfPNS_17CUDAGeneratorImplEZZZNS4_13normal_kernelIS9_EEvRKNS_10TensorBaseEddT_ENKUlvE_clEvENKUlvE2_clEvEUlfE_EEvRNS_18TensorIteratorBaseET1_T2_EUlP24curandStatePhilox4_32_10E0_ZNS1_27distribution_nullary_kernelIS7_f6float4S9_SO_SH_EEvSJ_SL_RKT3_T4_EUlifE_EEvlNS_15PhiloxCudaStateESK_SL_ --------------------------
	.section	.text._ZN2at6native54_GLOBAL__N__3a6f1fcb_21_DistributionNormal_cu_0c5b6e8543distribution_elementwise_grid_stride_kernelIfLi4EZNS0_9templates4cuda20normal_and_transformIN3c108BFloat16EfPNS_17CUDAGeneratorImplEZZZNS4_13normal_kernelIS9_EEvRKNS_10TensorBaseEddT_ENKUlvE_clEvENKUlvE2_clEvEUlfE_EEvRNS_18TensorIteratorBaseET1_T2_EUlP24curandStatePhilox4_32_10E0_ZNS1_27distribution_nullary_kernelIS7_f6float4S9_SO_SH_EEvSJ_SL_RKT3_T4_EUlifE_EEvlNS_15PhiloxCudaStateESK_SL_,"ax",@progbits
	.align	128
.text._ZN2at6native54_GLOBAL__N__3a6f1fcb_21_DistributionNormal_cu_0c5b6e8543distribution_elementwise_grid_stride_kernelIfLi4EZNS0_9templates4cuda20normal_and_transformIN3c108BFloat16EfPNS_17CUDAGeneratorImplEZZZNS4_13normal_kernelIS9_EEvRKNS_10TensorBaseEddT_ENKUlvE_clEvENKUlvE2_clEvEUlfE_EEvRNS_18TensorIteratorBaseET1_T2_EUlP24curandStatePhilox4_32_10E0_ZNS1_27distribution_nullary_kernelIS7_f6float4S9_SO_SH_EEvSJ_SL_RKT3_T4_EUlifE_EEvlNS_15PhiloxCudaStateESK_SL_:
        .type           _ZN2at6native54_GLOBAL__N__3a6f1fcb_21_DistributionNormal_cu_0c5b6e8543distribution_elementwise_grid_stride_kernelIfLi4EZNS0_9templates4cuda20normal_and_transformIN3c108BFloat16EfPNS_17CUDAGeneratorImplEZZZNS4_13normal_kernelIS9_EEvRKNS_10TensorBaseEddT_ENKUlvE_clEvENKUlvE2_clEvEUlfE_EEvRNS_18TensorIteratorBaseET1_T2_EUlP24curandStatePhilox4_32_10E0_ZNS1_27distribution_nullary_kernelIS7_f6float4S9_SO_SH_EEvSJ_SL_RKT3_T4_EUlifE_EEvlNS_15PhiloxCudaStateESK_SL_,@function
        .size           _ZN2at6native54_GLOBAL__N__3a6f1fcb_21_DistributionNormal_cu_0c5b6e8543distribution_elementwise_grid_stride_kernelIfLi4EZNS0_9templates4cuda20normal_and_transformIN3c108BFloat16EfPNS_17CUDAGeneratorImplEZZZNS4_13normal_kernelIS9_EEvRKNS_10TensorBaseEddT_ENKUlvE_clEvENKUlvE2_clEvEUlfE_EEvRNS_18TensorIteratorBaseET1_T2_EUlP24curandStatePhilox4_32_10E0_ZNS1_27distribution_nullary_kernelIS7_f6float4S9_SO_SH_EEvSJ_SL_RKT3_T4_EUlifE_EEvlNS_15PhiloxCudaStateESK_SL_,(.L_x_328 - _ZN2at6native54_GLOBAL__N__3a6f1fcb_21_DistributionNormal_cu_0c5b6e8543distribution_elementwise_grid_stride_kernelIfLi4EZNS0_9templates4cuda20normal_and_transformIN3c108BFloat16EfPNS_17CUDAGeneratorImplEZZZNS4_13normal_kernelIS9_EEvRKNS_10TensorBaseEddT_ENKUlvE_clEvENKUlvE2_clEvEUlfE_EEvRNS_18TensorIteratorBaseET1_T2_EUlP24curandStatePhilox4_32_10E0_ZNS1_27distribution_nullary_kernelIS7_f6float4S9_SO_SH_EEvSJ_SL_RKT3_T4_EUlifE_EEvlNS_15PhiloxCudaStateESK_SL_)
        .other          _ZN2at6native54_GLOBAL__N__3a6f1fcb_21_DistributionNormal_cu_0c5b6e8543distribution_elementwise_grid_stride_kernelIfLi4EZNS0_9templates4cuda20normal_and_transformIN3c108BFloat16EfPNS_17CUDAGeneratorImplEZZZNS4_13normal_kernelIS9_EEvRKNS_10TensorBaseEddT_ENKUlvE_clEvENKUlvE2_clEvEUlfE_EEvRNS_18TensorIteratorBaseET1_T2_EUlP24curandStatePhilox4_32_10E0_ZNS1_27distribution_nullary_kernelIS7_f6float4S9_SO_SH_EEvSJ_SL_RKT3_T4_EUlifE_EEvlNS_15PhiloxCudaStateESK_SL_,@"STO_CUDA_ENTRY STV_DEFAULT"
_ZN2at6native54_GLOBAL__N__3a6f1fcb_21_DistributionNormal_cu_0c5b6e8543distribution_elementwise_grid_stride_kernelIfLi4EZNS0_9templates4cuda20normal_and_transformIN3c108BFloat16EfPNS_17CUDAGeneratorImplEZZZNS4_13normal_kernelIS9_EEvRKNS_10TensorBaseEddT_ENKUlvE_clEvENKUlvE2_clEvEUlfE_EEvRNS_18TensorIteratorBaseET1_T2_EUlP24curandStatePhilox4_32_10E0_ZNS1_27distribution_nullary_kernelIS7_f6float4S9_SO_SH_EEvSJ_SL_RKT3_T4_EUlifE_EEvlNS_15PhiloxCudaStateESK_SL_:
        /* <DEDUP_REMOVED lines=8> */
[----:B-1----:R-:W-:Y:S01]  /*0080*/  @P0 IMAD.MOV.U32 R2, RZ, RZ, R46 ;  /* 0x000000ffff020224 */ /* 0x002fe200078e002e */
[----:B------:R-:W1:Y:S01]  /*0090*/  @P0 LDC R5, c[0x0][0x398] ;  /* 0x0000e600ff050b82 */ /* 0x000e620000000800 */
[----:B---3--:R-:W-:-:S06]  /*00a0*/  @P0 IMAD.MOV.U32 R3, RZ, RZ, R47 ;  /* 0x000000ffff030224 */ /* 0x008fcc00078e002f */
[----:B--2---:R-:W1:Y:S01]  /*00b0*/  @P0 LDG.E.64 R2, desc[UR6][R2.64] ;  /* 0x0000000602020981 */ /* 0x004e62000c1e1b00 */
[----:B0-----:R-:W-:Y:S01]  /*00c0*/  MOV R20, UR4 ;  /* 0x0000000400147c02 */ /* 0x001fe20008000f00 */
[----:B------:R-:W-:-:S06]  /*00d0*/  IMAD.U32 R21, RZ, RZ, UR5 ;  /* 0x00000005ff157e24 */ /* 0x000fcc000f8e00ff */
[----:B------:R-:W2:Y:S01]  /*00e0*/  @P0 LDG.E.64 R20, desc[UR6][R20.64] ;  /* 0x0000000614140981 */ /* 0x000ea2000c1e1b00 */
[----:B------:R-:W0:Y:S01]  /*00f0*/  S2UR UR4, SR_CTAID.X ;  /* 0x00000000000479c3 */ /* 0x000e220000002500 */
[----:B------:R-:W-:Y:S01]  /*0100*/  HFMA2 R25, -RZ, RZ, 0, 0 ;  /* 0x00000000ff197431 */ /* 0x000fe200000001ff */
[----:B------:R-:W0:Y:S06]  /*0110*/  S2R R24, SR_TID.X ;  /* 0x0000000000187919 */ /* 0x000e2c0000002100 */
[----:B------:R-:W0:Y:S01]  /*0120*/  LDC R29, c[0x0][0x360] ;  /* 0x0000d800ff1d7b82 */ /* 0x000e220000000800 */
[----:B------:R-:W3:Y:S01]  /*0130*/  LDCU UR8, c[0x0][0x370] ;  /* 0x00006e00ff0877ac */ /* 0x000ee20008000800 */
[----:B0-----:R-:W-:Y:S01]  /*0140*/  IMAD.WIDE.U32 R24, R29, UR4, R24 ;  /* 0x000000041d187c25 */ /* 0x001fe2000f8e0018 */
[----:B------:R-:W0:Y:S03]  /*0150*/  LDCU.64 UR4, c[0x0][0x380] ;  /* 0x00007000ff0477ac */ /* 0x000e260008000a00 */
[----:B------:R-:W-:Y:S01]  /*0160*/  IMAD.MOV.U32 R34, RZ, RZ, R24 ;  /* 0x000000ffff227224 */ /* 0x000fe200078e0018 */
[----:B------:R-:W-:Y:S01]  /*0170*/  MOV R35, R25 ;  /* 0x0000001900237202 */ /* 0x000fe20000000f00 */
[----:B------:R-:W-:-:S04]  /*0180*/  IMAD.WIDE.U32 R8, R24, -0x326172a9, RZ ;  /* 0xcd9e8d5718087825 */ /* 0x000fc800078e00ff */
[----:B------:R-:W-:Y:S01]  /*0190*/  IMAD.MOV.U32 R36, RZ, RZ, R24 ;  /* 0x000000ffff247224 */ /* 0x000fe200078e0018 */
[----:B0-----:R-:W-:-:S04]  /*01a0*/  UIADD3 UR4, UP0, UPT, UR4, -0x1, URZ ;  /* 0xffffffff04047890 */ /* 0x001fc8000ff1e0ff */
[----:B------:R-:W-:-:S04]  /*01b0*/  UIADD3.X UR5, UPT, UPT, UR5, -0x1, URZ, UP0, !UPT ;  /* 0xffffffff05057890 */ /* 0x000fc800087fe4ff */
[----:B------:R-:W-:Y:S01]  /*01c0*/  UISETP.NE.U32.AND UP0, UPT, UR5, URZ, UPT ;  /* 0x000000ff0500728c */ /* 0x000fe2000bf05070 */
[----:B-1----:R-:W-:-:S05]  /*01d0*/  @P0 IADD3 R46, P1, PT, R2, R5, RZ ;  /* 0x00000005022e0210 */ /* 0x002fca0007f3e0ff */
[----:B------:R-:W-:Y:S02]  /*01e0*/  @P0 IMAD.X R47, RZ, RZ, R3, P1 ;  /* 0x000000ffff2f0224 */ /* 0x000fe400008e0603 */
[----:B--2---:R-:W-:-:S03]  /*01f0*/  VIADD R3, R21, 0xbb67ae85 ;  /* 0xbb67ae8515037836 */ /* 0x004fc60000000000 */
[--C-:B------:R-:W-:Y:S01]  /*0200*/  SHF.R.U64 R0, R46, 0x2, R47.reuse ;  /* 0x000000022e007819 */ /* 0x100fe2000000122f */
[C---:B------:R-:W-:Y:S01]  /*0210*/  VIADD R4, R20.reuse, 0x9e3779b9 ;  /* 0x9e3779b914047836 */ /* 0x040fe20000000000 */
[----:B------:R-:W-:Y:S01]  /*0220*/  SHF.R.U32.HI R2, RZ, 0x2, R47 ;  /* 0x00000002ff027819 */ /* 0x000fe2000001162f */
[C---:B------:R-:W-:Y:S01]  /*0230*/  VIADD R37, R20.reuse, 0x8ff34781 ;  /* 0x8ff3478114257836 */ /* 0x040fe20000000000 */
[----:B------:R-:W-:Y:S01]  /*0240*/  IADD3 R5, PT, PT, R20, 0x3c6ef372, RZ ;  /* 0x3c6ef37214057810 */ /* 0x000fe20007ffe0ff */
[----:B------:R-:W-:Y:S01]  /*0250*/  IMAD.WIDE.U32 R6, R0, -0x2daee0ad, RZ ;  /* 0xd2511f5300067825 */ /* 0x000fe200078e00ff */
[----:B------:R-:W-:-:S03]  /*0260*/  LOP3.LUT R10, R2, R9, R20, 0x96, !PT ;  /* 0x00000009020a7212 */ /* 0x000fc600078e9614 */
[----:B------:R-:W-:Y:S01]  /*0270*/  VIADD R9, R20, 0x78dde6e4 ;  /* 0x78dde6e414097836 */ /* 0x000fe20000000000 */
[----:B------:R-:W-:Y:S01]  /*0280*/  LOP3.LUT R12, R21, R7, R25, 0x96, !PT ;  /* 0x00000007150c7212 */ /* 0x000fe200078e9619 */
[----:B------:R-:W-:-:S04]  /*0290*/  IMAD.WIDE.U32 R10, R10, -0x2daee0ad, RZ ;  /* 0xd2511f530a0a7825 */ /* 0x000fc800078e00ff */
[----:B------:R-:W-:Y:S01]  /*02a0*/  IMAD.WIDE.U32 R12, R12, -0x326172a9, RZ ;  /* 0xcd9e8d570c0c7825 */ /* 0x000fe200078e00ff */
[----:B------:R-:W-:Y:S02]  /*02b0*/  LOP3.LUT R16, R3, R6, R11, 0x96, !PT ;  /* 0x0000000603107212 */ /* 0x000fe400078e960b */
[C---:B------:R-:W-:Y:S01]  /*02c0*/  IADD3 R11, PT, PT, R21.reuse, -0x56f99767, RZ ;  /* 0xa9066899150b7810 */ /* 0x040fe20007ffe0ff */
[----:B------:R-:W-:Y:S01]  /*02d0*/  VIADD R6, R21, 0x76cf5d0a ;  /* 0x76cf5d0a15067836 */ /* 0x000fe20000000000 */
[----:B------:R-:W-:Y:S01]  /*02e0*/  LOP3.LUT R14, R4, R8, R13, 0x96, !PT ;  /* 0x00000008040e7212 */ /* 0x000fe200078e960d */
[----:B------:R-:W-:Y:S01]  /*02f0*/  IMAD.WIDE.U32 R16, R16, -0x326172a9, RZ ;  /* 0xcd9e8d5710107825 */ /* 0x000fe200078e00ff */
[----:B------:R-:W-:-:S03]  /*0300*/  IADD3 R8, PT, PT, R20, -0x255992d5, RZ ;  /* 0xdaa66d2b14087810 */ /* 0x000fc60007ffe0ff */
[----:B------:R-:W-:Y:S01]  /*0310*/  IMAD.WIDE.U32 R14, R14, -0x2daee0ad, RZ ;  /* 0xd2511f530e0e7825 */ /* 0x000fe200078e00ff */
[----:B------:R-:W-:-:S03]  /*0320*/  LOP3.LUT R12, R5, R12, R17, 0x96, !PT ;  /* 0x0000000c050c7212 */ /* 0x000fc600078e9611 */
[----:B------:R-:W-:Y:S01]  /*0330*/  VIADD R7, R21, 0x32370b8f ;  /* 0x32370b8f15077836 */ /* 0x000fe20000000000 */
[----:B------:R-:W-:Y:S01]  /*0340*/  LOP3.LUT R18, R6, R10, R15, 0x96, !PT ;  /* 0x0000000a06127212 */ /* 0x000fe200078e960f */
[----:B------:R-:W-:-:S04]  /*0350*/  IMAD.WIDE.U32 R12, R12, -0x2daee0ad, RZ ;  /* 0xd2511f530c0c7825 */ /* 0x000fc800078e00ff */
        /* <DEDUP_REMOVED lines=11> */
[----:B------:R-:W-:Y:S02]  /*0410*/  LOP3.LUT R18, R11, R14, R17, 0x96, !PT ;  /* 0x0000000e0b127212 */ /* 0x000fe400078e9611 */
[----:B------:R-:W-:Y:S01]  /*0420*/  IADD3 R14, PT, PT, R21, 0x646e171e, RZ ;  /* 0x646e171e150e7810 */ /* 0x000fe20007ffe0ff */
[C---:B------:R-:W-:Y:S01]  /*0430*/  VIADD R12, R20.reuse, 0x1715609d ;  /* 0x1715609d140c7836 */ /* 0x040fe20000000000 */
[----:B------:R-:W-:Y:S01]  /*0440*/  IADD3 R17, PT, PT, R20, -0xe443238, RZ ;  /* 0xf1bbcdc814117810 */ /* 0x000fe20007ffe0ff */
[----:B------:R-:W-:-:S03]  /*0450*/  IMAD.WIDE.U32 R18, R18, -0x326172a9, RZ ;  /* 0xcd9e8d5712127825 */ /* 0x000fc600078e00ff */
[----:B------:R-:W-:Y:S01]  /*0460*/  LOP3.LUT R22, R12, R22, R27, 0x96, !PT ;  /* 0x000000160c167212 */ /* 0x000fe200078e961b */
[----:B------:R-:W-:Y:S01]  /*0470*/  VIADD R15, R21, 0x1fd5c5a3 ;  /* 0x1fd5c5a3150f7836 */ /* 0x000fe20000000000 */
[----:B------:R-:W-:Y:S01]  /*0480*/  LOP3.LUT R44, R13, R26, R19, 0x96, !PT ;  /* 0x0000001a0d2c7212 */ /* 0x000fe200078e9613 */
[----:B---3--:R-:W-:Y:S02]  /*0490*/  IMAD R19, R29, UR8, RZ ;  /* 0x000000081d137c24 */ /* 0x008fe4000f8e02ff */
        /* <DEDUP_REMOVED lines=11> */
[----:B------:R-:W-:-:S03]  /*0550*/  MOV R39, R25 ;  /* 0x0000001900277202 */ /* 0x000fc60000000f00 */
[----:B------:R-:W-:Y:S01]  /*0560*/  IMAD.SHL.U32 R40, R19, 0x4, RZ ;  /* 0x0000000413287824 */ /* 0x000fe200078e00ff */
[----:B------:R-:W-:Y:S01]  /*0570*/  LOP3.LUT R44, R18, R44, R23, 0x96, !PT ;  /* 0x0000002c122c7212 */ /* 0x000fe200078e9617 */
[----:B------:R-:W-:-:S04]  /*0580*/  IMAD.HI.U32 R23, R47, -0x2daee0ad, RZ ;  /* 0xd2511f532f177827 */ /* 0x000fc800078e00ff */
[----:B------:R-:W-:Y:S01]  /*0590*/  IMAD.HI.U32 R24, R44, -0x326172a9, RZ ;  /* 0xcd9e8d572c187827 */ /* 0x000fe200078e00ff */
[----:B------:R-:W-:-:S03]  /*05a0*/  LOP3.LUT R28, R22, R23, RZ, 0x3c, !PT ;  /* 0x00000017161c7212 */ /* 0x000fc600078e3cff */
[----:B------:R-:W-:Y:S01]  /*05b0*/  VIADD R41, R21, 0x96a522ad ;  /* 0x96a522ad15297836 */ /* 0x000fe20000000000 */
[----:B------:R-:W-:Y:S01]  /*05c0*/  LOP3.LUT R38, R37, R38, R24, 0x96, !PT ;  /* 0x0000002625267212 */ /* 0x000fe200078e9618 */
[----:B------:R-:W-:Y:S06]  /*05d0*/  BRA.U UP0, `(.L_x_20) ;  /* 0x0000000100507547 */ /* 0x000fec000b800000 */
[----:B------:R-:W0:Y:S01]  /*05e0*/  I2F.U32.RP R24, R40 ;  /* 0x0000002800187306 */ /* 0x000e220000209000 */
[----:B------:R-:W-:Y:S01]  /*05f0*/  IMAD.MOV R25, RZ, RZ, -R40 ;  /* 0x000000ffff197224 */ /* 0x000fe200078e0a28 */
[----:B------:R-:W-:Y:S01]  /*0600*/  ISETP.NE.U32.AND P2, PT, R40, RZ, PT ;  /* 0x000000ff2800720c */ /* 0x000fe20003f45070 */
[----:B------:R-:W-:-:S05]  /*0610*/  IMAD.MOV.U32 R27, RZ, RZ, RZ ;  /* 0x000000ffff1b7224 */ /* 0x000fca00078e00ff */
[----:B0-----:R-:W0:Y:S02]  /*0620*/  MUFU.RCP R24, R24 ;  /* 0x0000001800187308 */ /* 0x001e240000001000 */
[----:B0-----:R-:W-:-:S06]  /*0630*/  IADD3 R22, PT, PT, R24, 0xffffffe, RZ ;  /* 0x0ffffffe18167810 */ /* 0x001fcc0007ffe0ff */
[----:B------:R0:W1:Y:S02]  /*0640*/  F2I.FTZ.U32.TRUNC.NTZ R23, R22 ;  /* 0x0000001600177305 */ /* 0x000064000021f000 */
[----:B0-----:R-:W-:Y:S02]  /*0650*/  IMAD.MOV.U32 R22, RZ, RZ, RZ ;  /* 0x000000ffff167224 */ /* 0x001fe400078e00ff */
[----:B-1----:R-:W-:-:S04]  /*0660*/  IMAD R25, R25, R23, RZ ;  /* 0x0000001719197224 */ /* 0x002fc800078e02ff */
[----:B------:R-:W-:-:S06]  /*0670*/  IMAD.HI.U32 R23, R23, R25, R22 ;  /* 0x0000001917177227 */ /* 0x000fcc00078e0016 */
[----:B------:R-:W-:-:S05]  /*0680*/  IMAD.HI.U32 R26, R23, UR4, RZ ;  /* 0x00000004171a7c27 */ /* 0x000fca000f8e00ff */
[----:B------:R-:W-:-:S05]  /*0690*/  IADD3 R23, PT, PT, -R26, RZ, RZ ;  /* 0x000000ff1a177210 */ /* 0x000fca0007ffe1ff */
[----:B------:R-:W-:-:S05]  /*06a0*/  IMAD R23, R40, R23, UR4 ;  /* 0x0000000428177e24 */ /* 0x000fca000f8e0217 */
[----:B------:R-:W-:-:S13]  /*06b0*/  ISETP.GE.U32.AND P0, PT, R23, R40, PT ;  /* 0x000000281700720c */ /* 0x000fda0003f06070 */
[----:B------:R-:W-:Y:S02]  /*06c0*/  @P0 IMAD.IADD R23, R23, 0x1, -R40 ;  /* 0x0000000117170824 */ /* 0x000fe400078e0a28 */
[----:B------:R-:W-:-:S03]  /*06d0*/  @P0 VIADD R26, R26, 0x1 ;  /* 0x000000011a1a0836 */ /* 0x000fc60000000000 */
[----:B------:R-:W-:-:S13]  /*06e0*/  ISETP.GE.U32.AND P1, PT, R23, R40, PT ;  /* 0x000000281700720c */ /* 0x000fda0003f26070 */
[----:B------:R-:W-:Y:S02]  /*06f0*/  @P1 IADD3 R26, PT, PT, R26, 0x1, RZ ;  /* 0x000000011a1a1810 */ /* 0x000fe40007ffe0ff */
[----:B------:R-:W-:Y:S01]  /*0700*/  @!P2 LOP3.LUT R26, RZ, R40, RZ, 0x33, !PT ;  /* 0x00000028ff1aa212 */ /* 0x000fe200078e33ff */
[----:B------:R-:W-:Y:S06]  /*0710*/  BRA `(.L_x_21) ;  /* 0x0000000000087947 */ /* 0x000fec0003800000 */
.L_x_20:
[----:B------:R-:W-:-:S07]  /*0720*/  MOV R30, 0x740 ;  /* 0x00000740001e7802 */ /* 0x000fce0000000f00 */
[----:B------:R-:W-:Y:S05]  /*0730*/  CALL.REL.NOINC `($__internal_1_$__cuda_sm20_div_s64) ;  /* 0x0000000800d47944 */ /* 0x000fea0003c00000 */
.L_x_21:
        /* <DEDUP_REMOVED lines=10> */
[----:B------:R-:W0:Y:S01]  /*07e0*/  LDC R43, c[0x0][0x3b8] ;  /* 0x0000ee00ff2b7b82 */ /* 0x000e220000000800 */
[----:B------:R-:W-:Y:S01]  /*07f0*/  IMAD R44, R44, -0x326172a9, RZ ;  /* 0xcd9e8d572c2c7824 */ /* 0x000fe200078e02ff */
[----:B------:R-:W-:Y:S01]  /*0800*/  LOP3.LUT R45, R28, R41, RZ, 0x3c, !PT ;  /* 0x000000291c2d7212 */ /* 0x000fe200078e3cff */
[----:B------:R-:W1:Y:S01]  /*0810*/  LDCU.64 UR4, c[0x0][0x3b0] ;  /* 0x00007600ff0477ac */ /* 0x000e620008000a00 */
[----:B------:R-:W-:Y:S01]  /*0820*/  LOP3.LUT R46, R46, 0x3, RZ, 0xc0, !PT ;  /* 0x000000032e2e7812 */ /* 0x000fe200078ec0ff */
[----:B------:R-:W2:Y:S03]  /*0830*/  LDCU.64 UR8, c[0x0][0x3a8] ;  /* 0x00007500ff0877ac */ /* 0x000ea60008000a00 */
[----:B------:R-:W3:Y:S03]  /*0840*/  LDC.64 R26, c[0x0][0x380] ;  /* 0x0000e000ff1a7b82 */ /* 0x000ee60000000a00 */
.L_x_33:
[----:B------:R-:W-:Y:S01]  /*0850*/  VIADD R0, R0, 0x1 ;  /* 0x0000000100007836 */ /* 0x000fe20000000000 */
[----:B------:R-:W-:Y:S03]  /*0860*/  BSSY.RECONVERGENT B0, `(.L_x_22) ;  /* 0x000000c000007945 */ /* 0x000fe60003800200 */
[C---:B------:R-:W-:Y:S01]  /*0870*/  IMAD.WIDE.U32 R32, R0.reuse, -0x2daee0ad, RZ ;  /* 0xd2511f5300207825 */ /* 0x040fe200078e00ff */
[----:B------:R-:W-:-:S13]  /*0880*/  ISETP.NE.AND P0, PT, R0, RZ, PT ;  /* 0x000000ff0000720c */ /* 0x000fda0003f05270 */
[----:B-1234-:R-:W-:Y:S05]  /*0890*/  @P0 BRA `(.L_x_23) ;  /* 0x0000000000200947 */ /* 0x01efea0003800000 */
[----:B------:R-:W-:-:S05]  /*08a0*/  VIADD R2, R2, 0x1 ;  /* 0x0000000102027836 */ /* 0x000fca0000000000 */
[----:B------:R-:W-:-:S13]  /*08b0*/  ISETP.NE.AND P0, PT, R2, RZ, PT ;  /* 0x000000ff0200720c */ /* 0x000fda0003f05270 */
[----:B------:R-:W-:Y:S01]  /*08c0*/  @!P0 IADD3 R36, PT, PT, R36, 0x1, RZ ;  /* 0x0000000124248810 */ /* 0x000fe20007ffe0ff */
[----:B------:R-:W-:Y:S01]  /*08d0*/  @!P0 VIADD R22, R39, 0x1 ;  /* 0x0000000127168836 */ /* 0x000fe20000000000 */
[----:B------:R-:W-:Y:S02]  /*08e0*/  @!P0 MOV R2, RZ ;  /* 0x000000ff00028202 */ /* 0x000fe40000000f00 */
[----:B------:R-:W-:-:S13]  /*08f0*/  ISETP.NE.AND P1, PT, R36, RZ, !P0 ;  /* 0x000000ff2400720c */ /* 0x000fda0004725270 */
[----:B------:R-:W-:-:S04]  /*0900*/  @P1 IMAD.MOV R22, RZ, RZ, R39 ;  /* 0x000000ffff161224 */ /* 0x000fc800078e0227 */
[----:B------:R-:W-:-:S07]  /*0910*/  @!P0 IMAD.MOV.U32 R39, RZ, RZ, R22 ;  /* 0x000000ffff278224 */ /* 0x000fce00078e0016 */
.L_x_23:
[----:B-12---:R-:W-:Y:S05]  /*0920*/  BSYNC.RECONVERGENT B0 ;  /* 0x0000000000007941 */ /* 0x006fea0003800200 */
.L_x_22:
[----:B------:R-:W-:Y:S01]  /*0930*/  IMAD.WIDE.U32 R30, R36, -0x326172a9, RZ ;  /* 0xcd9e8d57241e7825 */ /* 0x000fe200078e00ff */
[----:B------:R-:W-:Y:S02]  /*0940*/  LOP3.LUT R22, R39, R33, R21, 0x96, !PT ;  /* 0x0000002127167212 */ /* 0x000fe400078e9615 */
[----:B------:R-:W-:Y:S02]  /*0950*/  ISETP.GT.AND P0, PT, R46, 0x1, PT ;  /* 0x000000012e00780c */ /* 0x000fe40003f04270 */
        /* <DEDUP_REMOVED lines=31> */
[----:B------:R-:W-:-:S03]  /*0b50*/  LOP3.LUT R23, R18, R28, R31, 0x96, !PT ;  /* 0x0000001c12177212 */ /* 0x000fc600078e961f */
[----:B------:R-:W-:Y:S01]  /*0b60*/  IMAD R29, R47, -0x2daee0ad, RZ ;  /* 0xd2511f532f1d7824 */ /* 0x000fe200078e02ff */
[----:B------:R-:W-:Y:S01]  /*0b70*/  LOP3.LUT R47, R17, R22, R33, 0x96, !PT ;  /* 0x00000016112f7212 */ /* 0x000fe200078e9621 */
[----:B------:R-:W-:-:S04]  /*0b80*/  IMAD.WIDE.U32 R22, R23, -0x326172a9, RZ ;  /* 0xcd9e8d5717167825 */ /* 0x000fc800078e00ff */
[----:B------:R-:W-:Y:S01]  /*0b90*/  IMAD.HI.U32 R28, R47, -0x2daee0ad, RZ ;  /* 0xd2511f532f1c7827 */ /* 0x000fe200078e00ff */
[----:B------:R-:W-:-:S04]  /*0ba0*/  LOP3.LUT R32, R37, R32, R23, 0x96, !PT ;  /* 0x0000002025207212 */ /* 0x000fc800078e9617 */
[----:B------:R-:W-:Y:S01]  /*0bb0*/  LOP3.LUT R30, R41, R30, R28, 0x96, !PT ;  /* 0x0000001e291e7212 */ /* 0x000fe200078e961c */
[----:B------:R-:W-:Y:S06]  /*0bc0*/  @P0 BRA `(.L_x_24) ;  /* 0x0000000000240947 */ /* 0x000fec0003800000 */
[----:B------:R-:W-:Y:S01]  /*0bd0*/  ISETP.NE.AND P0, PT, R46, RZ, PT ;  /* 0x000000ff2e00720c */ /* 0x000fe20003f05270 */
[----:B------:R-:W-:Y:S01]  /*0be0*/  IMAD.MOV.U32 R31, RZ, RZ, R45 ;  /* 0x000000ffff1f7224 */ /* 0x000fe200078e002d */
[----:B------:R-:W-:-:S11]  /*0bf0*/  MOV R28, R29 ;  /* 0x0000001d001c7202 */ /* 0x000fd60000000f00 */
[----:B------:R-:W-:Y:S05]  /*0c00*/  @!P0 BRA `(.L_x_25) ;  /* 0x0000000000388947 */ /* 0x000fea0003800000 */
[----:B------:R-:W-:Y:S01]  /*0c10*/  IMAD.MOV.U32 R38, RZ, RZ, R44 ;  /* 0x000000ffff267224 */ /* 0x000fe200078e002c */
[----:B------:R-:W-:Y:S01]  /*0c20*/  MOV R28, R32 ;  /* 0x00000020001c7202 */ /* 0x000fe20000000f00 */
[----:B------:R-:W-:Y:S02]  /*0c30*/  IMAD.MOV.U32 R31, RZ, RZ, R29 ;  /* 0x000000ffff1f7224 */ /* 0x000fe400078e001d */
[----:B------:R-:W-:Y:S01]  /*0c40*/  IMAD.MOV.U32 R44, RZ, RZ, R45 ;  /* 0x000000ffff2c7224 */ /* 0x000fe200078e002d */
[----:B------:R-:W-:Y:S06]  /*0c50*/  BRA `(.L_x_25) ;  /* 0x0000000000247947 */ /* 0x000fec0003800000 */
.L_x_24:
[----:B------:R-:W-:Y:S01]  /*0c60*/  ISETP.NE.AND P0, PT, R46, 0x3, PT ;  /* 0x000000032e00780c */ /* 0x000fe20003f05270 */
[----:B------:R-:W-:Y:S01]  /*0c70*/  IMAD.MOV.U32 R38, RZ, RZ, R29 ;  /* 0x000000ffff267224 */ /* 0x000fe200078e001d */
[----:B------:R-:W-:Y:S01]  /*0c80*/  MOV R44, R32 ;  /* 0x00000020002c7202 */ /* 0x000fe20000000f00 */
[----:B------:R-:W-:Y:S02]  /*0c90*/  IMAD.MOV.U32 R31, RZ, RZ, R22 ;  /* 0x000000ffff1f7224 */ /* 0x000fe400078e0016 */
[----:B------:R-:W-:-:S08]  /*0ca0*/  IMAD.MOV.U32 R28, RZ, RZ, R30 ;  /* 0x000000ffff1c7224 */ /* 0x000fd000078e001e */
[----:B------:R-:W-:Y:S01]  /*0cb0*/  @P0 MOV R38, R45 ;  /* 0x0000002d00260202 */ /* 0x000fe20000000f00 */
[----:B------:R-:W-:Y:S01]  /*0cc0*/  @P0 IMAD.MOV.U32 R44, RZ, RZ, R29 ;  /* 0x000000ffff2c0224 */ /* 0x000fe200078e001d */
[----:B------:R-:W-:Y:S01]  /*0cd0*/  @P0 MOV R28, R22 ;  /* 0x00000016001c0202 */ /* 0x000fe20000000f00 */
[----:B------:R-:W-:-:S07]  /*0ce0*/  @P0 IMAD.MOV.U32 R31, RZ, RZ, R32 ;  /* 0x000000ffff1f0224 */ /* 0x000fce00078e0020 */
.L_x_25:
[----:B------:R-:W-:Y:S01]  /*0cf0*/  I2FP.F32.U32 R29, R31 ;  /* 0x0000001f001d7245 */ /* 0x000fe20000201000 */
[----:B------:R-:W-:Y:S01]  /*0d00*/  IMAD.MOV.U32 R48, RZ, RZ, 0x2f800000 ;  /* 0x2f800000ff307424 */ /* 0x000fe200078e00ff */
[CC--:B------:R-:W-:Y:S01]  /*0d10*/  IADD3 R49, P1, PT, R19.reuse, R34.reuse, RZ ;  /* 0x0000002213317210 */ /* 0x0c0fe20007f3e0ff */
[C---:B------:R-:W-:Y:S01]  /*0d20*/  IMAD R33, R19.reuse, 0x3, RZ ;  /* 0x0000000313217824 */ /* 0x040fe200078e02ff */
[----:B------:R-:W-:Y:S01]  /*0d30*/  LEA R45, P2, R19, R34, 0x1 ;  /* 0x00000022132d7211 */ /* 0x000fe200078408ff */
[----:B------:R-:W-:Y:S01]  /*0d40*/  FFMA.FTZ R31, R29, R48, 1.1641532182693481445e-10 ;  /* 0x2f0000001d1f7423 */ /* 0x000fe20000010030 */
[----:B------:R-:W-:Y:S01]  /*0d50*/  I2FP.F32.U32 R29, R38 ;  /* 0x00000026001d7245 */ /* 0x000fe20000201000 */
[--C-:B------:R-:W-:Y:S01]  /*0d60*/  IMAD.X R38, RZ, RZ, R35.reuse, P1 ;  /* 0x000000ffff267224 */ /* 0x100fe200008e0623 */
[----:B---3--:R-:W-:Y:S01]  /*0d70*/  ISETP.GE.U32.AND P0, PT, R49, R26, PT ;  /* 0x0000001a3100720c */ /* 0x008fe20003f06070 */
[----:B------:R-:W-:Y:S01]  /*0d80*/  IMAD.MOV.U32 R51, RZ, RZ, 0x30c90fdb ;  /* 0x30c90fdbff337424 */ /* 0x000fe200078e00ff */
[----:B------:R-:W-:Y:S01]  /*0d90*/  IADD3 R33, P3, PT, R33, R34, RZ ;  /* 0x0000002221217210 */ /* 0x000fe20007f7e0ff */
[----:B------:R-:W-:Y:S01]  /*0da0*/  FFMA.FTZ R29, R29, R48, 1.1641532182693481445e-10 ;  /* 0x2f0000001d1d7423 */ /* 0x000fe20000010030 */
[----:B------:R-:W1:Y:S01]  /*0db0*/  MUFU.LG2 R31, R31 ;  /* 0x0000001f001f7308 */ /* 0x000e620000000c00 */
[----:B------:R-:W-:Y:S01]  /*0dc0*/  ISETP.GE.AND.EX P0, PT, R38, R27, PT, P0 ;  /* 0x0000001b2600720c */ /* 0x000fe20003f06300 */
[----:B------:R-:W-:Y:S01]  /*0dd0*/  BSSY.RECONVERGENT B0, `(.L_x_26) ;  /* 0x000001e000007945 */ /* 0x000fe20003800200 */
[----:B------:R-:W-:Y:S01]  /*0de0*/  IMAD.X R38, RZ, RZ, R35, P3 ;  /* 0x000000ffff267224 */ /* 0x000fe200018e0623 */
[----:B------:R-:W-:-:S02]  /*0df0*/  ISETP.GE.U32.AND P3, PT, R34, R26, PT ;  /* 0x0000001a2200720c */ /* 0x000fc40003f66070 */
[----:B------:R-:W-:Y:S02]  /*0e00*/  IADD3.X R48, PT, PT, RZ, R35, RZ, P2, !PT ;  /* 0x00000023ff307210 */ /* 0x000fe400017fe4ff */
[----:B------:R-:W2:Y:S01]  /*0e10*/  MUFU.LG2 R29, R29 ;  /* 0x0000001d001d7308 */ /* 0x000ea20000000c00 */
[-C--:B------:R-:W-:Y:S02]  /*0e20*/  ISETP.GE.U32.AND P1, PT, R45, R26.reuse, PT ;  /* 0x0000001a2d00720c */ /* 0x080fe40003f26070 */
[-C--:B------:R-:W-:Y:S02]  /*0e30*/  ISETP.GE.AND.EX P3, PT, R35, R27.reuse, PT, P3 ;  /* 0x0000001b2300720c */ /* 0x080fe40003f66330 */
[----:B------:R-:W-:Y:S02]  /*0e40*/  ISETP.GE.AND.EX P1, PT, R48, R27, PT, P1 ;  /* 0x0000001b3000720c */ /* 0x000fe40003f26310 */
[----:B------:R-:W-:Y:S01]  /*0e50*/  ISETP.GE.U32.AND P2, PT, R33, R26, PT ;  /* 0x0000001a2100720c */ /* 0x000fe20003f46070 */
[----:B-1----:R-:W-:Y:S01]  /*0e60*/  FMUL.FTZ R31, R31, 0.69314718246459960938 ;  /* 0x3f3172181f1f7820 */ /* 0x002fe20000410000 */
[----:B------:R-:W-:-:S02]  /*0e70*/  I2FP.F32.U32 R44, R44 ;  /* 0x0000002c002c7245 */ /* 0x000fc40000201000 */
[----:B------:R-:W-:Y:S01]  /*0e80*/  ISETP.GE.AND.EX P2, PT, R38, R27, PT, P2 ;  /* 0x0000001b2600720c */ /* 0x000fe20003f46320 */
[----:B------:R-:W-:Y:S01]  /*0e90*/  FMUL.FTZ R31, R31, -2 ;  /* 0xc00000001f1f7820 */ /* 0x000fe20000410000 */
[----:B------:R-:W-:Y:S01]  /*0ea0*/  I2FP.F32.U32 R38, R28 ;  /* 0x0000001c00267245 */ /* 0x000fe20000201000 */
[----:B------:R-:W-:Y:S01]  /*0eb0*/  FFMA.FTZ R44, R44, R51, 7.314590599882819788e-10 ;  /* 0x30490fdb2c2c7423 */ /* 0x000fe20000010033 */
[----:B--2---:R-:W-:-:S03]  /*0ec0*/  FMUL.FTZ R29, R29, 0.69314718246459960938 ;  /* 0x3f3172181d1d7820 */ /* 0x004fc60000410000 */
[----:B------:R-:W1:Y:S01]  /*0ed0*/  MUFU.SQRT R31, R31 ;  /* 0x0000001f001f7308 */ /* 0x000e620000002000 */
[----:B------:R-:W-:Y:S01]  /*0ee0*/  FFMA.FTZ R38, R38, R51, 7.314590599882819788e-10 ;  /* 0x30490fdb26267423 */ /* 0x000fe20000010033 */
[----:B------:R-:W-:-:S06]  /*0ef0*/  FMUL.FTZ R29, R29, -2 ;  /* 0xc00000001d1d7820 */ /* 0x000fcc0000410000 */
[----:B------:R2:W3:Y:S01]  /*0f00*/  MUFU.SQRT R48, R29 ;  /* 0x0000001d00307308 */ /* 0x0004e20000002000 */
[----:B------:R-:W-:Y:S05]  /*0f10*/  @P3 BRA `(.L_x_27) ;  /* 0x0000000000243947 */ /* 0x000fea0003800000 */
[----:B------:R-:W-:-:S04]  /*0f20*/  FMUL.RZ R51, R44, 0.15915493667125701904 ;  /* 0x3e22f9832c337820 */ /* 0x000fc8000040c000 */
[----:B--2---:R-:W3:Y:S02]  /*0f30*/  MUFU.SIN R29, R51 ;  /* 0x00000033001d7308 */ /* 0x004ee40000000400 */
[----:B---3--:R-:W-:Y:S01]  /*0f40*/  FMUL.FTZ R28, R48, R29 ;  /* 0x0000001d301c7220 */ /* 0x008fe20000410000 */
[----:B------:R-:W-:-:S03]  /*0f50*/  IMAD R29, R34, UR4, RZ ;  /* 0x00000004221d7c24 */ /* 0x000fc6000f8e02ff */
[----:B0-----:R-:W-:Y:S02]  /*0f60*/  FFMA.FTZ R50, R28, R43, UR5 ;  /* 0x000000051c327e23 */ /* 0x001fe4000801002b */
[----:B------:R-:W-:-:S03]  /*0f70*/  IADD3 R28, P3, PT, R29, UR8, RZ ;  /* 0x000000081d1c7c10 */ /* 0x000fc6000ff7e0ff */
[----:B------:R-:W-:Y:S02]  /*0f80*/  F2FP.BF16.F32.PACK_AB R50, RZ, R50 ;  /* 0x00000032ff32723e */ /* 0x000fe400000010ff */
[----:B------:R-:W-:-:S05]  /*0f90*/  LEA.HI.X.SX32 R29, R29, UR9, 0x1, P3 ;  /* 0x000000091d1d7c11 */ /* 0x000fca00098f0eff */
[----:B------:R4:W-:Y:S03]  /*0fa0*/  STG.E.U16 desc[UR6][R28.64], R50 ;  /* 0x000000321c007986 */ /* 0x0009e6000c101506 */
.L_x_27:
[----:B------:R-:W-:Y:S05]  /*0fb0*/  BSYNC.RECONVERGENT B0 ;  /* 0x0000000000007941 */ /* 0x000fea0003800200 */
.L_x_26:
[----:B------:R-:W-:Y:S04]  /*0fc0*/  BSSY.RECONVERGENT B0, `(.L_x_28) ;  /* 0x000000b000007945 */ /* 0x000fe80003800200 */
[----:B------:R-:W-:Y:S05]  /*0fd0*/  @P0 BRA `(.L_x_29) ;  /* 0x0000000000240947 */ /* 0x000fea0003800000 */
[----:B------:R-:W-:Y:S01]  /*0fe0*/  FMUL.RZ R44, R44, 0.15915493667125701904 ;  /* 0x3e22f9832c2c7820 */ /* 0x000fe2000040c000 */
[----:B------:R-:W-:-:S03]  /*0ff0*/  IMAD R49, R49, UR4, RZ ;  /* 0x0000000431317c24 */ /* 0x000fc6000f8e02ff */
[----:B--2-4-:R-:W3:Y:S02]  /*1000*/  MUFU.COS R29, R44 ;  /* 0x0000002c001d7308 */ /* 0x014ee40000000000 */
[----:B------:R-:W-:Y:S01]  /*1010*/  IADD3 R28, P0, PT, R49, UR8, RZ ;  /* 0x00000008311c7c10 */ /* 0x000fe2000ff1e0ff */
[----:B---3--:R-:W-:-:S03]  /*1020*/  FMUL.FTZ R48, R48, R29 ;  /* 0x0000001d30307220 */ /* 0x008fc60000410000 */
[----:B------:R-:W-:Y:S01]  /*1030*/  LEA.HI.X.SX32 R29, R49, UR9, 0x1, P0 ;  /* 0x00000009311d7c11 */ /* 0x000fe200080f0eff */
[----:B0-----:R-:W-:-:S05]  /*1040*/  FFMA.FTZ R48, R48, R43, UR5 ;  /* 0x0000000530307e23 */ /* 0x001fca000801002b */
[----:B------:R-:W-:-:S05]  /*1050*/  F2FP.BF16.F32.PACK_AB R48, RZ, R48 ;  /* 0x00000030ff30723e */ /* 0x000fca00000010ff */
[----:B------:R0:W-:Y:S02]  /*1060*/  STG.E.U16 desc[UR6][R28.64], R48 ;  /* 0x000000301c007986 */ /* 0x0001e4000c101506 */
.L_x_29:
[----:B------:R-:W-:Y:S05]  /*1070*/  BSYNC.RECONVERGENT B0 ;  /* 0x0000000000007941 */ /* 0x000fea0003800200 */
.L_x_28:
[----:B------:R-:W-:Y:S04]  /*1080*/  BSSY.RECONVERGENT B0, `(.L_x_30) ;  /* 0x000000b000007945 */ /* 0x000fe80003800200 */
[----:B------:R-:W-:Y:S05]  /*1090*/  @P1 BRA `(.L_x_31) ;  /* 0x0000000000241947 */ /* 0x000fea0003800000 */
[----:B0--3--:R-:W-:Y:S01]  /*10a0*/  FMUL.RZ R48, R38, 0.15915493667125701904 ;  /* 0x3e22f98326307820 */ /* 0x009fe2000040c000 */
[----:B------:R-:W-:-:S03]  /*10b0*/  IMAD R45, R45, UR4, RZ ;  /* 0x000000042d2d7c24 */ /* 0x000fc6000f8e02ff */
[----:B----4-:R-:W1:Y:S02]  /*10c0*/  MUFU.SIN R28, R48 ;  /* 0x00000030001c7308 */ /* 0x010e640000000400 */
[----:B-1----:R-:W-:-:S04]  /*10d0*/  FMUL.FTZ R28, R31, R28 ;  /* 0x0000001c1f1c7220 */ /* 0x002fc80000410000 */
[----:B--2---:R-:W-:Y:S01]  /*10e0*/  FFMA.FTZ R29, R28, R43, UR5 ;  /* 0x000000051c1d7e23 */ /* 0x004fe2000801002b */
[----:B------:R-:W-:-:S04]  /*10f0*/  IADD3 R28, P0, PT, R45, UR8, RZ ;  /* 0x000000082d1c7c10 */ /* 0x000fc8000ff1e0ff */
[----:B------:R-:W-:Y:S02]  /*1100*/  F2FP.BF16.F32.PACK_AB R44, RZ, R29 ;  /* 0x0000001dff2c723e */ /* 0x000fe400000010ff */
[----:B------:R-:W-:-:S05]  /*1110*/  LEA.HI.X.SX32 R29, R45, UR9, 0x1, P0 ;  /* 0x000000092d1d7c11 */ /* 0x000fca00080f0eff */
[----:B------:R0:W-:Y:S02]  /*1120*/  STG.E.U16 desc[UR6][R28.64], R44 ;  /* 0x0000002c1c007986 */ /* 0x0001e4000c101506 */
.L_x_31:
[----:B------:R-:W-:Y:S05]  /*1130*/  BSYNC.RECONVERGENT B0 ;  /* 0x0000000000007941 */ /* 0x000fea0003800200 */
.L_x_30:
[----:B------:R-:W-:Y:S05]  /*1140*/  @P2 BRA `(.L_x_32) ;  /* 0x0000000000242947 */ /* 0x000fea0003800000 */
[----:B------:R-:W-:Y:S01]  /*1150*/  FMUL.RZ R38, R38, 0.15915493667125701904 ;  /* 0x3e22f98326267820 */ /* 0x000fe2000040c000 */
[----:B------:R-:W-:-:S03]  /*1160*/  IMAD R33, R33, UR4, RZ ;  /* 0x0000000421217c24 */ /* 0x000fc6000f8e02ff */
[----:B0---4-:R-:W1:Y:S02]  /*1170*/  MUFU.COS R28, R38 ;  /* 0x00000026001c7308 */ /* 0x011e640000000000 */
[----:B-1----:R-:W-:-:S04]  /*1180*/  FMUL.FTZ R28, R31, R28 ;  /* 0x0000001c1f1c7220 */ /* 0x002fc80000410000 */
[----:B--2---:R-:W-:Y:S01]  /*1190*/  FFMA.FTZ R29, R28, R43, UR5 ;  /* 0x000000051c1d7e23 */ /* 0x004fe2000801002b */
[----:B------:R-:W-:-:S04]  /*11a0*/  IADD3 R28, P0, PT, R33, UR8, RZ ;  /* 0x00000008211c7c10 */ /* 0x000fc8000ff1e0ff */
[----:B------:R-:W-:Y:S02]  /*11b0*/  F2FP.BF16.F32.PACK_AB R31, RZ, R29 ;  /* 0x0000001dff1f723e */ /* 0x000fe400000010ff */
[----:B------:R-:W-:-:S05]  /*11c0*/  LEA.HI.X.SX32 R29, R33, UR9, 0x1, P0 ;  /* 0x00000009211d7c11 */ /* 0x000fca00080f0eff */
[----:B------:R0:W-:Y:S02]  /*11d0*/  STG.E.U16 desc[UR6][R28.64], R31 ;  /* 0x0000001f1c007986 */ /* 0x0001e4000c101506 */
.L_x_32:
[----:B------:R-:W-:Y:S01]  /*11e0*/  IADD3 R34, P0, PT, R40, R34, RZ ;  /* 0x0000002228227210 */ /* 0x000fe20007f1e0ff */
[----:B------:R-:W-:Y:S05]  /*11f0*/  WARPSYNC.ALL ;  /* 0x0000000000007948 */ /* 0x000fea0003800000 */
[----:B------:R-:W-:Y:S01]  /*1200*/  IADD3.X R35, PT, PT, RZ, R35, RZ, P0, !PT ;  /* 0x00000023ff237210 */ /* 0x000fe200007fe4ff */
[----:B------:R-:W-:Y:S01]  /*1210*/  BAR.SYNC.DEFER_BLOCKING 0x0 ;  /* 0x0000000000007b1d */ /* 0x000fe20000010000 */
[----:B------:R-:W-:Y:S01]  /*1220*/  ISETP.GE.U32.AND P0, PT, R34, R24, PT ;  /* 0x000000182200720c */ /* 0x000fe20003f06070 */
[----:B0-----:R-:W-:Y:S01]  /*1230*/  IMAD.MOV.U32 R44, RZ, RZ, R22 ;  /* 0x000000ffff2c7224 */ /* 0x001fe200078e0016 */
[----:B------:R-:W-:Y:S01]  /*1240*/  MOV R38, R32 ;  /* 0x0000002000267202 */ /* 0x000fe20000000f00 */
[----:B------:R-:W-:Y:S01]  /*1250*/  IMAD.MOV.U32 R45, RZ, RZ, R30 ;  /* 0x000000ffff2d7224 */ /* 0x000fe200078e001e */
[----:B------:R-:W-:-:S13]  /*1260*/  ISETP.GE.AND.EX P0, PT, R35, R42, PT, P0 ;  /* 0x0000002a2300720c */ /* 0x000fda0003f06300 */
[----:B------:R-:W-:Y:S05]  /*1270*/  @!P0 BRA `(.L_x_33) ;  /* 0xfffffff400748947 */ /* 0x000fea000383ffff */
[----:B------:R-:W-:Y:S05]  /*1280*/  EXIT ;  /* 0x000000000000794d */ /* 0x000fea0003800000 */
        .weak           $__internal_1_$__cuda_sm20_div_s64
        .type           $__internal_1_$__cuda_sm20_div_s64,@function
        .size           $__internal_1_$__cuda_sm20_div_s64,(.L_x_328 - $__internal_1_$__cuda_sm20_div_s64)
$__internal_1_$__cuda_sm20_div_s64:
[----:B------:R-:W-:Y:S01]  /*1290*/  MOV R26, R40 ;  /* 0x00000028001a7202 */ /* 0x000fe20000000f00 */
[----:B------:R-:W-:-:S05]  /*12a0*/  IMAD.MOV.U32 R27, RZ, RZ, RZ ;  /* 0x000000ffff1b7224 */ /* 0x000fca00078e00ff */
[----:B------:R-:W0:Y:S08]  /*12b0*/  I2F.U64.RP R26, R26 ;  /* 0x0000001a001a7312 */ /* 0x000e300000309000 */
[----:B0-----:R-:W0:Y:S02]  /*12c0*/  MUFU.RCP R22, R26 ;  /* 0x0000001a00167308 */ /* 0x001e240000001000 */
[----:B0-----:R-:W-:-:S06]  /*12d0*/  IADD3 R24, PT, PT, R22, 0x1ffffffe, RZ ;  /* 0x1ffffffe16187810 */ /* 0x001fcc0007ffe0ff */
[----:B------:R-:W0:Y:S02]  /*12e0*/  F2I.U64.TRUNC R24, R24 ;  /* 0x0000001800187311 */ /* 0x000e24000020d800 */
[----:B0-----:R-:W-:-:S04]  /*12f0*/  IMAD.WIDE.U32 R22, R24, R40, RZ ;  /* 0x0000002818167225 */ /* 0x001fc800078e00ff */
[----:B------:R-:W-:Y:S01]  /*1300*/  IMAD R23, R25, R40, R23 ;  /* 0x0000002819177224 */ /* 0x000fe200078e0217 */
[----:B------:R-:W-:-:S05]  /*1310*/  IADD3 R31, P0, PT, RZ, -R22, RZ ;  /* 0x80000016ff1f7210 */ /* 0x000fca0007f1e0ff */
[----:B------:R-:W-:-:S04]  /*1320*/  IMAD.HI.U32 R22, R24, R31, RZ ;  /* 0x0000001f18167227 */ /* 0x000fc800078e00ff */
[----:B------:R-:W-:Y:S01]  /*1330*/  IMAD.X R33, RZ, RZ, ~R23, P0 ;  /* 0x000000ffff217224 */ /* 0x000fe200000e0e17 */
[----:B------:R-:W-:-:S03]  /*1340*/  MOV R23, R24 ;  /* 0x0000001800177202 */ /* 0x000fc60000000f00 */
[-C--:B------:R-:W-:Y:S02]  /*1350*/  IMAD R27, R25, R33.reuse, RZ ;  /* 0x00000021191b7224 */ /* 0x080fe400078e02ff */
[----:B------:R-:W-:-:S04]  /*1360*/  IMAD.WIDE.U32 R22, P0, R24, R33, R22 ;  /* 0x0000002118167225 */ /* 0x000fc80007800016 */
[----:B------:R-:W-:-:S04]  /*1370*/  IMAD.HI.U32 R33, R25, R33, RZ ;  /* 0x0000002119217227 */ /* 0x000fc800078e00ff */
[----:B------:R-:W-:-:S05]  /*1380*/  IMAD.HI.U32 R22, P1, R25, R31, R22 ;  /* 0x0000001f19167227 */ /* 0x000fca0007820016 */
[----:B------:R-:W-:Y:S01]  /*1390*/  IADD3 R23, P2, PT, R27, R22, RZ ;  /* 0x000000161b177210 */ /* 0x000fe20007f5e0ff */
[----:B------:R-:W-:-:S04]  /*13a0*/  IMAD.X R22, R33, 0x1, R25, P0 ;  /* 0x0000000121167824 */ /* 0x000fc800000e0619 */
[----:B------:R-:W-:Y:S01]  /*13b0*/  IMAD.WIDE.U32 R24, R23, R40, RZ ;  /* 0x0000002817187225 */ /* 0x000fe200078e00ff */
[----:B------:R-:W-:Y:S02]  /*13c0*/  IADD3.X R27, PT, PT, RZ, RZ, R22, P2, P1 ;  /* 0x000000ffff1b7210 */ /* 0x000fe400017e2416 */
[----:B------:R-:W-:Y:S02]  /*13d0*/  ISETP.LE.AND P1, PT, RZ, UR5, PT ;  /* 0x00000005ff007c0c */ /* 0x000fe4000bf23270 */
[----:B------:R-:W-:Y:S01]  /*13e0*/  IADD3 R31, P0, PT, RZ, -R24, RZ ;  /* 0x80000018ff1f7210 */ /* 0x000fe20007f1e0ff */
[----:B------:R-:W-:Y:S01]  /*13f0*/  IMAD R24, R27, R40, R25 ;  /* 0x000000281b187224 */ /* 0x000fe200078e0219 */
[----:B------:R-:W-:-:S03]  /*1400*/  IADD3 R25, P4, PT, RZ, -UR4, RZ ;  /* 0x80000004ff197c10 */ /* 0x000fc6000ff9e0ff */
[----:B------:R-:W-:Y:S01]  /*1410*/  IMAD.HI.U32 R22, R23, R31, RZ ;  /* 0x0000001f17167227 */ /* 0x000fe200078e00ff */
[----:B------:R-:W-:Y:S02]  /*1420*/  IADD3.X R24, PT, PT, RZ, ~R24, RZ, P0, !PT ;  /* 0x80000018ff187210 */ /* 0x000fe400007fe4ff */
[----:B------:R-:W-:Y:S01]  /*1430*/  SEL R25, R25, UR4, !P1 ;  /* 0x0000000419197c07 */ /* 0x000fe2000c800000 */
[----:B------:R-:W-:Y:S02]  /*1440*/  IMAD.X R26, RZ, RZ, ~UR5, P4 ;  /* 0x80000005ff1a7e24 */ /* 0x000fe4000a0e06ff */
[----:B------:R-:W-:-:S04]  /*1450*/  IMAD.WIDE.U32 R22, P0, R23, R24, R22 ;  /* 0x0000001817167225 */ /* 0x000fc80007800016 */
[----:B------:R-:W-:-:S04]  /*1460*/  IMAD.HI.U32 R32, R27, R24, RZ ;  /* 0x000000181b207227 */ /* 0x000fc800078e00ff */
[----:B------:R-:W-:-:S04]  /*1470*/  IMAD.HI.U32 R22, P2, R27, R31, R22 ;  /* 0x0000001f1b167227 */ /* 0x000fc80007840016 */
[----:B------:R-:W-:-:S05]  /*1480*/  IMAD R23, R27, R24, RZ ;  /* 0x000000181b177224 */ /* 0x000fca00078e02ff */
[----:B------:R-:W-:Y:S02]  /*1490*/  IADD3 R24, P3, PT, R23, R22, RZ ;  /* 0x0000001617187210 */ /* 0x000fe40007f7e0ff */
[----:B------:R-:W-:Y:S02]  /*14a0*/  IADD3.X R23, PT, PT, R32, R27, RZ, P0, !PT ;  /* 0x0000001b20177210 */ /* 0x000fe400007fe4ff */
[----:B------:R-:W-:Y:S01]  /*14b0*/  SEL R27, R26, UR5, !P1 ;  /* 0x000000051a1b7c07 */ /* 0x000fe2000c800000 */
[----:B------:R-:W-:Y:S01]  /*14c0*/  IMAD.HI.U32 R22, R24, R25, RZ ;  /* 0x0000001918167227 */ /* 0x000fe200078e00ff */
[----:B------:R-:W-:-:S03]  /*14d0*/  IADD3.X R26, PT, PT, RZ, RZ, R23, P3, P2 ;  /* 0x000000ffff1a7210 */ /* 0x000fc60001fe4417 */
[----:B------:R-:W-:Y:S02]  /*14e0*/  IMAD.MOV.U32 R23, RZ, RZ, RZ ;  /* 0x000000ffff177224 */ /* 0x000fe400078e00ff */
[-C--:B------:R-:W-:Y:S02]  /*14f0*/  IMAD R31, R26, R27.reuse, RZ ;  /* 0x0000001b1a1f7224 */ /* 0x080fe400078e02ff */
[----:B------:R-:W-:-:S04]  /*1500*/  IMAD.WIDE.U32 R22, R24, R27, R22 ;  /* 0x0000001b18167225 */ /* 0x000fc800078e0016 */
[----:B------:R-:W-:-:S04]  /*1510*/  IMAD.HI.U32 R22, P0, R26, R25, R22 ;  /* 0x000000191a167227 */ /* 0x000fc80007800016 */
[----:B------:R-:W-:Y:S01]  /*1520*/  IMAD.HI.U32 R26, R26, R27, RZ ;  /* 0x0000001b1a1a7227 */ /* 0x000fe200078e00ff */
[----:B------:R-:W-:-:S04]  /*1530*/  IADD3 R31, P2, PT, R31, R22, RZ ;  /* 0x000000161f1f7210 */ /* 0x000fc80007f5e0ff */
[----:B------:R-:W-:-:S05]  /*1540*/  IADD3.X R22, PT, PT, R26, RZ, RZ, P0, !PT ;  /* 0x000000ff1a167210 */ /* 0x000fca00007fe4ff */
[----:B------:R-:W-:Y:S02]  /*1550*/  IMAD.X R33, RZ, RZ, R22, P2 ;  /* 0x000000ffff217224 */ /* 0x000fe400010e0616 */
[----:B------:R-:W-:-:S04]  /*1560*/  IMAD.WIDE.U32 R22, R31, R40, RZ ;  /* 0x000000281f167225 */ /* 0x000fc800078e00ff */
[-C--:B------:R-:W-:Y:S01]  /*1570*/  IMAD R24, R33, R40.reuse, R23 ;  /* 0x0000002821187224 */ /* 0x080fe200078e0217 */
[----:B------:R-:W-:Y:S02]  /*1580*/  IADD3 R43, P0, PT, -R22, R25, RZ ;  /* 0x00000019162b7210 */ /* 0x000fe40007f1e1ff */
[----:B------:R-:W-:Y:S02]  /*1590*/  IADD3 R22, P3, PT, R31, 0x1, RZ ;  /* 0x000000011f167810 */ /* 0x000fe40007f7e0ff */
[----:B------:R-:W-:Y:S02]  /*15a0*/  IADD3.X R26, PT, PT, ~R24, R27, RZ, P0, !PT ;  /* 0x0000001b181a7210 */ /* 0x000fe400007fe5ff */
[----:B------:R-:W-:Y:S01]  /*15b0*/  ISETP.GE.U32.AND P0, PT, R43, R40, PT ;  /* 0x000000282b00720c */ /* 0x000fe20003f06070 */
[----:B------:R-:W-:Y:S01]  /*15c0*/  IMAD.X R24, RZ, RZ, R33, P3 ;  /* 0x000000ffff187224 */ /* 0x000fe200018e0621 */
[----:B------:R-:W-:Y:S02]  /*15d0*/  IADD3 R23, P2, PT, -R40, R43, RZ ;  /* 0x0000002b28177210 */ /* 0x000fe40007f5e1ff */
[----:B------:R-:W-:-:S02]  /*15e0*/  ISETP.GE.U32.AND.EX P0, PT, R26, RZ, PT, P0 ;  /* 0x000000ff1a00720c */ /* 0x000fc40003f06100 */
[----:B------:R-:W-:Y:S02]  /*15f0*/  IADD3.X R25, PT, PT, R26, -0x1, RZ, P2, !PT ;  /* 0xffffffff1a197810 */ /* 0x000fe400017fe4ff */
[----:B------:R-:W-:Y:S02]  /*1600*/  SEL R23, R23, R43, P0 ;  /* 0x0000002b17177207 */ /* 0x000fe40000000000 */
[----:B------:R-:W-:Y:S02]  /*1610*/  SEL R25, R25, R26, P0 ;  /* 0x0000001a19197207 */ /* 0x000fe40000000000 */
[----:B------:R-:W-:Y:S02]  /*1620*/  SEL R31, R22, R31, P0 ;  /* 0x0000001f161f7207 */ /* 0x000fe40000000000 */
[----:B------:R-:W-:Y:S02]  /*1630*/  ISETP.GE.U32.AND P2, PT, R23, R40, PT ;  /* 0x000000281700720c */ /* 0x000fe40003f46070 */
[----:B------:R-:W-:-:S02]  /*1640*/  SEL R22, R24, R33, P0 ;  /* 0x0000002118167207 */ /* 0x000fc40000000000 */
[----:B------:R-:W-:Y:S02]  /*1650*/  IADD3 R26, P3, PT, R31, 0x1, RZ ;  /* 0x000000011f1a7810 */ /* 0x000fe40007f7e0ff */
[----:B------:R-:W-:Y:S02]  /*1660*/  ISETP.GE.U32.AND.EX P0, PT, R25, RZ, PT, P2 ;  /* 0x000000ff1900720c */ /* 0x000fe40003f06120 */
[-C--:B------:R-:W-:Y:S02]  /*1670*/  IADD3.X R27, PT, PT, RZ, R22.reuse, RZ, P3, !PT ;  /* 0x00000016ff1b7210 */ /* 0x080fe40001ffe4ff */
[----:B------:R-:W-:Y:S01]  /*1680*/  SEL R26, R26, R31, P0 ;  /* 0x0000001f1a1a7207 */ /* 0x000fe20000000000 */
[----:B------:R-:W-:Y:S01]  /*1690*/  HFMA2 R31, -RZ, RZ, 0, 0 ;  /* 0x00000000ff1f7431 */ /* 0x000fe200000001ff */
[----:B------:R-:W-:Y:S02]  /*16a0*/  SEL R27, R27, R22, P0 ;  /* 0x000000161b1b7207 */ /* 0x000fe40000000000 */
[----:B------:R-:W-:-:S02]  /*16b0*/  IADD3 R23, P2, PT, RZ, -R26, RZ ;  /* 0x8000001aff177210 */ /* 0x000fc40007f5e0ff */
[----:B------:R-:W-:Y:S02]  /*16c0*/  ISETP.NE.U32.AND P0, PT, R40, RZ, PT ;  /* 0x000000ff2800720c */ /* 0x000fe40003f05070 */
[----:B------:R-:W-:Y:S01]  /*16d0*/  SEL R26, R23, R26, !P1 ;  /* 0x0000001a171a7207 */ /* 0x000fe20004800000 */
[----:B------:R-:W-:Y:S01]  /*16e0*/  IMAD.X R22, RZ, RZ, ~R27, P2 ;  /* 0x000000ffff167224 */ /* 0x000fe200010e0e1b */
[----:B------:R-:W-:-:S04]  /*16f0*/  ISETP.NE.AND.EX P0, PT, RZ, RZ, PT, P0 ;  /* 0x000000ffff00720c */ /* 0x000fc80003f05300 */
[----:B------:R-:W-:Y:S02]  /*1700*/  SEL R27, R22, R27, !P1 ;  /* 0x0000001b161b7207 */ /* 0x000fe40004800000 */
[----:B------:R-:W-:Y:S02]  /*1710*/  SEL R26, R26, 0xffffffff, P0 ;  /* 0xffffffff1a1a7807 */ /* 0x000fe40000000000 */
[----:B------:R-:W-:Y:S01]  /*1720*/  SEL R27, R27, 0xffffffff, P0 ;  /* 0xffffffff1b1b7807 */ /* 0x000fe20000000000 */
[----:B------:R-:W-:Y:S06]  /*1730*/  RET.REL.NODEC R30 `(_ZN2at6native54_GLOBAL__N__3a6f1fcb_21_DistributionNormal_cu_0c5b6e8543distribution_elementwise_grid_stride_kernelIfLi4EZNS0_9templates4cuda20normal_and_transformIN3c108BFloat16EfPNS_17CUDAGeneratorImplEZZZNS4_13normal_kernelIS9_EEvRKNS_10TensorBaseEddT_ENKUlvE_clEvENKUlvE2_clEvEUlfE_EEvRNS_18TensorIteratorBaseET1_T2_EUlP24curandStatePhilox4_32_10E0_ZNS1_27distribution_nullary_kernelIS7_f6float4S9_SO_SH_EEvSJ_SL_RKT3_T4_EUlifE_EEvlNS_15PhiloxCudaStateESK_SL_) ;  /* 0xffffffe81e307950 */ /* 0x000fec0003c3ffff */
.L_x_34:
        /* <DEDUP_REMOVED lines=12> */
.L_x_328:


//--------------------- .text._ZN2at6native54_GLOBAL__N__3a6f1fcb_21_DistributionNormal_cu_0c5b6e8543distribution_elementwise_grid_stride_kernelIfLi4EZNS0_9templates4cuda20normal_and_transformIN3c108BFloat16EfPNS_17CUDAGeneratorImplEZZZNS4_13normal_kernelIS9_EEvRKNS_10TensorBaseEddT_ENKUlvE_clEvENKUlvE2_clEvEUlfE_EEvRNS_18TensorIteratorBaseET1_T2_EUlP24curandStatePhilox4_32_10E_ZNS1_27distribution_nullary_kernelIS7_f7double2S9_SO_SH_EEvSJ_SL_RKT3_T4_EUlifE0_EEvlNS_15PhiloxCudaStateESK_SL_ --------------------------
	.section	.text._ZN2at6native54_GLOBAL__N__3a6f1fcb_21_DistributionNormal_cu_0c5b6e8543distribution_elementwise_grid_stride_kernelIfLi4EZNS0_9templates4cuda20normal_and_transformIN3c108BFloat16EfPNS_17CUDAGeneratorImplEZZZNS4_13normal_kernelIS9_EEvRKNS_10TensorBaseEddT_ENKUlvE_clEvENKUlvE2_clEvEUlfE_EEvRNS_18TensorIteratorBaseET1_T2_EUlP24curandStatePhilox4_32_10E_ZNS1_27distribution_nullary_kernelIS7_f7double2S9_SO_SH_EEvSJ_SL_RKT3_T4_EUlifE0_EEvlNS_15PhiloxCudaStateESK_SL_,"ax",@progbits
	.align	128
.text._ZN2at6native54_GLOBAL__N__3a6f1fcb_21_DistributionNormal_cu_0c5b6e8543distribution_elementwise_grid_stride_kernelIfLi4EZNS0_9templates4cuda20normal_and_transformIN3c108BFloat16EfPNS_17CUDAGeneratorImplEZZZNS4_13normal_kernelIS9_EEvRKNS_10TensorBaseEddT_ENKUlvE_clEvENKUlvE2_clEvEUlfE_EEvRNS_18TensorIteratorBaseET1_T2_EUlP24curandStatePhilox4_32_10E_ZNS1_27distribution_nullary_kernelIS7_f7double2S9_SO_SH_EEvSJ_SL_RKT3_T4_EUlifE0_EEvlNS_15PhiloxCudaStateESK_SL_:
        .type           _ZN2at6native54_GLOBAL__N__3a6f1fcb_21_DistributionNormal_cu_0c5b6e8543distribution_elementwise_grid_stride_kernelIfLi4EZNS0_9templates4cuda20normal_and_transformIN3c108BFloat16EfPNS_17CUDAGeneratorImplEZZZNS4_13normal_kernelIS9_EEvRKNS_10TensorBaseEddT_ENKUlvE_clEvENKUlvE2_clEvEUlfE_EEvRNS_18TensorIteratorBaseET1_T2_EUlP24curandStatePhilox4_32_10E_ZNS1_27distribution_nullary_kernelIS7_f7double2S9_SO_SH_EEvSJ_SL_RKT3_T4_EUlifE0_EEvlNS_15PhiloxCudaStateESK_SL_,@function
        .size           _ZN2at6native54_GLOBAL__N__3a6f1fcb_21_DistributionNormal_cu_0c5b6e8543distribution_elementwise_grid_stride_kernelIfLi4EZNS0_9templates4cuda20normal_and_transformIN3c108BFloat16EfPNS_17CUDAGeneratorImplEZZZNS4_13normal_kernelIS9_EEvRKNS_10TensorBaseEddT_ENKUlvE_clEvENKUlvE2_clEvEUlfE_EEvRNS_18TensorIteratorBaseET1_T2_EUlP24curandStatePhilox4_32_10E_ZNS1_27distribution_nullary_kernelIS7_f7double2S9_SO_SH_EEvSJ_SL_RKT3_T4_EUlifE0_EEvlNS_15PhiloxCudaStateESK_SL_,(.L_x_330 - _ZN2at6native54_GLOBAL__N__3a6f1fcb_21_DistributionNormal_cu_0c5b6e8543distribution_elementwise_grid_stride_kernelIfLi4EZNS0_9templates4cuda20normal_and_transformIN3c108BFloat16EfPNS_17CUDAGeneratorImplEZZZNS4_13normal_kernelIS9_EEvRKNS_10TensorBaseEddT_ENKUlvE_clEvENKUlvE2_clEvEUlfE_EEvRNS_18TensorIteratorBaseET1_T2_EUlP24curandStatePhilox4_32_10E_ZNS1_27distribution_nullary_kernelIS7_f7double2S9_SO_SH_EEvSJ_SL_RKT3_T4_EUlifE0_EEvlNS_15PhiloxCudaStateESK_SL_)
        .other          _ZN2at6native54_GLOBAL__N__3a6f1fcb_21_DistributionNormal_cu_0c5b6e8543distribution_elementwise_grid_stride_kernelIfLi4EZNS0_9templates4cuda20normal_and_transformIN3c108BFloat16EfPNS_17CUDAGeneratorImplEZZZNS4_13normal_kernelIS9_EEvRKNS_10TensorBaseEddT_ENKUlvE_clEvENKUlvE2_clEvEUlfE_EEvRNS_18TensorIteratorBaseET1_T2_EUlP24curandStatePhilox4_32_10E_ZNS1_27distribution_nullary_kernelIS7_f7double2S9_SO_SH_EEvSJ_SL_RKT3_T4_EUlifE0_EEvlNS_15PhiloxCudaStateESK_SL_,@"STO_CUDA_ENTRY STV_DEFAULT"
_ZN2at6native54_GLOBAL__N__3a6f1fcb_21_DistributionNormal_cu_0c5b6e8543distribution_elementwise_grid_stride_kernelIfLi4EZNS0_9templates4cuda20normal_and_transformIN3c108BFloat16EfPNS_17CUDAGeneratorImplEZZZNS4_13normal_kernelIS9_EEvRKNS_10TensorBaseEddT_ENKUlvE_clEvENKUlvE2_clEvEUlfE_EEvRNS_18TensorIteratorBaseET1_T2_EUlP24curandStatePhilox4_32_10E_ZNS1_27distribution_nullary_kernelIS7_f7double2S9_SO_SH_EEvSJ_SL_RKT3_T4_EUlifE0_EEvlNS_15PhiloxCudaStateESK_SL_:
        /* <DEDUP_REMOVED lines=9> */
[----:B---3--:R-:W-:Y:S01]  /*0090*/  @P0 IMAD.MOV.U32 R3, RZ, RZ, R21 ;  /* 0x000000ffff030224 */ /* 0x008fe200078e0015 */
[----:B------:R-:W1:Y:S01]  /*00a0*/  S2R R22, SR_TID.X ;  /* 0x0000000000167919 */ /* 0x000e620000002100 */
[----:B------:R-:W3:Y:S04]  /*00b0*/  @P0 LDC R5, c[0x0][0x398] ;  /* 0x0000e600ff050b82 */ /* 0x000ee80000000800 */
[----:B--2---:R-:W3:Y:S01]  /*00c0*/  @P0 LDG.E.64 R2, desc[UR76][R2.64] ;  /* 0x0000004c02020981 */ /* 0x004ee2000c1e1b00 */
[----:B0-----:R-:W-:Y:S01]  /*00d0*/  MOV R26, UR4 ;  /* 0x00000004001a7c02 */ /* 0x001fe20008000f00 */
[----:B------:R-:W-:-:S06]  /*00e0*/  IMAD.U32 R27, RZ, RZ, UR5 ;  /* 0x00000005ff1b7e24 */ /* 0x000fcc000f8e00ff */
[----:B------:R-:W2:Y:S01]  /*00f0*/  @P0 LDG.E.64 R26, desc[UR76][R26.64] ;  /* 0x0000004c1a1a0981 */ /* 0x000ea2000c1e1b00 */
[----:B------:R-:W1:Y:S01]  /*0100*/  S2UR UR4, SR_CTAID.X ;  /* 0x00000000000479c3 */ /* 0x000e620000002500 */
[----:B------:R-:W-:-:S07]  /*0110*/  IMAD.MOV.U32 R23, RZ, RZ, RZ ;  /* 0x000000ffff177224 */ /* 0x000fce00078e00ff */
[----:B------:R-:W1:Y:S01]  /*0120*/  LDC R19, c[0x0][0x360] ;  /* 0x0000d800ff137b82 */ /* 0x000e620000000800 */
[----:B------:R-:W0:Y:S01]  /*0130*/  LDCU UR6, c[0x0][0x370] ;  /* 0x00006e00ff0677ac */ /* 0x000e220008000800 */
[----:B-1----:R-:W-:Y:S01]  /*0140*/  IMAD.WIDE.U32 R22, R19, UR4, R22 ;  /* 0x0000000413167c25 */ /* 0x002fe2000f8e0016 */
[----:B------:R-:W1:Y:S03]  /*0150*/  LDCU.64 UR4, c[0x0][0x380] ;  /* 0x00007000ff0477ac */ /* 0x000e660008000a00 */
[----:B------:R-:W-:Y:S02]  /*0160*/  IMAD.MOV.U32 R18, RZ, RZ, R22 ;  /* 0x000000ffff127224 */ /* 0x000fe400078e0016 */
[----:B------:R-:W-:Y:S01]  /*0170*/  IMAD.WIDE.U32 R8, R22, -0x326172a9, RZ ;  /* 0xcd9e8d5716087825 */ /* 0x000fe200078e00ff */
[----:B-1----:R-:W-:-:S04]  /*0180*/  UIADD3 UR4, UP0, UPT, UR4, -0x1, URZ ;  /* 0xffffffff04047890 */ /* 0x002fc8000ff1e0ff */
[----:B------:R-:W-:-:S04]  /*0190*/  UIADD3.X UR5, UPT, UPT, UR5, -0x1, URZ, UP0, !UPT ;  /* 0xffffffff05057890 */ /* 0x000fc800087fe4ff */
[----:B------:R-:W-:Y:S01]  /*01a0*/  UISETP.NE.U32.AND UP0, UPT, UR5, URZ, UPT ;  /* 0x000000ff0500728c */ /* 0x000fe2000bf05070 */
[----:B---3--:R-:W-:-:S04]  /*01b0*/  @P0 IADD3 R20, P1, PT, R2, R5, RZ ;  /* 0x0000000502140210 */ /* 0x008fc80007f3e0ff */
[----:B------:R-:W-:-:S04]  /*01c0*/  @P0 IADD3.X R21, PT, PT, RZ, R3, RZ, P1, !PT ;  /* 0x00000003ff150210 */ /* 0x000fc80000ffe4ff */
[--C-:B------:R-:W-:Y:S02]  /*01d0*/  SHF.R.U64 R0, R20, 0x2, R21.reuse ;  /* 0x0000000214007819 */ /* 0x100fe40000001215 */
[----:B------:R-:W-:Y:S01]  /*01e0*/  SHF.R.U32.HI R2, RZ, 0x2, R21 ;  /* 0x00000002ff027819 */ /* 0x000fe20000011615 */
[----:B--2---:R-:W-:Y:S01]  /*01f0*/  VIADD R4, R26, 0x9e3779b9 ;  /* 0x9e3779b91a047836 */ /* 0x004fe20000000000 */
[C---:B------:R-:W-:Y:S01]  /*0200*/  IADD3 R3, PT, PT, R27.reuse, -0x4498517b, RZ ;  /* 0xbb67ae851b037810 */ /* 0x040fe20007ffe0ff */
[----:B------:R-:W-:Y:S01]  /*0210*/  IMAD.WIDE.U32 R6, R0, -0x2daee0ad, RZ ;  /* 0xd2511f5300067825 */ /* 0x000fe200078e00ff */
[----:B------:R-:W-:Y:S02]  /*0220*/  LOP3.LUT R10, R2, R9, R26, 0x96, !PT ;  /* 0x00000009020a7212 */ /* 0x000fe400078e961a */
[----:B------:R-:W-:Y:S01]  /*0230*/  IADD3 R5, PT, PT, R26, 0x3c6ef372, RZ ;  /* 0x3c6ef3721a057810 */ /* 0x000fe20007ffe0ff */
[C---:B------:R-:W-:Y:S01]  /*0240*/  VIADD R21, R27.reuse, 0x646e171e ;  /* 0x646e171e1b157836 */ /* 0x040fe20000000000 */
[C---:B------:R-:W-:Y:S01]  /*0250*/  LOP3.LUT R12, R27.reuse, R7, R23, 0x96, !PT ;  /* 0x000000071b0c7212 */ /* 0x040fe200078e9617 */
[----:B------:R-:W-:Y:S01]  /*0260*/  IMAD.WIDE.U32 R10, R10, -0x2daee0ad, RZ ;  /* 0xd2511f530a0a7825 */ /* 0x000fe200078e00ff */
[----:B------:R-:W-:-:S02]  /*0270*/  IADD3 R7, PT, PT, R27, 0x32370b8f, RZ ;  /* 0x32370b8f1b077810 */ /* 0x000fc40007ffe0ff */
[----:B------:R-:W-:Y:S01]  /*0280*/  IADD3 R9, PT, PT, R26, 0x78dde6e4, RZ ;  /* 0x78dde6e41a097810 */ /* 0x000fe20007ffe0ff */
        /* <DEDUP_REMOVED lines=27> */
[----:B------:R-:W-:Y:S02]  /*0440*/  LOP3.LUT R13, R13, R24, R17, 0x96, !PT ;  /* 0x000000180d0d7212 */ /* 0x000fe400078e9611 */
[----:B------:R-:W-:Y:S02]  /*0450*/  IADD3 R17, PT, PT, R27, 0x1fd5c5a3, RZ ;  /* 0x1fd5c5a31b117810 */ /* 0x000fe40007ffe0ff */
[----:B------:R-:W-:Y:S01]  /*0460*/  LOP3.LUT R12, R21, R12, R15, 0x96, !PT ;  /* 0x0000000c150c7212 */ /* 0x000fe200078e960f */
[----:B------:R-:W-:-:S04]  /*0470*/  IMAD.WIDE.U32 R50, R13, -0x2daee0ad, RZ ;  /* 0xd2511f530d327825 */ /* 0x000fc800078e00ff */
[----:B------:R-:W-:Y:S01]  /*0480*/  IMAD.WIDE.U32 R12, R12, -0x326172a9, RZ ;  /* 0xcd9e8d570c0c7825 */ /* 0x000fe200078e00ff */
[----:B------:R-:W-:Y:S02]  /*0490*/  LOP3.LUT R17, R17, R14, R51, 0x96, !PT ;  /* 0x0000000e11117212 */ /* 0x000fe400078e9633 */
[----:B------:R-:W-:Y:S01]  /*04a0*/  MOV R14, R22 ;  /* 0x00000016000e7202 */ /* 0x000fe20000000f00 */
[C---:B------:R-:W-:Y:S02]  /*04b0*/  VIADD R15, R26.reuse, 0x5384540f ;  /* 0x5384540f1a0f7836 */ /* 0x040fe40000000000 */
[----:B------:R-:W-:Y:S01]  /*04c0*/  IMAD.WIDE.U32 R24, R17, -0x326172a9, RZ ;  /* 0xcd9e8d5711187825 */ /* 0x000fe200078e00ff */
[C---:B------:R-:W-:Y:S02]  /*04d0*/  IADD3 R17, PT, PT, R26.reuse, -0x700cb87f, RZ ;  /* 0x8ff347811a117810 */ /* 0x040fe40007ffe0ff */
[----:B------:R-:W-:Y:S01]  /*04e0*/  LOP3.LUT R15, R15, R16, R13, 0x96, !PT ;  /* 0x000000100f0f7212 */ /* 0x000fe200078e960d */
[----:B------:R-:W-:Y:S01]  /*04f0*/  IMAD.MOV.U32 R16, RZ, RZ, R23 ;  /* 0x000000ffff107224 */ /* 0x000fe200078e0017 */
[----:B------:R-:W-:-:S03]  /*0500*/  IADD3 R13, PT, PT, R26, -0xe443238, RZ ;  /* 0xf1bbcdc81a0d7810 */ /* 0x000fc60007ffe0ff */
[----:B------:R-:W-:Y:S01]  /*0510*/  IMAD.WIDE.U32 R48, R15, -0x2daee0ad, RZ ;  /* 0xd2511f530f307825 */ /* 0x000fe200078e00ff */
[----:B------:R-:W-:-:S03]  /*0520*/  LOP3.LUT R12, R13, R12, R25, 0x96, !PT ;  /* 0x0000000c0d0c7212 */ /* 0x000fc600078e9619 */
[----:B------:R-:W-:Y:S02]  /*0530*/  VIADD R15, R27, 0xdb3d7428 ;  /* 0xdb3d74281b0f7836 */ /* 0x000fe40000000000 */
[----:B------:R-:W-:-:S03]  /*0540*/  IMAD.HI.U32 R21, R12, -0x2daee0ad, RZ ;  /* 0xd2511f530c157827 */ /* 0x000fc600078e00ff */
[----:B------:R-:W-:Y:S01]  /*0550*/  LOP3.LUT R50, R15, R50, R49, 0x96, !PT ;  /* 0x000000320f327212 */ /* 0x000fe200078e9631 */
[----:B0-----:R-:W-:Y:S01]  /*0560*/  IMAD R13, R19, UR6, RZ ;  /* 0x00000006130d7c24 */ /* 0x001fe2000f8e02ff */
[----:B------:R-:W-:Y:S02]  /*0570*/  LOP3.LUT R48, R48, R21, RZ, 0x3c, !PT ;  /* 0x0000001530307212 */ /* 0x000fe400078e3cff */
[----:B------:R-:W-:Y:S01]  /*0580*/  MOV R15, R23 ;  /* 0x00000017000f7202 */ /* 0x000fe20000000f00 */
[----:B------:R-:W-:-:S04]  /*0590*/  IMAD.HI.U32 R25, R50, -0x326172a9, RZ ;  /* 0xcd9e8d5732197827 */ /* 0x000fc800078e00ff */
[----:B------:R-:W-:Y:S01]  /*05a0*/  IMAD.SHL.U32 R21, R13, 0x4, RZ ;  /* 0x000000040d157824 */ /* 0x000fe200078e00ff */
[----:B------:R-:W-:Y:S01]  /*05b0*/  LOP3.LUT R17, R17, R24, R25, 0x96, !PT ;  /* 0x0000001811117212 */ /* 0x000fe200078e9619 */
[----:B------:R-:W-:Y:S06]  /*05c0*/  BRA.U UP0, `(.L_x_35) ;  /* 0x0000000100507547 */ /* 0x000fec000b800000 */
[----:B------:R-:W0:Y:S01]  /*05d0*/  I2F.U32.RP R24, R21 ;  /* 0x0000001500187306 */ /* 0x000e220000209000 */
[----:B------:R-:W-:Y:S01]  /*05e0*/  IMAD.MOV R25, RZ, RZ, -R21 ;  /* 0x000000ffff197224 */ /* 0x000fe200078e0a15 */
[----:B------:R-:W-:-:S06]  /*05f0*/  ISETP.NE.U32.AND P2, PT, R21, RZ, PT ;  /* 0x000000ff1500720c */ /* 0x000fcc0003f45070 */
[----:B0-----:R-:W0:Y:S02]  /*0600*/  MUFU.RCP R24, R24 ;  /* 0x0000001800187308 */ /* 0x001e240000001000 */
[----:B0-----:R-:W-:-:S06]  /*0610*/  IADD3 R22, PT, PT, R24, 0xffffffe, RZ ;  /* 0x0ffffffe18167810 */ /* 0x001fcc0007ffe0ff */
[----:B------:R0:W1:Y:S02]  /*0620*/  F2I.FTZ.U32.TRUNC.NTZ R23, R22 ;  /* 0x0000001600177305 */ /* 0x000064000021f000 */
[----:B0-----:R-:W-:Y:S02]  /*0630*/  HFMA2 R22, -RZ, RZ, 0, 0 ;  /* 0x00000000ff167431 */ /* 0x001fe400000001ff */
[----:B-1----:R-:W-:-:S04]  /*0640*/  IMAD R25, R25, R23, RZ ;  /* 0x0000001719197224 */ /* 0x002fc800078e02ff */
[----:B------:R-:W-:-:S06]  /*0650*/  IMAD.HI.U32 R23, R23, R25, R22 ;  /* 0x0000001917177227 */ /* 0x000fcc00078e0016 */
[----:B------:R-:W-:-:S04]  /*0660*/  IMAD.HI.U32 R22, R23, UR4, RZ ;  /* 0x0000000417167c27 */ /* 0x000fc8000f8e00ff */
[----:B------:R-:W-:Y:S02]  /*0670*/  IMAD.MOV R28, RZ, RZ, -R22 ;  /* 0x000000ffff1c7224 */ /* 0x000fe400078e0a16 */
[----:B------:R-:W-:Y:S02]  /*0680*/  IMAD.MOV.U32 R23, RZ, RZ, RZ ;  /* 0x000000ffff177224 */ /* 0x000fe400078e00ff */
[----:B------:R-:W-:-:S05]  /*0690*/  IMAD R28, R21, R28, UR4 ;  /* 0x00000004151c7e24 */ /* 0x000fca000f8e021c */
[----:B------:R-:W-:-:S13]  /*06a0*/  ISETP.GE.U32.AND P0, PT, R28, R21, PT ;  /* 0x000000151c00720c */ /* 0x000fda0003f06070 */
[----:B------:R-:W-:Y:S01]  /*06b0*/  @P0 IADD3 R28, PT, PT, -R21, R28, RZ ;  /* 0x0000001c151c0210 */ /* 0x000fe20007ffe1ff */
[----:B------:R-:W-:-:S03]  /*06c0*/  @P0 VIADD R22, R22, 0x1 ;  /* 0x0000000116160836 */ /* 0x000fc60000000000 */
[----:B------:R-:W-:-:S13]  /*06d0*/  ISETP.GE.U32.AND P1, PT, R28, R21, PT ;  /* 0x000000151c00720c */ /* 0x000fda0003f26070 */
[----:B------:R-:W-:Y:S02]  /*06e0*/  @P1 IADD3 R22, PT, PT, R22, 0x1, RZ ;  /* 0x0000000116161810 */ /* 0x000fe40007ffe0ff */
[----:B------:R-:W-:Y:S01]  /*06f0*/  @!P2 LOP3.LUT R22, RZ, R21, RZ, 0x33, !PT ;  /* 0x00000015ff16a212 */ /* 0x000fe200078e33ff */
[----:B------:R-:W-:Y:S06]  /*0700*/  BRA `(.L_x_36) ;  /* 0x0000000000087947 */ /* 0x000fec0003800000 */
.L_x_35:
[----:B------:R-:W-:-:S07]  /*0710*/  MOV R28, 0x730 ;  /* 0x00000730001c7802 */ /* 0x000fce0000000f00 */
[----:B------:R-:W-:Y:S05]  /*0720*/  CALL.REL.NOINC `($__internal_2_$__cuda_sm20_div_s64) ;  /* 0x0000005400b87944 */ /* 0x000fea0003c00000 */
.L_x_36:
[----:B------:R-:W-:-:S05]  /*0730*/  IMAD.WIDE.U32 R24, R19, UR6, RZ ;  /* 0x0000000613187c25 */ /* 0x000fca000f8e00ff */
[C---:B------:R-:W-:Y:S02]  /*0740*/  SHF.L.U64.HI R25, R24.reuse, 0x2, R25 ;  /* 0x0000000218197819 */ /* 0x040fe40000010219 */
[----:B------:R-:W-:-:S03]  /*0750*/  SHF.L.U32 R24, R24, 0x2, RZ ;  /* 0x0000000218187819 */ /* 0x000fc600000006ff */
[----:B------:R-:W-:Y:S02]  /*0760*/  IMAD R19, R25, R22, RZ ;  /* 0x0000001619137224 */ /* 0x000fe400078e02ff */
[----:B------:R-:W-:-:S04]  /*0770*/  IMAD.WIDE.U32 R28, R22, R24, R24 ;  /* 0x00000018161c7225 */ /* 0x000fc800078e0018 */
[----:B------:R-:W-:Y:S01]  /*0780*/  IMAD R19, R23, R24, R19 ;  /* 0x0000001817137224 */ /* 0x000fe200078e0213 */
[----:B------:R-:W-:-:S03]  /*0790*/  ISETP.GE.U32.AND P0, PT, R14, R28, PT ;  /* 0x0000001c0e00720c */ /* 0x000fc60003f06070 */
[----:B------:R-:W-:-:S05]  /*07a0*/  IMAD.IADD R19, R29, 0x1, R19 ;  /* 0x000000011d137824 */ /* 0x000fca00078e0213 */
[----:B------:R-:W-:-:S13]  /*07b0*/  ISETP.GE.AND.EX P0, PT, R16, R19, PT, P0 ;  /* 0x000000131000720c */ /* 0x000fda0003f06300 */
[----:B------:R-:W-:Y:S05]  /*07c0*/  @P0 EXIT ;  /* 0x000000000000094d */ /* 0x000fea0003800000 */
[----:B------:R-:W0:Y:S01]  /*07d0*/  LDCU UR74, c[0x0][0x3a8] ;  /* 0x00007500ff4a77ac */ /* 0x000e220008000800 */
[----:B------:R-:W1:Y:S01]  /*07e0*/  LDC.64 R30, c[0x0][0x380] ;  /* 0x0000e000ff1e7b82 */ /* 0x000e620000000a00 */
[----:B------:R-:W-:Y:S01]  /*07f0*/  IADD3 R21, PT, PT, R27, -0x695add53, RZ ;  /* 0x96a522ad1b157810 */ /* 0x000fe20007ffe0ff */
[----:B------:R-:W-:Y:S01]  /*0800*/  IMAD R50, R50, -0x326172a9, RZ ;  /* 0xcd9e8d5732327824 */ /* 0x000fe200078e02ff */
[----:B------:R-:W-:Y:S01]  /*0810*/  LOP3.LUT R49, R20, 0x3, RZ, 0xc0, !PT ;  /* 0x0000000314317812 */ /* 0x000fe200078ec0ff */
[C---:B------:R-:W-:Y:S01]  /*0820*/  IMAD.SHL.U32 R51, R13.reuse, 0x2, RZ ;  /* 0x000000020d337824 */ /* 0x040fe200078e00ff */
[----:B------:R-:W-:Y:S01]  /*0830*/  LOP3.LUT R48, R48, R21, RZ, 0x3c, !PT ;  /* 0x0000001530307212 */ /* 0x000fe200078e3cff */
[----:B------:R-:W-:Y:S01]  /*0840*/  IMAD R53, R13, 0x3, RZ ;  /* 0x000000030d357824 */ /* 0x000fe200078e02ff */
[----:B------:R-:W2:Y:S01]  /*0850*/  LDCU UR72, c[0x0][0x3ac] ;  /* 0x00007580ff4877ac */ /* 0x000ea20008000800 */
[----:B------:R-:W3:Y:S01]  /*0860*/  LDC.64 R32, c[0x0][0x548] ;  /* 0x00015200ff207b82 */ /* 0x000ee20000000a00 */
[----:B------:R-:W4:Y:S01]  /*0870*/  LDCU UR71, c[0x0][0x4d8] ;  /* 0x00009b00ff4777ac */ /* 0x000f220008000800 */
[----:B------:R-:W1:Y:S01]  /*0880*/  LDCU UR70, c[0x0][0x3c0] ;  /* 0x00007800ff4677ac */ /* 0x000e620008000800 */
[----:B0-----:R-:W-:Y:S01]  /*0890*/  UIADD3 UR74, UPT, UPT, UR74, -0x1, URZ ;  /* 0xffffffff4a4a7890 */ /* 0x001fe2000fffe0ff */
[----:B------:R-:W0:Y:S03]  /*08a0*/  LDCU UR69, c[0x0][0x4dc] ;  /* 0x00009b80ff4577ac */ /* 0x000e260008000800 */
        /* <DEDUP_REMOVED lines=58> */
.L_x_62:
[----:B------:R-:W-:Y:S01]  /*0c50*/  IADD3 R0, PT, PT, R0, 0x1, RZ ;  /* 0x0000000100007810 */ /* 0x000fe20007ffe0ff */
[----:B------:R-:W-:Y:S03]  /*0c60*/  BSSY.RECONVERGENT B0, `(.L_x_37) ;  /* 0x000000c000007945 */ /* 0x000fe60003800200 */
[C---:B------:R-:W-:Y:S01]  /*0c70*/  ISETP.NE.AND P0, PT, R0.reuse, RZ, PT ;  /* 0x000000ff0000720c */ /* 0x040fe20003f05270 */
[----:B-1----:R-:W-:-:S12]  /*0c80*/  IMAD.WIDE.U32 R22, R0, -0x2daee0ad, RZ ;  /* 0xd2511f5300167825 */ /* 0x002fd800078e00ff */
[----:B------:R-:W-:Y:S05]  /*0c90*/  @P0 BRA `(.L_x_38) ;  /* 0x0000000000200947 */ /* 0x000fea0003800000 */
[----:B------:R-:W-:-:S05]  /*0ca0*/  VIADD R2, R2, 0x1 ;  /* 0x0000000102027836 */ /* 0x000fca0000000000 */
[----:B------:R-:W-:-:S13]  /*0cb0*/  ISETP.NE.AND P0, PT, R2, RZ, PT ;  /* 0x000000ff0200720c */ /* 0x000fda0003f05270 */
[----:B------:R-:W-:Y:S01]  /*0cc0*/  @!P0 IADD3 R18, PT, PT, R18, 0x1, RZ ;  /* 0x0000000112128810 */ /* 0x000fe20007ffe0ff */
[----:B------:R-:W-:Y:S02]  /*0cd0*/  @!P0 VIADD R20, R15, 0x1 ;  /* 0x000000010f148836 */ /* 0x000fe40000000000 */
[----:B------:R-:W-:Y:S01]  /*0ce0*/  @!P0 IMAD.MOV.U32 R2, RZ, RZ, RZ ;  /* 0x000000ffff028224 */ /* 0x000fe200078e00ff */
[----:B------:R-:W-:-:S13]  /*0cf0*/  ISETP.NE.AND P1, PT, R18, RZ, !P0 ;  /* 0x000000ff1200720c */ /* 0x000fda0004725270 */
[----:B------:R-:W-:-:S04]  /*0d00*/  @P1 IADD3 R20, PT, PT, R15, RZ, RZ ;  /* 0x000000ff0f141210 */ /* 0x000fc80007ffe0ff */
[----:B------:R-:W-:-:S07]  /*0d10*/  @!P0 MOV R15, R20 ;  /* 0x00000014000f8202 */ /* 0x000fce0000000f00 */
.L_x_38:
[----:B0-----:R-:W-:Y:S05]  /*0d20*/  BSYNC.RECONVERGENT B0 ;  /* 0x0000000000007941 */ /* 0x001fea0003800200 */
.L_x_37:
        /* <DEDUP_REMOVED lines=25> */
[----:B------:R-:W-:Y:S02]  /*0ec0*/  VIADD R25, R27, 0xa9066899 ;  /* 0xa90668991b197836 */ /* 0x000fe40000000000 */
[----:B------:R-:W-:-:S03]  /*0ed0*/  IMAD.WIDE.U32 R22, R22, -0x2daee0ad, RZ ;  /* 0xd2511f5316167825 */ /* 0x000fc600078e00ff */
[----:B------:R-:W-:Y:S01]  /*0ee0*/  LOP3.LUT R21, R25, R34, R21, 0x96, !PT ;  /* 0x0000002219157212 */ /* 0x000fe200078e9615 */
[C---:B------:R-:W-:Y:S01]  /*0ef0*/  VIADD R25, R26.reuse, 0x5384540f ;  /* 0x5384540f1a197836 */ /* 0x040fe20000000000 */
[----:B------:R-:W-:Y:S02]  /*0f00*/  LOP3.LUT R34, R35, R20, R23, 0x96, !PT ;  /* 0x0000001423227212 */ /* 0x000fe400078e9617 */
[----:B------:R-:W-:Y:S01]  /*0f10*/  IADD3 R23, PT, PT, R26, -0x4ab325aa, RZ ;  /* 0xb54cda561a177810 */ /* 0x000fe20007ffe0ff */
[----:B------:R-:W-:-:S04]  /*0f20*/  IMAD.WIDE.U32 R20, R21, -0x326172a9, RZ ;  /* 0xcd9e8d5715147825 */ /* 0x000fc800078e00ff */
[----:B------:R-:W-:Y:S01]  /*0f30*/  IMAD.WIDE.U32 R34, R34, -0x326172a9, RZ ;  /* 0xcd9e8d5722227825 */ /* 0x000fe200078e00ff */
[----:B------:R-:W-:Y:S02]  /*0f40*/  LOP3.LUT R21, R23, R24, R21, 0x96, !PT ;  /* 0x0000001817157212 */ /* 0x000fe400078e9615 */
[----:B------:R-:W-:Y:S02]  /*0f50*/  IADD3 R23, PT, PT, R27, 0x1fd5c5a3, RZ ;  /* 0x1fd5c5a31b177810 */ /* 0x000fe40007ffe0ff */
[----:B------:R-:W-:Y:S01]  /*0f60*/  LOP3.LUT R24, R25, R20, R35, 0x96, !PT ;  /* 0x0000001419187212 */ /* 0x000fe200078e9623 */
[----:B------:R-:W-:Y:S01]  /*0f70*/  IMAD.WIDE.U32 R20, R21, -0x2daee0ad, RZ ;  /* 0xd2511f5315147825 */ /* 0x000fe200078e00ff */
[----:B------:R-:W-:-:S03]  /*0f80*/  IADD3 R35, PT, PT, R27, -0x24c28bd8, RZ ;  /* 0xdb3d74281b237810 */ /* 0x000fc60007ffe0ff */
        /* <DEDUP_REMOVED lines=8> */
[----:B------:R-:W-:Y:S02]  /*1010*/  MOV R25, R17 ;  /* 0x0000001100197202 */ /* 0x000fe40000000f00 */
[----:B------:R-:W-:Y:S01]  /*1020*/  LOP3.LUT R17, R37, R20, R23, 0x96, !PT ;  /* 0x0000001425117212 */ /* 0x000fe200078e9617 */
[----:B------:R-:W-:Y:S01]  /*1030*/  IMAD.HI.U32 R21, R12, -0x2daee0ad, RZ ;  /* 0xd2511f530c157827 */ /* 0x000fe200078e00ff */
[----:B------:R-:W-:-:S02]  /*1040*/  MOV R20, R50 ;  /* 0x0000003200147202 */ /* 0x000fc40000000f00 */
[----:B------:R-:W-:Y:S01]  /*1050*/  MOV R50, R22 ;  /* 0x0000001600327202 */ /* 0x000fe20000000f00 */
[----:B------:R-:W-:Y:S02]  /*1060*/  VIADD R23, R27, 0x96a522ad ;  /* 0x96a522ad1b177836 */ /* 0x000fe40000000000 */
[----:B------:R-:W-:-:S03]  /*1070*/  IMAD.MOV.U32 R22, RZ, RZ, R48 ;  /* 0x000000ffff167224 */ /* 0x000fc600078e0030 */
        /* <DEDUP_REMOVED lines=11> */
.L_x_39:
        /* <DEDUP_REMOVED lines=9> */
.L_x_40:
[----:B------:R-:W-:-:S04]  /*11c0*/  IMAD.WIDE.U32 R20, R20, 0x200000, RZ ;  /* 0x0020000014147825 */ /* 0x000fc800078e00ff */
[----:B------:R-:W-:Y:S01]  /*11d0*/  HFMA2 R46, -RZ, RZ, 0, 0 ;  /* 0x00000000ff2e7431 */ /* 0x000fe200000001ff */
[----:B------:R-:W-:Y:S01]  /*11e0*/  MOV R47, 0x3ca00000 ;  /* 0x3ca00000002f7802 */ /* 0x000fe20000000f00 */
[----:B------:R-:W-:Y:S01]  /*11f0*/  BSSY.RECONVERGENT B0, `(.L_x_41) ;  /* 0x000005c000007945 */ /* 0x000fe20003800200 */
[----:B------:R-:W-:Y:S01]  /*1200*/  IMAD.MOV.U32 R37, RZ, RZ, R21 ;  /* 0x000000ffff257224 */ /* 0x000fe200078e0015 */
[----:B------:R-:W-:Y:S01]  /*1210*/  LOP3.LUT R36, R20, R25, RZ, 0x3c, !PT ;  /* 0x0000001914247212 */ /* 0x000fe200078e3cff */
[----:B------:R-:W-:Y:S01]  /*1220*/  IMAD.WIDE.U32 R34, R24, 0x200000, RZ ;  /* 0x0020000018227825 */ /* 0x000fe200078e00ff */
[----:B------:R-:W-:Y:S02]  /*1230*/  MOV R24, 0xfffffc01 ;  /* 0xfffffc0100187802 */ /* 0x000fe40000000f00 */
[----:B------:R-:W0:Y:S01]  /*1240*/  I2F.F64.U64 R22, R36 ;  /* 0x0000002400167312 */ /* 0x000e220000301800 */
[----:B------:R-:W-:-:S07]  /*1250*/  LOP3.LUT R34, R34, R39, RZ, 0x3c, !PT ;  /* 0x0000002722227212 */ /* 0x000fce00078e3cff */
[----:B------:R-:W1:Y:S01]  /*1260*/  I2F.F64.U64 R34, R34 ;  /* 0x0000002200227312 */ /* 0x000e620000301800 */
[----:B0-----:R-:W-:Y:S02]  /*1270*/  DFMA R22, R22, R46, 5.5511151231257827021e-17 ;  /* 0x3c9000001616742b */ /* 0x001fe4000000002e */
[----:B-1----:R-:W-:-:S08]  /*1280*/  DFMA R46, R34, 2.2204460492503130808e-16, R46 ;  /* 0x3cb00000222e782b */ /* 0x002fd0000000002e */
[----:B------:R-:W-:Y:S01]  /*1290*/  ISETP.GT.AND P0, PT, R23, 0xfffff, PT ;  /* 0x000fffff1700780c */ /* 0x000fe20003f04270 */
[----:B------:R-:W-:Y:S01]  /*12a0*/  IMAD.MOV.U32 R20, RZ, RZ, R22 ;  /* 0x000000ffff147224 */ /* 0x000fe200078e0016 */
[-C--:B------:R-:W-:Y:S02]  /*12b0*/  MOV R21, R23.reuse ;  /* 0x0000001700157202 */ /* 0x080fe40000000f00 */
[----:B------:R-:W-:-:S09]  /*12c0*/  MOV R25, R23 ;  /* 0x0000001700197202 */ /* 0x000fd20000000f00 */
[----:B------:R-:W-:Y:S01]  /*12d0*/  @!P0 DMUL R20, R20, 1.80143985094819840000e+16 ;  /* 0x4350000014148828 */ /* 0x000fe20000000000 */
[----:B------:R-:W-:-:S09]  /*12e0*/  @!P0 IMAD.MOV.U32 R24, RZ, RZ, -0x435 ;  /* 0xfffffbcbff188424 */ /* 0x000fd200078e00ff */
[----:B------:R-:W-:Y:S01]  /*12f0*/  @!P0 IMAD.MOV.U32 R25, RZ, RZ, R21 ;  /* 0x000000ffff198224 */ /* 0x000fe200078e0015 */
[----:B------:R-:W-:-:S04]  /*1300*/  @!P0 MOV R22, R20 ;  /* 0x0000001400168202 */ /* 0x000fc80000000f00 */
[----:B------:R-:W-:-:S04]  /*1310*/  IADD3 R23, PT, PT, R25, -0x1, RZ ;  /* 0xffffffff19177810 */ /* 0x000fc80007ffe0ff */
[----:B------:R-:W-:-:S13]  /*1320*/  ISETP.GT.U32.AND P1, PT, R23, 0x7feffffe, PT ;  /* 0x7feffffe1700780c */ /* 0x000fda0003f24070 */
[----:B------:R-:W-:Y:S05]  /*1330*/  @P1 BRA `(.L_x_42) ;  /* 0x0000000400041947 */ /* 0x000fea0003800000 */
[C---:B------:R-:W-:Y:S01]  /*1340*/  LOP3.LUT R20, R25.reuse, 0xfffff, RZ, 0xc0, !PT ;  /* 0x000fffff19147812 */ /* 0x040fe200078ec0ff */
[----:B------:R-:W-:Y:S01]  /*1350*/  UMOV UR48, 0x3ae80f1e ;  /* 0x3ae80f1e00307882 */ /* 0x000fe20000000000 */
[----:B------:R-:W-:Y:S01]  /*1360*/  UMOV UR49, 0x3eb1380b ;  /* 0x3eb1380b00317882 */ /* 0x000fe20000000000 */
[----:B------:R-:W-:Y:S01]  /*1370*/  LEA.HI R24, R25, R24, RZ, 0xc ;  /* 0x0000001819187211 */ /* 0x000fe200078f60ff */
[----:B------:R-:W-:Y:S01]  /*1380*/  IMAD.MOV.U32 R25, RZ, RZ, 0x43300000 ;  /* 0x43300000ff197424 */ /* 0x000fe200078e00ff */
[----:B------:R-:W-:Y:S02]  /*1390*/  LOP3.LUT R21, R20, 0x3ff00000, RZ, 0xfc, !PT ;  /* 0x3ff0000014157812 */ /* 0x000fe400078efcff */
[----:B------:R-:W-:Y:S02]  /*13a0*/  MOV R20, R22 ;  /* 0x0000001600147202 */ /* 0x000fe40000000f00 */
[----:B------:R-:W-:Y:S02]  /*13b0*/  ISETP.GE.U32.AND P0, PT, R21, 0x3ff6a09f, PT ;  /* 0x3ff6a09f1500780c */ /* 0x000fe40003f06070 */
[----:B------:R-:W-:-:S11]  /*13c0*/  MOV R22, RZ ;  /* 0x000000ff00167202 */ /* 0x000fd60000000f00 */
[----:B------:R-:W-:Y:S01]  /*13d0*/  @P0 VIADD R23, R21, 0xfff00000 ;  /* 0xfff0000015170836 */ /* 0x000fe20000000000 */
[----:B------:R-:W-:-:S04]  /*13e0*/  @P0 IADD3 R24, PT, PT, R24, 0x1, RZ ;  /* 0x0000000118180810 */ /* 0x000fc80007ffe0ff */
[----:B------:R-:W-:Y:S02]  /*13f0*/  @P0 MOV R21, R23 ;  /* 0x0000001700150202 */ /* 0x000fe40000000f00 */
[----:B------:R-:W-:-:S04]  /*1400*/  LOP3.LUT R24, R24, 0x80000000, RZ, 0x3c, !PT ;  /* 0x8000000018187812 */ /* 0x000fc800078e3cff */
[C---:B------:R-:W-:Y:S02]  /*1410*/  DADD R34, R20.reuse, 1 ;  /* 0x3ff0000014227429 */ /* 0x040fe40000000000 */
[----:B------:R-:W-:-:S04]  /*1420*/  DADD R20, R20, -1 ;  /* 0xbff0000014147429 */ /* 0x000fc80000000000 */
[----:B------:R-:W0:Y:S02]  /*1430*/  MUFU.RCP64H R23, R35 ;  /* 0x0000002300177308 */ /* 0x000e240000001800 */
[----:B0-----:R-:W-:-:S08]  /*1440*/  DFMA R42, -R34, R22, 1 ;  /* 0x3ff00000222a742b */ /* 0x001fd00000000116 */
[----:B------:R-:W-:-:S08]  /*1450*/  DFMA R42, R42, R42, R42 ;  /* 0x0000002a2a2a722b */ /* 0x000fd0000000002a */
[----:B------:R-:W-:Y:S01]  /*1460*/  DFMA R42, R22, R42, R22 ;  /* 0x0000002a162a722b */ /* 0x000fe20000000016 */
[----:B------:R-:W-:Y:S01]  /*1470*/  IMAD.MOV.U32 R22, RZ, RZ, -0x748574fc ;  /* 0x8b7a8b04ff167424 */ /* 0x000fe200078e00ff */
[----:B------:R-:W-:-:S06]  /*1480*/  MOV R23, 0x3ed0ee25 ;  /* 0x3ed0ee2500177802 */ /* 0x000fcc0000000f00 */
[----:B------:R-:W-:-:S08]  /*1490*/  DMUL R40, R20, R42 ;  /* 0x0000002a14287228 */ /* 0x000fd00000000000 */
[----:B------:R-:W-:-:S08]  /*14a0*/  DFMA R40, R20, R42, R40 ;  /* 0x0000002a1428722b */ /* 0x000fd00000000028 */
[----:B------:R-:W-:Y:S02]  /*14b0*/  DMUL R38, R40, R40 ;  /* 0x0000002828267228 */ /* 0x000fe40000000000 */
[----:B------:R-:W-:-:S06]  /*14c0*/  DADD R34, R20, -R40 ;  /* 0x0000000014227229 */ /* 0x000fcc0000000828 */
[----:B------:R-:W-:Y:S01]  /*14d0*/  DFMA R22, R38, UR48, R22 ;  /* 0x0000003026167c2b */ /* 0x000fe20008000016 */
[----:B------:R-:W-:Y:S01]  /*14e0*/  UMOV UR48, 0x9f02676f ;  /* 0x9f02676f00307882 */ /* 0x000fe20000000000 */
[----:B------:R-:W-:Y:S01]  /*14f0*/  UMOV UR49, 0x3ef3b266 ;  /* 0x3ef3b26600317882 */ /* 0x000fe20000000000 */
[----:B------:R-:W-:-:S05]  /*1500*/  DADD R34, R34, R34 ;  /* 0x0000000022227229 */ /* 0x000fca0000000022 */
[----:B------:R-:W-:Y:S01]  /*1510*/  DFMA R36, R38, R22, UR48 ;  /* 0x0000003026247e2b */ /* 0x000fe20008000016 */
[----:B------:R-:W-:Y:S01]  /*1520*/  UMOV UR48, 0xa9ab0956 ;  /* 0xa9ab095600307882 */ /* 0x000fe20000000000 */
[----:B------:R-:W-:Y:S01]  /*1530*/  UMOV UR49, 0x3f1745cb ;  /* 0x3f1745cb00317882 */ /* 0x000fe20000000000 */
[----:B------:R-:W-:-:S05]  /*1540*/  DFMA R34, R20, -R40, R34 ;  /* 0x800000281422722b */ /* 0x000fca0000000022 */
[----:B------:R-:W-:Y:S01]  /*1550*/  DFMA R36, R38, R36, UR48 ;  /* 0x0000003026247e2b */ /* 0x000fe20008000024 */
[----:B------:R-:W-:Y:S01]  /*1560*/  UMOV UR48, 0x2d1b5154 ;  /* 0x2d1b515400307882 */ /* 0x000fe20000000000 */
[----:B------:R-:W-:Y:S01]  /*1570*/  UMOV UR49, 0x3f3c71c7 ;  /* 0x3f3c71c700317882 */ /* 0x000fe20000000000 */
[----:B------:R-:W-:-:S05]  /*1580*/  DMUL R34, R42, R34 ;  /* 0x000000222a227228 */ /* 0x000fca0000000000 */
[----:B------:R-:W-:Y:S01]  /*1590*/  DFMA R36, R38, R36, UR48 ;  /* 0x0000003026247e2b */ /* 0x000fe20008000024 */
[----:B------:R-:W-:Y:S01]  /*15a0*/  UMOV UR48, 0x923be72d ;  /* 0x923be72d00307882 */ /* 0x000fe20000000000 */
[----:B------:R-:W-:-:S06]  /*15b0*/  UMOV UR49, 0x3f624924 ;  /* 0x3f62492400317882 */ /* 0x000fcc0000000000 */
[----:B------:R-:W-:Y:S01]  /*15c0*/  DFMA R36, R38, R36, UR48 ;  /* 0x0000003026247e2b */ /* 0x000fe20008000024 */
[----:B------:R-:W-:Y:S01]  /*15d0*/  UMOV UR48, 0x80000000 ;  /* 0x8000000000307882 */ /* 0x000fe20000000000 */
[----:B------:R-:W-:Y:S02]  /*15e0*/  UMOV UR49, 0x43300000 ;  /* 0x4330000000317882 */ /* 0x000fe40000000000 */
[----:B------:R-:W-:Y:S01]  /*15f0*/  DADD R24, R24, -UR48 ;  /* 0x8000003018187e29 */ /* 0x000fe20008000000 */
[----:B------:R-:W-:Y:S01]  /*1600*/  UMOV UR48, 0x9999a3c4 ;  /* 0x9999a3c400307882 */ /* 0x000fe20000000000 */
[----:B------:R-:W-:Y:S02]  /*1610*/  UMOV UR49, 0x3f899999 ;  /* 0x3f89999900317882 */ /* 0x000fe40000000000 */
[----:B------:R-:W-:Y:S01]  /*1620*/  DFMA R36, R38, R36, UR48 ;  /* 0x0000003026247e2b */ /* 0x000fe20008000024 */
[----:B------:R-:W-:Y:S01]  /*1630*/  UMOV UR48, 0xfefa39ef ;  /* 0xfefa39ef00307882 */ /* 0x000fe20000000000 */
[----:B------:R-:W-:-:S02]  /*1640*/  UMOV UR49, 0x3fe62e42 ;  /* 0x3fe62e4200317882 */ /* 0x000fc40000000000 */
[----:B------:R-:W-:Y:S01]  /*1650*/  DFMA R22, R24, UR48, R40 ;  /* 0x0000003018167c2b */ /* 0x000fe20008000028 */
[----:B------:R-:W-:Y:S01]  /*1660*/  UMOV UR48, 0x55555554 ;  /* 0x5555555400307882 */ /* 0x000fe20000000000 */
[----:B------:R-:W-:Y:S02]  /*1670*/  UMOV UR49, 0x3fb55555 ;  /* 0x3fb5555500317882 */ /* 0x000fe40000000000 */
[----:B------:R-:W-:Y:S01]  /*1680*/  DFMA R36, R38, R36, UR48 ;  /* 0x0000003026247e2b */ /* 0x000fe20008000024 */
[----:B------:R-:W-:Y:S01]  /*1690*/  UMOV UR48, 0xfefa39ef ;  /* 0xfefa39ef00307882 */ /* 0x000fe20000000000 */
[----:B------:R-:W-:Y:S02]  /*16a0*/  UMOV UR49, 0x3fe62e42 ;  /* 0x3fe62e4200317882 */ /* 0x000fe40000000000 */
[----:B------:R-:W-:Y:S01]  /*16b0*/  DFMA R20, R24, -UR48, R22 ;  /* 0x8000003018147c2b */ /* 0x000fe20008000016 */
[----:B------:R-:W-:Y:S01]  /*16c0*/  UMOV UR48, 0x3b39803f ;  /* 0x3b39803f00307882 */ /* 0x000fe20000000000 */
[----:B------:R-:W-:-:S02]  /*16d0*/  UMOV UR49, 0x3c7abc9e ;  /* 0x3c7abc9e00317882 */ /* 0x000fc40000000000 */
[----:B------:R-:W-:-:S04]  /*16e0*/  DMUL R36, R38, R36 ;  /* 0x0000002426247228 */ /* 0x000fc80000000000 */
[----:B------:R-:W-:-:S04]  /*16f0*/  DADD R20, -R40, R20 ;  /* 0x0000000028147229 */ /* 0x000fc80000000114 */
[----:B------:R-:W-:-:S08]  /*1700*/  DFMA R34, R40, R36, R34 ;  /* 0x000000242822722b */ /* 0x000fd00000000022 */
[----:B------:R-:W-:-:S08]  /*1710*/  DADD R20, R34, -R20 ;  /* 0x0000000022147229 */ /* 0x000fd00000000814 */
[----:B------:R-:W-:-:S08]  /*1720*/  DFMA R20, R24, UR48, R20 ;  /* 0x0000003018147c2b */ /* 0x000fd00008000014 */
[----:B------:R-:W-:Y:S01]  /*1730*/  DADD R22, R22, R20 ;  /* 0x0000000016167229 */ /* 0x000fe20000000014 */
[----:B------:R-:W-:Y:S10]  /*1740*/  BRA `(.L_x_43) ;  /* 0x0000000000187947 */ /* 0x000ff40003800000 */
.L_x_42:
[----:B------:R-:W-:Y:S02]  /*1750*/  MOV R22, 0x0 ;  /* 0x0000000000167802 */ /* 0x000fe40000000f00 */
[----:B------:R-:W-:Y:S02]  /*1760*/  MOV R23, 0x7ff00000 ;  /* 0x7ff0000000177802 */ /* 0x000fe40000000f00 */
[----:B------:R-:W-:-:S04]  /*1770*/  LOP3.LUT P0, RZ, R21, 0x7fffffff, RZ, 0xc0, !PT ;  /* 0x7fffffff15ff7812 */ /* 0x000fc8000780c0ff */
[----:B------:R-:W-:-:S10]  /*1780*/  DFMA R22, R20, R22, +INF ;  /* 0x7ff000001416742b */ /* 0x000fd40000000016 */
[----:B------:R-:W-:Y:S02]  /*1790*/  FSEL R22, R22, RZ, P0 ;  /* 0x000000ff16167208 */ /* 0x000fe40000000000 */
[----:B------:R-:W-:-:S07]  /*17a0*/  FSEL R23, R23, -QNAN , P0 ;  /* 0xfff0000017177808 */ /* 0x000fce0000000000 */
.L_x_43:
[----:B------:R-:W-:Y:S05]  /*17b0*/  BSYNC.RECONVERGENT B0 ;  /* 0x0000000000007941 */ /* 0x000fea0003800200 */
.L_x_41:
[----:B------:R-:W-:Y:S01]  /*17c0*/  DMUL R20, RZ, R46 ;  /* 0x0000002eff147228 */ /* 0x000fe20000000000 */
[----:B------:R-:W-:Y:S01]  /*17d0*/  IMAD.SHL.U32 R24, R47, 0x2, RZ ;  /* 0x000000022f187824 */ /* 0x000fe200078e00ff */
[----:B------:R-:W-:Y:S01]  /*17e0*/  UMOV UR48, 0x33145c07 ;  /* 0x33145c0700307882 */ /* 0x000fe20000000000 */
[----:B------:R-:W-:Y:S01]  /*17f0*/  UMOV UR49, 0x3ca1a626 ;  /* 0x3ca1a62600317882 */ /* 0x000fe20000000000 */
[----:B------:R-:W-:Y:S01]  /*1800*/  IMAD.MOV.U32 R40, RZ, RZ, -0x3e107ad8 ;  /* 0xc1ef8528ff287424 */ /* 0x000fe200078e00ff */
[----:B------:R-:W-:Y:S01]  /*1810*/  MOV R41, 0x3e21eea7 ;  /* 0x3e21eea700297802 */ /* 0x000fe20000000f00 */
[----:B------:R-:W-:Y:S01]  /*1820*/  IMAD.MOV.U32 R43, RZ, RZ, 0x3e5ae5f1 ;  /* 0x3e5ae5f1ff2b7424 */ /* 0x000fe200078e00ff */
[----:B------:R-:W-:Y:S01]  /*1830*/  ISETP.GT.U32.AND P0, PT, R24, -0x79800000, PT ;  /* 0x868000001800780c */ /* 0x000fe20003f04070 */
[----:B------:R-:W-:Y:S01]  /*1840*/  DMUL R22, R22, -2 ;  /* 0xc000000016167828 */ /* 0x000fe20000000000 */
[----:B------:R-:W-:Y:S01]  /*1850*/  MOV R42, 0x2cb0d246 ;  /* 0x2cb0d246002a7802 */ /* 0x000fe20000000f00 */
[----:B------:R-:W-:Y:S01]  /*1860*/  HFMA2 R44, -RZ, RZ, 0, 0 ;  /* 0x00000000ff2c7431 */ /* 0x000fe200000001ff */
[----:B------:R-:W-:Y:S01]  /*1870*/  FSEL R25, R21, R47, P0 ;  /* 0x0000002f15197208 */ /* 0x000fe20000000000 */
[----:B------:R-:W-:Y:S01]  /*1880*/  IMAD.MOV.U32 R45, RZ, RZ, 0x3fd80000 ;  /* 0x3fd80000ff2d7424 */ /* 0x000fe200078e00ff */
[----:B------:R-:W-:Y:S01]  /*1890*/  FSEL R46, R20, R46, P0 ;  /* 0x0000002e142e7208 */ /* 0x000fe20000000000 */
[----:B------:R-:W-:Y:S01]  /*18a0*/  BSSY.RECONVERGENT B0, `(.L_x_44) ;  /* 0x000004c000007945 */ /* 0x000fe20003800200 */
[----:B------:R-:W-:-:S02]  /*18b0*/  IADD3 R47, PT, PT, R25, 0x100000, RZ ;  /* 0x00100000192f7810 */ /* 0x000fc40007ffe0ff */
[----:B------:R-:W-:Y:S02]  /*18c0*/  MOV R24, R46 ;  /* 0x0000002e00187202 */ /* 0x000fe40000000f00 */
[----:B------:R-:W0:Y:S08]  /*18d0*/  FRND.F64 R20, R46 ;  /* 0x0000002e00147313 */ /* 0x000e300000301800 */
[----:B------:R-:W1:Y:S01]  /*18e0*/  F2I.S64.F64 R46, R46 ;  /* 0x0000002e002e7311 */ /* 0x000e620000301900 */
[----:B0-----:R-:W-:-:S08]  /*18f0*/  DFMA R20, R20, -0.5, R24 ;  /* 0xbfe000001414782b */ /* 0x001fd00000000018 */
[----:B------:R-:W-:Y:S01]  /*1900*/  DMUL R34, R20, UR48 ;  /* 0x0000003014227c28 */ /* 0x000fe20008000000 */
[----:B------:R-:W-:Y:S01]  /*1910*/  UMOV UR48, 0x54442d18 ;  /* 0x54442d1800307882 */ /* 0x000fe20000000000 */
[----:B------:R-:W-:Y:S01]  /*1920*/  UMOV UR49, 0x400921fb ;  /* 0x400921fb00317882 */ /* 0x000fe20000000000 */
[----:B-1----:R-:W-:-:S05]  /*1930*/  LOP3.LUT P1, RZ, R46, 0x2, RZ, 0xc0, !PT ;  /* 0x000000022eff7812 */ /* 0x002fca000782c0ff */
[----:B------:R-:W-:Y:S01]  /*1940*/  DFMA R34, R20, UR48, R34 ;  /* 0x0000003014227c2b */ /* 0x000fe20008000022 */
[----:B------:R-:W-:Y:S01]  /*1950*/  UMOV UR48, 0x20fd8164 ;  /* 0x20fd816400307882 */ /* 0x000fe20000000000 */
[----:B------:R-:W-:Y:S01]  /*1960*/  UMOV UR49, 0x3da8ff83 ;  /* 0x3da8ff8300317882 */ /* 0x000fe20000000000 */
[----:B------:R-:W0:Y:S01]  /*1970*/  MUFU.RSQ64H R21, R23 ;  /* 0x0000001700157308 */ /* 0x000e220000001c00 */
[----:B------:R-:W-:-:S04]  /*1980*/  IADD3 R20, PT, PT, R23, -0x3500000, RZ ;  /* 0xfcb0000017147810 */ /* 0x000fc80007ffe0ff */
[----:B------:R-:W-:-:S08]  /*1990*/  DMUL R36, R34, R34 ;  /* 0x0000002222247228 */ /* 0x000fd00000000000 */
[C---:B------:R-:W-:Y:S01]  /*19a0*/  DFMA R40, R36.reuse, -UR48, R40 ;  /* 0x8000003024287c2b */ /* 0x040fe20008000028 */
[----:B------:R-:W-:Y:S01]  /*19b0*/  UMOV UR48, 0xf9785eba ;  /* 0xf9785eba00307882 */ /* 0x000fe20000000000 */
[----:B------:R-:W-:Y:S02]  /*19c0*/  UMOV UR49, 0x3de5db65 ;  /* 0x3de5db6500317882 */ /* 0x000fe40000000000 */
[----:B------:R-:W-:Y:S01]  /*19d0*/  DFMA R42, R36, UR48, -R42 ;  /* 0x00000030242a7c2b */ /* 0x000fe2000800082a */
[----:B------:R-:W-:Y:S01]  /*19e0*/  UMOV UR48, 0x8e06e6d9 ;  /* 0x8e06e6d900307882 */ /* 0x000fe20000000000 */
[----:B------:R-:W-:Y:S01]  /*19f0*/  UMOV UR49, 0x3e927e4f ;  /* 0x3e927e4f00317882 */ /* 0x000fe20000000000 */
[----:B0-----:R-:W-:Y:S02]  /*1a00*/  DMUL R38, R20, R20 ;  /* 0x0000001414267228 */ /* 0x001fe40000000000 */
[----:B------:R-:W-:Y:S01]  /*1a10*/  DFMA R40, R36, R40, -UR48 ;  /* 0x8000003024287e2b */ /* 0x000fe20008000028 */
[----:B------:R-:W-:Y:S01]  /*1a20*/  UMOV UR48, 0x69ace392 ;  /* 0x69ace39200307882 */ /* 0x000fe20000000000 */
[----:B------:R-:W-:-:S02]  /*1a30*/  UMOV UR49, 0x3ec71de3 ;  /* 0x3ec71de300317882 */ /* 0x000fc40000000000 */
[----:B------:R-:W-:Y:S01]  /*1a40*/  DFMA R42, R36, R42, UR48 ;  /* 0x00000030242a7e2b */ /* 0x000fe2000800002a */
[----:B------:R-:W-:Y:S01]  /*1a50*/  UMOV UR48, 0x19ddbce9 ;  /* 0x19ddbce900307882 */ /* 0x000fe20000000000 */
[----:B------:R-:W-:Y:S01]  /*1a60*/  UMOV UR49, 0x3efa01a0 ;  /* 0x3efa01a000317882 */ /* 0x000fe20000000000 */
[----:B------:R-:W-:Y:S02]  /*1a70*/  DFMA R38, R22, -R38, 1 ;  /* 0x3ff000001626742b */ /* 0x000fe40000000826 */
[C---:B------:R-:W-:Y:S01]  /*1a80*/  DFMA R40, R36.reuse, R40, UR48 ;  /* 0x0000003024287e2b */ /* 0x040fe20008000028 */
[----:B------:R-:W-:Y:S01]  /*1a90*/  UMOV UR48, 0x19db62a1 ;  /* 0x19db62a100307882 */ /* 0x000fe20000000000 */
[----:B------:R-:W-:Y:S02]  /*1aa0*/  UMOV UR49, 0x3f2a01a0 ;  /* 0x3f2a01a000317882 */ /* 0x000fe40000000000 */
[----:B------:R-:W-:Y:S01]  /*1ab0*/  DFMA R42, R36, R42, -UR48 ;  /* 0x80000030242a7e2b */ /* 0x000fe2000800002a */
[----:B------:R-:W-:Y:S01]  /*1ac0*/  UMOV UR48, 0x16c15d47 ;  /* 0x16c15d4700307882 */ /* 0x000fe20000000000 */
[----:B------:R-:W-:Y:S01]  /*1ad0*/  UMOV UR49, 0x3f56c16c ;  /* 0x3f56c16c00317882 */ /* 0x000fe20000000000 */
[----:B------:R-:W-:-:S02]  /*1ae0*/  DFMA R44, R38, R44, 0.5 ;  /* 0x3fe00000262c742b */ /* 0x000fc4000000002c */
[----:B------:R-:W-:Y:S01]  /*1af0*/  DFMA R40, R36, R40, -UR48 ;  /* 0x8000003024287e2b */ /* 0x000fe20008000028 */
[----:B------:R-:W-:Y:S01]  /*1b00*/  UMOV UR48, 0x11110818 ;  /* 0x1111081800307882 */ /* 0x000fe20000000000 */
[----:B------:R-:W-:Y:S01]  /*1b10*/  UMOV UR49, 0x3f811111 ;  /* 0x3f81111100317882 */ /* 0x000fe20000000000 */
[----:B------:R-:W-:Y:S02]  /*1b20*/  DMUL R38, R20, R38 ;  /* 0x0000002614267228 */ /* 0x000fe40000000000 */
[C---:B------:R-:W-:Y:S01]  /*1b30*/  DFMA R42, R36.reuse, R42, UR48 ;  /* 0x00000030242a7e2b */ /* 0x040fe2000800002a */
[----:B------:R-:W-:Y:S01]  /*1b40*/  UMOV UR48, 0x55555551 ;  /* 0x5555555100307882 */ /* 0x000fe20000000000 */
[----:B------:R-:W-:Y:S02]  /*1b50*/  UMOV UR49, 0x3fa55555 ;  /* 0x3fa5555500317882 */ /* 0x000fe40000000000 */
[----:B------:R-:W-:Y:S01]  /*1b60*/  DFMA R40, R36, R40, UR48 ;  /* 0x0000003024287e2b */ /* 0x000fe20008000028 */
[----:B------:R-:W-:Y:S01]  /*1b70*/  UMOV UR48, 0x55555554 ;  /* 0x5555555400307882 */ /* 0x000fe20000000000 */
[----:B------:R-:W-:Y:S01]  /*1b80*/  UMOV UR49, 0x3fc55555 ;  /* 0x3fc5555500317882 */ /* 0x000fe20000000000 */
[----:B------:R-:W-:-:S02]  /*1b90*/  DFMA R38, R44, R38, R20 ;  /* 0x000000262c26722b */ /* 0x000fc40000000014 */
[----:B------:R-:W-:-:S03]  /*1ba0*/  DFMA R42, R36, R42, -UR48 ;  /* 0x80000030242a7e2b */ /* 0x000fc6000800002a */
[----:B------:R-:W-:-:S05]  /*1bb0*/  DFMA R40, R36, R40, -0.5 ;  /* 0xbfe000002428742b */ /* 0x000fca0000000028 */
[C---:B------:R-:W-:Y:S01]  /*1bc0*/  DFMA R42, R36.reuse, R42, RZ ;  /* 0x0000002a242a722b */ /* 0x040fe200000000ff */
[----:B------:R-:W-:Y:S02]  /*1bd0*/  IADD3 R45, PT, PT, R39, -0x100000, RZ ;  /* 0xfff00000272d7810 */ /* 0x000fe40007ffe0ff */
[----:B------:R-:W-:Y:S01]  /*1be0*/  DFMA R40, R36, R40, 1 ;  /* 0x3ff000002428742b */ /* 0x000fe20000000028 */
[----:B------:R-:W-:Y:S02]  /*1bf0*/  MOV R44, R38 ;  /* 0x00000026002c7202 */ /* 0x000fe40000000f00 */
[----:B------:R-:W-:Y:S02]  /*1c00*/  LOP3.LUT R36, R46, 0x1, RZ, 0xc0, !PT ;  /* 0x000000012e247812 */ /* 0x000fe400078ec0ff */
[----:B------:R-:W-:Y:S02]  /*1c10*/  DFMA R42, R34, R42, R34 ;  /* 0x0000002a222a722b */ /* 0x000fe40000000022 */
[----:B------:R-:W-:Y:S01]  /*1c20*/  ISETP.NE.U32.AND P0, PT, R36, 0x1, PT ;  /* 0x000000012400780c */ /* 0x000fe20003f05070 */
[----:B------:R-:W-:-:S03]  /*1c30*/  DMUL R34, R22, R38 ;  /* 0x0000002616227228 */ /* 0x000fc60000000000 */
[----:B------:R-:W-:-:S04]  /*1c40*/  ISETP.NE.U32.AND.EX P0, PT, RZ, RZ, PT, P0 ;  /* 0x000000ffff00720c */ /* 0x000fc80003f05100 */
[----:B------:R-:W-:Y:S01]  /*1c50*/  LOP3.LUT R55, R43, 0x80000000, RZ, 0x3c, !PT ;  /* 0x800000002b377812 */ /* 0x000fe200078e3cff */
[----:B------:R-:W-:Y:S01]  /*1c60*/  DFMA R36, R34, -R34, R22 ;  /* 0x800000222224722b */ /* 0x000fe20000000016 */
[----:B------:R-:W-:Y:S02]  /*1c70*/  FSEL R46, R40, R42, !P0 ;  /* 0x0000002a282e7208 */ /* 0x000fe40004000000 */
[----:B------:R-:W-:Y:S02]  /*1c80*/  FSEL R47, R41, R43, !P0 ;  /* 0x0000002b292f7208 */ /* 0x000fe40004000000 */
[----:B------:R-:W-:Y:S02]  /*1c90*/  FSEL R42, R42, R40, !P0 ;  /* 0x000000282a2a7208 */ /* 0x000fe40004000000 */
[----:B------:R-:W-:Y:S01]  /*1ca0*/  FSEL R43, R55, R41, !P0 ;  /* 0x00000029372b7208 */ /* 0x000fe20004000000 */
[----:B------:R-:W-:Y:S01]  /*1cb0*/  DFMA R40, R36, R44, R34 ;  /* 0x0000002c2428722b */ /* 0x000fe20000000022 */
[----:B------:R-:W-:-:S02]  /*1cc0*/  ISETP.GE.U32.AND P0, PT, R20, 0x7ca00000, PT ;  /* 0x7ca000001400780c */ /* 0x000fc40003f06070 */
[----:B------:R-:W-:Y:S02]  /*1cd0*/  @P1 LOP3.LUT R55, R47, 0x80000000, RZ, 0x3c, !PT ;  /* 0x800000002f371812 */ /* 0x000fe400078e3cff */
[----:B------:R-:W-:-:S03]  /*1ce0*/  @P1 LOP3.LUT R57, R43, 0x80000000, RZ, 0x3c, !PT ;  /* 0x800000002b391812 */ /* 0x000fc600078e3cff */
[----:B------:R-:W-:Y:S01]  /*1cf0*/  @P1 IMAD.MOV.U32 R47, RZ, RZ, R55 ;  /* 0x000000ffff2f1224 */ /* 0x000fe200078e0037 */
[----:B------:R-:W-:-:S05]  /*1d00*/  @P1 MOV R43, R57 ;  /* 0x00000039002b1202 */ /* 0x000fca0000000f00 */
[----:B------:R-:W-:Y:S05]  /*1d10*/  @!P0 BRA `(.L_x_45) ;  /* 0x0000000000108947 */ /* 0x000fea0003800000 */
[----:B------:R-:W-:-:S07]  /*1d20*/  MOV R40, 0x1d40 ;  /* 0x00001d4000287802 */ /* 0x000fce0000000f00 */
[----:B------:R-:W-:Y:S05]  /*1d30*/  CALL.REL.NOINC `($__internal_3_$__cuda_sm20_dsqrt_rn_f64_mediumpath_v1) ;  /* 0x0000004400607944 */ /* 0x000fea0003c00000 */
[----:B------:R-:W-:Y:S01]  /*1d40*/  MOV R40, R22 ;  /* 0x0000001600287202 */ /* 0x000fe20000000f00 */
[----:B------:R-:W-:-:S07]  /*1d50*/  IMAD.MOV.U32 R41, RZ, RZ, R23 ;  /* 0x000000ffff297224 */ /* 0x000fce00078e0017 */
.L_x_45:
[----:B------:R-:W-:Y:S05]  /*1d60*/  BSYNC.RECONVERGENT B0 ;  /* 0x0000000000007941 */ /* 0x000fea0003800200 */
.L_x_44:
[----:B------:R-:W0:Y:S01]  /*1d70*/  FRND.F64.TRUNC R22, R24 ;  /* 0x0000001800167313 */ /* 0x000e22000030d800 */
[----:B------:R-:W-:Y:S01]  /*1d80*/  DMUL R20, RZ, R24 ;  /* 0x00000018ff147228 */ /* 0x000fe20000000000 */
[----:B------:R-:W-:Y:S01]  /*1d90*/  UISETP.NE.AND UP0, UPT, UR31, URZ, UPT ;  /* 0x000000ff1f00728c */ /* 0x000fe2000bf05270 */
[----:B------:R-:W-:-:S08]  /*1da0*/  DADD R34, RZ, R42 ;  /* 0x00000000ff227229 */ /* 0x000fd0000000002a */
[----:B------:R-:W-:Y:S02]  /*1db0*/  DMUL R34, R34, R40 ;  /* 0x0000002822227228 */ /* 0x000fe40000000000 */
[----:B0-----:R-:W-:-:S06]  /*1dc0*/  DSETP.NEU.AND P0, PT, R24, R22, PT ;  /* 0x000000161800722a */ /* 0x001fcc0003f0d000 */
[----:B------:R-:W-:Y:S02]  /*1dd0*/  FSEL R20, R20, R46, !P0 ;  /* 0x0000002e14147208 */ /* 0x000fe40004000000 */
[----:B------:R-:W-:-:S06]  /*1de0*/  FSEL R21, R21, R47, !P0 ;  /* 0x0000002f15157208 */ /* 0x000fcc0004000000 */
[----:B------:R-:W-:Y:S01]  /*1df0*/  DMUL R40, R40, R20 ;  /* 0x0000001428287228 */ /* 0x000fe20000000000 */
[----:B------:R-:W-:Y:S10]  /*1e00*/  BRA.U UP0, `(.L_x_46) ;  /* 0x0000000100bc7547 */ /* 0x000ff4000b800000 */
[-C--:B------:R-:W-:Y:S01]  /*1e10*/  IADD3 R21, P1, PT, R51, R14.reuse, RZ ;  /* 0x0000000e33157210 */ /* 0x080fe20007f3e0ff */
[----:B------:R-:W-:Y:S01]  /*1e20*/  BSSY.RECONVERGENT B0, `(.L_x_47) ;  /* 0x0000017000007945 */ /* 0x000fe20003800200 */
[----:B------:R-:W-:Y:S02]  /*1e30*/  IADD3 R23, P3, PT, R13, R14, RZ ;  /* 0x0000000e0d177210 */ /* 0x000fe40007f7e0ff */
[----:B------:R-:W-:Y:S02]  /*1e40*/  ISETP.GE.U32.AND P0, PT, R21, R30, PT ;  /* 0x0000001e1500720c */ /* 0x000fe40003f06070 */
[----:B------:R-:W-:Y:S02]  /*1e50*/  IADD3.X R20, PT, PT, RZ, R16, RZ, P1, !PT ;  /* 0x00000010ff147210 */ /* 0x000fe40000ffe4ff */
[----:B------:R-:W-:Y:S02]  /*1e60*/  ISETP.GE.U32.AND P1, PT, R14, R30, PT ;  /* 0x0000001e0e00720c */ /* 0x000fe40003f26070 */
[----:B------:R-:W-:-:S02]  /*1e70*/  ISETP.GE.AND.EX P0, PT, R20, R31, PT, P0 ;  /* 0x0000001f1400720c */ /* 0x000fc40003f06300 */
[----:B------:R-:W-:Y:S02]  /*1e80*/  ISETP.GE.AND.EX P1, PT, R16, R31, PT, P1 ;  /* 0x0000001f1000720c */ /* 0x000fe40003f26310 */
[----:B------:R-:W-:Y:S02]  /*1e90*/  ISETP.GE.U32.AND P2, PT, R23, R30, PT ;  /* 0x0000001e1700720c */ /* 0x000fe40003f46070 */
[----:B------:R-:W-:-:S04]  /*1ea0*/  IADD3.X R22, PT, PT, RZ, R16, RZ, P3, !PT ;  /* 0x00000010ff167210 */ /* 0x000fc80001ffe4ff */
[----:B------:R-:W-:-:S03]  /*1eb0*/  ISETP.GE.AND.EX P2, PT, R22, R31, PT, P2 ;  /* 0x0000001f1600720c */ /* 0x000fc60003f46320 */
[----:B------:R-:W0:Y:S01]  /*1ec0*/  @!P0 LDC.64 R20, c[0x0][0x540] ;  /* 0x00015000ff148b82 */ /* 0x000e220000000a00 */
[----:B------:R-:W-:-:S04]  /*1ed0*/  @!P0 F2FP.BF16.F32.PACK_AB R22, RZ, R0 ;  /* 0x00000000ff16823e */ /* 0x000fc800000010ff */
[----:B------:R-:W-:Y:S01]  /*1ee0*/  PRMT R24, R22, 0x7610, R24 ;  /* 0x0000761016187816 */ /* 0x000fe20000000018 */
[----:B------:R-:W-:Y:S06]  /*1ef0*/  @P1 BRA `(.L_x_48) ;  /* 0x0000000000241947 */ /* 0x000fec0003800000 */
[----:B------:R-:W-:Y:S01]  /*1f00*/  UMOV UR48, 0xf0000000 ;  /* 0xf000000000307882 */ /* 0x000fe20000000000 */
[----:B------:R-:W-:Y:S01]  /*1f10*/  UMOV UR49, 0x380fffff ;  /* 0x380fffff00317882 */ /* 0x000fe20000000000 */
[----:B------:R-:W1:Y:S01]  /*1f20*/  F2F.F32.F64 R25, R40 ;  /* 0x0000002800197310 */ /* 0x000e620000301000 */
[----:B------:R-:W-:Y:S01]  /*1f30*/  DSETP.GEU.AND P1, PT, |R40|, UR48, PT ;  /* 0x0000003028007e2a */ /* 0x000fe2000bf2e200 */
[----:B------:R-:W2:-:S13]  /*1f40*/  LDC.64 R22, c[0x0][0x540] ;  /* 0x00015000ff167b82 */ /* 0x000e9a0000000a00 */
[----:B-1----:R-:W-:-:S04]  /*1f50*/  @!P1 FMUL R25, R25, 1.175494350822287508e-38 ;  /* 0x0080000019199820 */ /* 0x002fc80000400000 */
[----:B------:R-:W-:-:S05]  /*1f60*/  FFMA.FTZ R25, R25, R33, R32 ;  /* 0x0000002119197223 */ /* 0x000fca0000010020 */
[----:B------:R-:W-:-:S05]  /*1f70*/  F2FP.BF16.F32.PACK_AB R25, RZ, R25 ;  /* 0x00000019ff19723e */ /* 0x000fca00000010ff */
[----:B--2---:R1:W-:Y:S02]  /*1f80*/  STG.E.U16 desc[UR76][R22.64], R25 ;  /* 0x0000001916007986 */ /* 0x0043e4000c10154c */
.L_x_48:
[----:B------:R-:W-:Y:S05]  /*1f90*/  BSYNC.RECONVERGENT B0 ;  /* 0x0000000000007941 */ /* 0x000fea0003800200 */
.L_x_47:
[----:B------:R-:W-:Y:S04]  /*1fa0*/  BSSY.RECONVERGENT B0, `(.L_x_49) ;  /* 0x000000b000007945 */ /* 0x000fe80003800200 */
[----:B------:R-:W-:Y:S05]  /*1fb0*/  @P2 BRA `(.L_x_50) ;  /* 0x0000000000242947 */ /* 0x000fea0003800000 */
[----:B------:R-:W-:Y:S01]  /*1fc0*/  UMOV UR48, 0xf0000000 ;  /* 0xf000000000307882 */ /* 0x000fe20000000000 */
[----:B------:R-:W-:Y:S01]  /*1fd0*/  UMOV UR49, 0x380fffff ;  /* 0x380fffff00317882 */ /* 0x000fe20000000000 */
[----:B-1----:R-:W1:Y:S01]  /*1fe0*/  F2F.F32.F64 R25, R34 ;  /* 0x0000002200197310 */ /* 0x002e620000301000 */
[----:B------:R-:W-:Y:S01]  /*1ff0*/  DSETP.GEU.AND P1, PT, |R34|, UR48, PT ;  /* 0x0000003022007e2a */ /* 0x000fe2000bf2e200 */
[----:B------:R-:W2:-:S13]  /*2000*/  LDC.64 R22, c[0x0][0x540] ;  /* 0x00015000ff167b82 */ /* 0x000e9a0000000a00 */
[----:B-1----:R-:W-:-:S04]  /*2010*/  @!P1 FMUL R25, R25, 1.175494350822287508e-38 ;  /* 0x0080000019199820 */ /* 0x002fc80000400000 */
[----:B------:R-:W-:-:S05]  /*2020*/  FFMA.FTZ R25, R25, R33, R32 ;  /* 0x0000002119197223 */ /* 0x000fca0000010020 */
[----:B------:R-:W-:-:S05]  /*2030*/  F2FP.BF16.F32.PACK_AB R25, RZ, R25 ;  /* 0x00000019ff19723e */ /* 0x000fca00000010ff */
[----:B--2---:R2:W-:Y:S02]  /*2040*/  STG.E.U16 desc[UR76][R22.64], R25 ;  /* 0x0000001916007986 */ /* 0x0045e4000c10154c */
.L_x_50:
[----:B------:R-:W-:Y:S05]  /*2050*/  BSYNC.RECONVERGENT B0 ;  /* 0x0000000000007941 */ /* 0x000fea0003800200 */
.L_x_49:
[----:B-12---:R-:W-:Y:S01]  /*2060*/  IADD3 R23, P1, PT, R53, R14, RZ ;  /* 0x0000000e35177210 */ /* 0x006fe20007f3e0ff */
[----:B0-----:R2:W-:Y:S03]  /*2070*/  @!P0 STG.E.U16 desc[UR76][R20.64], R24 ;  /* 0x0000001814008986 */ /* 0x0015e6000c10154c */
[----:B------:R-:W-:Y:S01]  /*2080*/  ISETP.GE.U32.AND P0, PT, R23, R30, PT ;  /* 0x0000001e1700720c */ /* 0x000fe20003f06070 */
[----:B------:R-:W-:-:S05]  /*2090*/  IMAD.X R22, RZ, RZ, R16, P1 ;  /* 0x000000ffff167224 */ /* 0x000fca00008e0610 */
[----:B------:R-:W-:-:S13]  /*20a0*/  ISETP.GE.AND.EX P0, PT, R22, R31, PT, P0 ;  /* 0x0000001f1600720c */ /* 0x000fda0003f06300 */
[----:B--2---:R-:W-:Y:S05]  /*20b0*/  @P0 BRA `(.L_x_51) ;  /* 0x0000003c00280947 */ /* 0x004fea0003800000 */
[----:B------:R-:W0:Y:S01]  /*20c0*/  LDC.64 R20, c[0x0][0x540] ;  /* 0x00015000ff147b82 */ /* 0x000e220000000a00 */
[----:B------:R-:W-:-:S05]  /*20d0*/  F2FP.BF16.F32.PACK_AB R22, RZ, R0 ;  /* 0x00000000ff16723e */ /* 0x000fca00000010ff */
[----:B0-----:R2:W-:Y:S01]  /*20e0*/  STG.E.U16 desc[UR76][R20.64], R22 ;  /* 0x0000001614007986 */ /* 0x0015e2000c10154c */
[----:B------:R-:W-:Y:S05]  /*20f0*/  BRA `(.L_x_51) ;  /* 0x0000003c00187947 */ /* 0x000fea0003800000 */
.L_x_46:
[----:B------:R-:W0:Y:S01]  /*2100*/  LDC.64 R20, c[0x0][0x540] ;  /* 0x00015000ff147b82 */ /* 0x000e220000000a00 */
[----:B------:R-:W-:Y:S01]  /*2110*/  ISETP.GE.U32.AND P0, PT, R14, R30, PT ;  /* 0x0000001e0e00720c */ /* 0x000fe20003f06070 */
[----:B------:R-:W-:Y:S03]  /*2120*/  BSSY.RECONVERGENT B0, `(.L_x_52) ;  /* 0x00000f2000007945 */ /* 0x000fe60003800200 */
[----:B------:R-:W-:-:S03]  /*2130*/  ISETP.GE.AND.EX P0, PT, R16, R31, PT, P0 ;  /* 0x0000001f1000720c */ /* 0x000fc60003f06300 */
[----:B------:R-:W1:Y:S10]  /*2140*/  LDC.64 R22, c[0x0][0x548] ;  /* 0x00015200ff167b82 */ /* 0x000e740000000a00 */
[----:B------:R-:W-:Y:S05]  /*2150*/  @P0 BRA `(.L_x_53) ;  /* 0x0000000c00b80947 */ /* 0x000fea0003800000 */
[----:B------:R-:W-:Y:S01]  /*2160*/  HFMA2 R24, -RZ, RZ, 0, 0 ;  /* 0x00000000ff187431 */ /* 0x000fe200000001ff */
[----:B------:R-:W-:Y:S01]  /*2170*/  MOV R25, R14 ;  /* 0x0000000e00197202 */ /* 0x000fe20000000f00 */
[----:B------:R-:W-:Y:S01]  /*2180*/  UMOV UR48, 0xf0000000 ;  /* 0xf000000000307882 */ /* 0x000fe20000000000 */
[----:B------:R-:W-:Y:S01]  /*2190*/  UMOV UR49, 0x380fffff ;  /* 0x380fffff00317882 */ /* 0x000fe20000000000 */
[----:B------:R-:W2:Y:S01]  /*21a0*/  F2F.F32.F64 R37, R40 ;  /* 0x0000002800257310 */ /* 0x000ea20000301000 */
[----:B------:R-:W-:Y:S01]  /*21b0*/  DSETP.GEU.AND P0, PT, |R40|, UR48, PT ;  /* 0x0000003028007e2a */ /* 0x000fe2000bf0e200 */
[----:B------:R-:W-:Y:S01]  /*21c0*/  UISETP.NE.AND UP0, UPT, UR74, URZ, UPT ;  /* 0x000000ff4a00728c */ /* 0x000fe2000bf05270 */
[----:B------:R-:W-:-:S05]  /*21d0*/  IMAD.HI.U32 R24, R14, UR32, R24 ;  /* 0x000000200e187c27 */ /* 0x000fca000f8e0018 */
[----:B------:R-:W-:-:S07]  /*21e0*/  SHF.R.U32.HI R25, RZ, UR33, R24 ;  /* 0x00000021ff197c19 */ /* 0x000fce0008011618 */
[----:B--2---:R-:W-:Y:S01]  /*21f0*/  @!P0 FMUL R37, R37, 1.175494350822287508e-38 ;  /* 0x0080000025258820 */ /* 0x004fe20000400000 */
[----:B------:R-:W-:-:S04]  /*2200*/  IMAD.MOV R39, RZ, RZ, -R25 ;  /* 0x000000ffff277224 */ /* 0x000fc800078e0a19 */
[----:B------:R-:W-:-:S04]  /*2210*/  IMAD R39, R39, UR72, R14 ;  /* 0x0000004827277c24 */ /* 0x000fc8000f8e020e */
[----:B------:R-:W-:Y:S01]  /*2220*/  IMAD R39, R39, UR71, RZ ;  /* 0x0000004727277c24 */ /* 0x000fe2000f8e02ff */
        /* <DEDUP_REMOVED lines=60> */
[----:B------:R-:W2:Y:S01]  /*25f0*/  LDCU.64 UR48, c[0x0][0x410] ;  /* 0x00008200ff3077ac */ /* 0x000ea20008000a00 */
[----:B------:R-:W-:Y:S01]  /*2600*/  MOV R25, R41 ;  /* 0x0000002900197202 */ /* 0x000fe20000000f00 */
[----:B------:R-:W-:Y:S01]  /*2610*/  IMAD.MOV.U32 R24, RZ, RZ, RZ ;  /* 0x000000ffff187224 */ /* 0x000fe200078e00ff */
[----:B------:R-:W-:-:S03]  /*2620*/  UISETP.NE.AND UP0, UPT, UR73, 0x9, UPT ;  /* 0x000000094900788c */ /* 0x000fc6000bf05270 */
[----:B--2---:R-:W-:-:S05]  /*2630*/  IMAD.HI.U32 R24, R41, UR48, R24 ;  /* 0x0000003029187c27 */ /* 0x004fca000f8e0018 */
[----:B------:R-:W-:-:S04]  /*2640*/  SHF.R.U32.HI R25, RZ, UR49, R24 ;  /* 0x00000031ff197c19 */ /* 0x000fc80008011618 */
[----:B------:R-:W-:-:S05]  /*2650*/  IADD3 R24, PT, PT, -R25, RZ, RZ ;  /* 0x000000ff19187210 */ /* 0x000fca0007ffe1ff */
[----:B------:R-:W-:-:S04]  /*2660*/  IMAD R24, R24, UR56, R41 ;  /* 0x0000003818187c24 */ /* 0x000fc8000f8e0229 */
[----:B------:R-:W-:Y:S01]  /*2670*/  IMAD R39, R24, UR55, R39 ;  /* 0x0000003718277c24 */ /* 0x000fe2000f8e0227 */
[----:B------:R-:W-:Y:S06]  /*2680*/  BRA.U !UP0, `(.L_x_54) ;  /* 0x0000000908587547 */ /* 0x000fec000b800000 */
[----:B------:R-:W2:Y:S01]  /*2690*/  LDCU.64 UR48, c[0x0][0x418] ;  /* 0x00008300ff3077ac */ /* 0x000ea20008000a00 */
        /* <DEDUP_REMOVED lines=9> */
[----:B------:R-:W-:Y:S01]  /*2730*/  MOV R24, RZ ;  /* 0x000000ff00187202 */ /* 0x000fe20000000f00 */
[----:B------:R-:W-:Y:S01]  /*2740*/  IMAD.MOV.U32 R25, RZ, RZ, R41 ;  /* 0x000000ffff197224 */ /* 0x000fe200078e0029 */
        /* <DEDUP_REMOVED lines=8> */
[----:B------:R-:W-:Y:S01]  /*27d0*/  HFMA2 R24, -RZ, RZ, 0, 0 ;  /* 0x00000000ff187431 */ /* 0x000fe200000001ff */
[----:B------:R-:W-:-:S04]  /*27e0*/  UISETP.NE.AND UP0, UPT, UR73, 0xc, UPT ;  /* 0x0000000c4900788c */ /* 0x000fc8000bf05270 */
[----:B--2---:R-:W-:-:S05]  /*27f0*/  IMAD.HI.U32 R24, R25, UR49, R24 ;  /* 0x0000003119187c27 */ /* 0x004fca000f8e0018 */
[----:B------:R-:W-:-:S05]  /*2800*/  SHF.R.U32.HI R41, RZ, UR50, R24 ;  /* 0x00000032ff297c19 */ /* 0x000fca0008011618 */
[----:B------:R-:W-:-:S04]  /*2810*/  IMAD.MOV R24, RZ, RZ, -R41 ;  /* 0x000000ffff187224 */ /* 0x000fc800078e0a29 */
[----:B------:R-:W-:-:S04]  /*2820*/  IMAD R24, R24, UR48, R25 ;  /* 0x0000003018187c24 */ /* 0x000fc8000f8e0219 */
[----:B------:R-:W-:Y:S01]  /*2830*/  IMAD R39, R24, UR4, R39 ;  /* 0x0000000418277c24 */ /* 0x000fe2000f8e0227 */
[----:B------:R-:W-:Y:S06]  /*2840*/  BRA.U !UP0, `(.L_x_54) ;  /* 0x0000000508e87547 */ /* 0x000fec000b800000 */
[----:B------:R-:W2:Y:S01]  /*2850*/  LDCU.64 UR48, c[0x0][0x440] ;  /* 0x00008800ff3077ac */ /* 0x000ea20008000a00 */
[----:B------:R-:W-:Y:S02]  /*2860*/  MOV R24, RZ ;  /* 0x000000ff00187202 */ /* 0x000fe40000000f00 */
[----:B------:R-:W-:Y:S01]  /*2870*/  MOV R25, R41 ;  /* 0x0000002900197202 */ /* 0x000fe20000000f00 */
[----:B------:R-:W-:Y:S02]  /*2880*/  UISETP.NE.AND UP0, UPT, UR73, 0xd, UPT ;  /* 0x0000000d4900788c */ /* 0x000fe4000bf05270 */
[----:B--2---:R-:W-:-:S05]  /*2890*/  IMAD.HI.U32 R24, R41, UR48, R24 ;  /* 0x0000003029187c27 */ /* 0x004fca000f8e0018 */
[----:B------:R-:W-:-:S05]  /*28a0*/  SHF.R.U32.HI R25, RZ, UR49, R24 ;  /* 0x00000031ff197c19 */ /* 0x000fca0008011618 */
[----:B------:R-:W-:-:S04]  /*28b0*/  IMAD.MOV R24, RZ, RZ, -R25 ;  /* 0x000000ffff187224 */ /* 0x000fc800078e0a19 */
[----:B------:R-:W-:-:S04]  /*28c0*/  IMAD R24, R24, UR5, R41 ;  /* 0x0000000518187c24 */ /* 0x000fc8000f8e0229 */
[----:B------:R-:W-:Y:S01]  /*28d0*/  IMAD R39, R24, UR6, R39 ;  /* 0x0000000618277c24 */ /* 0x000fe2000f8e0227 */
[----:B------:R-:W-:Y:S06]  /*28e0*/  BRA.U !UP0, `(.L_x_54) ;  /* 0x0000000508c07547 */ /* 0x000fec000b800000 */
[----:B------:R-:W2:Y:S01]  /*28f0*/  LDCU.64 UR48, c[0x0][0x448] ;  /* 0x00008900ff3077ac */ /* 0x000ea20008000a00 */
[----:B------:R-:W-:Y:S01]  /*2900*/  MOV R24, RZ ;  /* 0x000000ff00187202 */ /* 0x000fe20000000f00 */
[----:B------:R-:W-:-:S04]  /*2910*/  UISETP.NE.AND UP0, UPT, UR73, 0xe, UPT ;  /* 0x0000000e4900788c */ /* 0x000fc8000bf05270 */
[----:B--2---:R-:W-:-:S05]  /*2920*/  IMAD.HI.U32 R24, R25, UR49, R24 ;  /* 0x0000003119187c27 */ /* 0x004fca000f8e0018 */
        /* <DEDUP_REMOVED lines=25> */
[----:B------:R-:W-:Y:S02]  /*2ac0*/  HFMA2 R24, -RZ, RZ, 0, 0 ;  /* 0x00000000ff187431 */ /* 0x000fe400000001ff */
[----:B------:R-:W-:Y:S01]  /*2ad0*/  IMAD.MOV.U32 R25, RZ, RZ, R41 ;  /* 0x000000ffff197224 */ /* 0x000fe200078e0029 */
[----:B------:R-:W-:Y:S02]  /*2ae0*/  UISETP.NE.AND UP0, UPT, UR73, 0x11, UPT ;  /* 0x000000114900788c */ /* 0x000fe4000bf05270 */
        /* <DEDUP_REMOVED lines=26> */
[----:B------:R-:W-:Y:S01]  /*2c90*/  HFMA2 R24, -RZ, RZ, 0, 0 ;  /* 0x00000000ff187431 */ /* 0x000fe200000001ff */
        /* <DEDUP_REMOVED lines=47> */
[----:B------:R-:W-:-:S03]  /*2f90*/  MOV R25, R41 ;  /* 0x0000002900197202 */ /* 0x000fc60000000f00 */
[----:B--2---:R-:W-:-:S05]  /*2fa0*/  IMAD.HI.U32 R24, R41, UR48, R24 ;  /* 0x0000003029187c27 */ /* 0x004fca000f8e0018 */
[----:B------:R-:W-:-:S05]  /*2fb0*/  SHF.R.U32.HI R24, RZ, UR49, R24 ;  /* 0x00000031ff187c19 */ /* 0x000fca0008011618 */
[----:B------:R-:W-:-:S04]  /*2fc0*/  IMAD.MOV R24, RZ, RZ, -R24 ;  /* 0x000000ffff187224 */ /* 0x000fc800078e0a18 */
[----:B------:R-:W-:-:S04]  /*2fd0*/  IMAD R24, R24, UR29, R41 ;  /* 0x0000001d18187c24 */ /* 0x000fc8000f8e0229 */
[----:B------:R-:W-:-:S07]  /*2fe0*/  IMAD R39, R24, UR30, R39 ;  /* 0x0000001e18277c24 */ /* 0x000fce000f8e0227 */
.L_x_54:
[----:B-1----:R-:W-:Y:S01]  /*2ff0*/  FFMA.FTZ R37, R37, R23, R22 ;  /* 0x0000001725257223 */ /* 0x002fe20000010016 */
[----:B0-----:R-:W-:-:S04]  /*3000*/  IADD3 R24, P0, PT, R39, R20, RZ ;  /* 0x0000001427187210 */ /* 0x001fc80007f1e0ff */
[----:B------:R-:W-:Y:S02]  /*3010*/  F2FP.BF16.F32.PACK_AB R37, RZ, R37 ;  /* 0x00000025ff25723e */ /* 0x000fe400000010ff */
[----:B------:R-:W-:-:S05]  /*3020*/  IADD3.X R25, PT, PT, RZ, R21, RZ, P0, !PT ;  /* 0x00000015ff197210 */ /* 0x000fca00007fe4ff */
[----:B------:R2:W-:Y:S02]  /*3030*/  STG.E.U16 desc[UR76][R24.64], R37 ;  /* 0x0000002518007986 */ /* 0x0005e4000c10154c */
.L_x_53:
[----:B------:R-:W-:Y:S05]  /*3040*/  BSYNC.RECONVERGENT B0 ;  /* 0x0000000000007941 */ /* 0x000fea0003800200 */
.L_x_52:
[----:B------:R-:W-:Y:S01]  /*3050*/  IADD3 R41, P1, PT, R13, R14, RZ ;  /* 0x0000000e0d297210 */ /* 0x000fe20007f3e0ff */
[----:B------:R-:W-:Y:S03]  /*3060*/  BSSY.RECONVERGENT B0, `(.L_x_55) ;  /* 0x00000f3000007945 */ /* 0x000fe60003800200 */
[----:B------:R-:W-:Y:S02]  /*3070*/  ISETP.GE.U32.AND P0, PT, R41, R30, PT ;  /* 0x0000001e2900720c */ /* 0x000fe40003f06070 */
[----:B--2---:R-:W-:-:S04]  /*3080*/  IADD3.X R24, PT, PT, RZ, R16, RZ, P1, !PT ;  /* 0x00000010ff187210 */ /* 0x004fc80000ffe4ff */
[----:B------:R-:W-:-:S13]  /*3090*/  ISETP.GE.AND.EX P0, PT, R24, R31, PT, P0 ;  /* 0x0000001f1800720c */ /* 0x000fda0003f06300 */
[----:B------:R-:W-:Y:S05]  /*30a0*/  @P0 BRA `(.L_x_56) ;  /* 0x0000000c00b80947 */ /* 0x000fea0003800000 */
[----:B------:R-:W-:Y:S01]  /*30b0*/  MOV R25, R41 ;  /* 0x0000002900197202 */ /* 0x000fe20000000f00 */
[----:B------:R-:W-:Y:S01]  /*30c0*/  IMAD.MOV.U32 R24, RZ, RZ, RZ ;  /* 0x000000ffff187224 */ /* 0x000fe200078e00ff */
[----:B------:R-:W-:Y:S01]  /*30d0*/  UMOV UR48, 0xf0000000 ;  /* 0xf000000000307882 */ /* 0x000fe20000000000 */
[----:B------:R-:W-:Y:S01]  /*30e0*/  UMOV UR49, 0x380fffff ;  /* 0x380fffff00317882 */ /* 0x000fe20000000000 */
[----:B------:R-:W2:Y:S01]  /*30f0*/  F2F.F32.F64 R37, R34 ;  /* 0x0000002200257310 */ /* 0x000ea20000301000 */
[----:B------:R-:W-:Y:S01]  /*3100*/  IMAD.HI.U32 R24, R41, UR32, R24 ;  /* 0x0000002029187c27 */ /* 0x000fe2000f8e0018 */
[----:B------:R-:W-:Y:S01]  /*3110*/  DSETP.GEU.AND P0, PT, |R34|, UR48, PT ;  /* 0x0000003022007e2a */ /* 0x000fe2000bf0e200 */
[----:B------:R-:W-:-:S03]  /*3120*/  UISETP.NE.AND UP0, UPT, UR74, URZ, UPT ;  /* 0x000000ff4a00728c */ /* 0x000fc6000bf05270 */
[----:B------:R-:W-:-:S04]  /*3130*/  SHF.R.U32.HI R25, RZ, UR33, R24 ;  /* 0x00000021ff197c19 */ /* 0x000fc80008011618 */
[----:B------:R-:W-:-:S05]  /*3140*/  IADD3 R39, PT, PT, -R25, RZ, RZ ;  /* 0x000000ff19277210 */ /* 0x000fca0007ffe1ff */
[----:B------:R-:W-:Y:S02]  /*3150*/  IMAD R39, R39, UR72, R41 ;  /* 0x0000004827277c24 */ /* 0x000fe4000f8e0229 */
[----:B--2---:R-:W-:Y:S02]  /*3160*/  @!P0 FMUL R37, R37, 1.175494350822287508e-38 ;  /* 0x0080000025258820 */ /* 0x004fe40000400000 */
        /* <DEDUP_REMOVED lines=215> */
[----:B------:R-:W-:-:S04]  /*3ee0*/  IMAD.MOV.U32 R24, RZ, RZ, RZ ;  /* 0x000000ffff187224 */ /* 0x000fc800078e00ff */
[----:B--2---:R-:W-:-:S05]  /*3ef0*/  IMAD.HI.U32 R24, R35, UR48, R24 ;  /* 0x0000003023187c27 */ /* 0x004fca000f8e0018 */
[----:B------:R-:W-:-:S04]  /*3f00*/  SHF.R.U32.HI R24, RZ, UR49, R24 ;  /* 0x00000031ff187c19 */ /* 0x000fc80008011618 */
[----:B------:R-:W-:-:S05]  /*3f10*/  IADD3 R24, PT, PT, -R24, RZ, RZ ;  /* 0x000000ff18187210 */ /* 0x000fca0007ffe1ff */
[----:B------:R-:W-:-:S04]  /*3f20*/  IMAD R24, R24, UR29, R35 ;  /* 0x0000001d18187c24 */ /* 0x000fc8000f8e0223 */
[----:B------:R-:W-:-:S07]  /*3f30*/  IMAD R39, R24, UR30, R39 ;  /* 0x0000001e18277c24 */ /* 0x000fce000f8e0227 */
.L_x_57:
[----:B-1----:R-:W-:Y:S01]  /*3f40*/  FFMA.FTZ R22, R37, R23, R22 ;  /* 0x0000001725167223 */ /* 0x002fe20000010016 */
[----:B0-----:R-:W-:-:S04]  /*3f50*/  IADD3 R20, P0, PT, R39, R20, RZ ;  /* 0x0000001427147210 */ /* 0x001fc80007f1e0ff */
[----:B------:R-:W-:Y:S01]  /*3f60*/  F2FP.BF16.F32.PACK_AB R22, RZ, R22 ;  /* 0x00000016ff16723e */ /* 0x000fe200000010ff */
[----:B------:R-:W-:-:S05]  /*3f70*/  IMAD.X R21, RZ, RZ, R21, P0 ;  /* 0x000000ffff157224 */ /* 0x000fca00000e0615 */
[----:B------:R2:W-:Y:S03]  /*3f80*/  STG.E.U16 desc[UR76][R20.64], R22 ;  /* 0x0000001614007986 */ /* 0x0005e6000c10154c */
.L_x_56:
[----:B------:R-:W-:Y:S05]  /*3f90*/  BSYNC.RECONVERGENT B0 ;  /* 0x0000000000007941 */ /* 0x000fea0003800200 */
.L_x_55:
[----:B0-2---:R-:W-:Y:S01]  /*3fa0*/  IADD3 R21, P1, PT, R51, R14, RZ ;  /* 0x0000000e33157210 */ /* 0x005fe20007f3e0ff */
[----:B------:R-:W-:Y:S03]  /*3fb0*/  BSSY.RECONVERGENT B0, `(.L_x_58) ;  /* 0x00000ed000007945 */ /* 0x000fe60003800200 */
[----:B------:R-:W-:Y:S02]  /*3fc0*/  ISETP.GE.U32.AND P0, PT, R21, R30, PT ;  /* 0x0000001e1500720c */ /* 0x000fe40003f06070 */
[----:B------:R-:W-:-:S04]  /*3fd0*/  IADD3.X R20, PT, PT, RZ, R16, RZ, P1, !PT ;  /* 0x00000010ff147210 */ /* 0x000fc80000ffe4ff */
[----:B------:R-:W-:-:S13]  /*3fe0*/  ISETP.GE.AND.EX P0, PT, R20, R31, PT, P0 ;  /* 0x0000001f1400720c */ /* 0x000fda0003f06300 */
[----:B------:R-:W-:Y:S05]  /*3ff0*/  @P0 BRA `(.L_x_59) ;  /* 0x0000000c00a00947 */ /* 0x000fea0003800000 */
[----:B------:R-:W-:Y:S01]  /*4000*/  MOV R20, RZ ;  /* 0x000000ff00147202 */ /* 0x000fe20000000f00 */
[----:B------:R-:W-:-:S04]  /*4010*/  UISETP.NE.AND UP0, UPT, UR74, URZ, UPT ;  /* 0x000000ff4a00728c */ /* 0x000fc8000bf05270 */
[----:B------:R-:W-:-:S05]  /*4020*/  IMAD.HI.U32 R20, R21, UR32, R20 ;  /* 0x0000002015147c27 */ /* 0x000fca000f8e0014 */
[----:B-1----:R-:W-:-:S05]  /*4030*/  SHF.R.U32.HI R23, RZ, UR33, R20 ;  /* 0x00000021ff177c19 */ /* 0x002fca0008011614 */
        /* <DEDUP_REMOVED lines=83> */
[----:B------:R-:W-:Y:S02]  /*4570*/  HFMA2 R22, -RZ, RZ, 0, 0 ;  /* 0x00000000ff167431 */ /* 0x000fe400000001ff */
[----:B------:R-:W-:Y:S01]  /*4580*/  IMAD.MOV.U32 R23, RZ, RZ, R24 ;  /* 0x000000ffff177224 */ /* 0x000fe200078e0018 */
        /* <DEDUP_REMOVED lines=138> */
.L_x_60:
[----:B------:R-:W0:Y:S01]  /*4e30*/  LDCU.64 UR48, c[0x0][0x540] ;  /* 0x0000a800ff3077ac */ /* 0x000e220008000a00 */
[----:B------:R-:W-:Y:S02]  /*4e40*/  F2FP.BF16.F32.PACK_AB R22, RZ, R0 ;  /* 0x00000000ff16723e */ /* 0x000fe400000010ff */
[----:B0-----:R-:W-:-:S04]  /*4e50*/  IADD3 R20, P0, PT, R20, UR48, RZ ;  /* 0x0000003014147c10 */ /* 0x001fc8000ff1e0ff */
[----:B------:R-:W-:-:S05]  /*4e60*/  IADD3.X R21, PT, PT, RZ, UR49, RZ, P0, !PT ;  /* 0x00000031ff157c10 */ /* 0x000fca00087fe4ff */
[----:B------:R0:W-:Y:S04]  /*4e70*/  STG.E.U16 desc[UR76][R20.64], R22 ;  /* 0x0000001614007986 */ /* 0x0001e8000c10154c */
.L_x_59:
[----:B------:R-:W-:Y:S05]  /*4e80*/  BSYNC.RECONVERGENT B0 ;  /* 0x0000000000007941 */ /* 0x000fea0003800200 */
.L_x_58:
[----:B0-----:R-:W-:-:S04]  /*4e90*/  IADD3 R21, P1, PT, R53, R14, RZ ;  /* 0x0000000e35157210 */ /* 0x001fc80007f3e0ff */
[----:B------:R-:W-:Y:S02]  /*4ea0*/  ISETP.GE.U32.AND P0, PT, R21, R30, PT ;  /* 0x0000001e1500720c */ /* 0x000fe40003f06070 */
[----:B------:R-:W-:-:S04]  /*4eb0*/  IADD3.X R20, PT, PT, RZ, R16, RZ, P1, !PT ;  /* 0x00000010ff147210 */ /* 0x000fc80000ffe4ff */
[----:B------:R-:W-:-:S13]  /*4ec0*/  ISETP.GE.AND.EX P0, PT, R20, R31, PT, P0 ;  /* 0x0000001f1400720c */ /* 0x000fda0003f06300 */
[----:B------:R-:W-:Y:S05]  /*4ed0*/  @P0 BRA `(.L_x_51) ;  /* 0x0000000c00a00947 */ /* 0x000fea0003800000 */
[----:B------:R-:W-:Y:S01]  /*4ee0*/  IMAD.MOV.U32 R20, RZ, RZ, RZ ;  /* 0x000000ffff147224 */ /* 0x000fe200078e00ff */
[----:B------:R-:W-:-:S03]  /*4ef0*/  UISETP.NE.AND UP0, UPT, UR74, URZ, UPT ;  /* 0x000000ff4a00728c */ /* 0x000fc6000bf05270 */
[----:B------:R-:W-:-:S05]  /*4f00*/  IMAD.HI.U32 R20, R21, UR32, R20 ;  /* 0x0000002015147c27 */ /* 0x000fca000f8e0014 */
[----:B-1----:R-:W-:-:S04]  /*4f10*/  SHF.R.U32.HI R23, RZ, UR33, R20 ;  /* 0x00000021ff177c19 */ /* 0x002fc80008011614 */
        /* <DEDUP_REMOVED lines=223> */
.L_x_61:
[----:B------:R-:W0:Y:S01]  /*5d10*/  LDCU.64 UR48, c[0x0][0x540] ;  /* 0x0000a800ff3077ac */ /* 0x000e220008000a00 */
[----:B------:R-:W-:Y:S02]  /*5d20*/  F2FP.BF16.F32.PACK_AB R22, RZ, R0 ;  /* 0x00000000ff16723e */ /* 0x000fe400000010ff */
[----:B0-----:R-:W-:-:S04]  /*5d30*/  IADD3 R20, P0, PT, R20, UR48, RZ ;  /* 0x0000003014147c10 */ /* 0x001fc8000ff1e0ff */
[----:B------:R-:W-:-:S05]  /*5d40*/  IADD3.X R21, PT, PT, RZ, UR49, RZ, P0, !PT ;  /* 0x00000031ff157c10 */ /* 0x000fca00087fe4ff */
[----:B------:R0:W-:Y:S04]  /*5d50*/  STG.E.U16 desc[UR76][R20.64], R22 ;  /* 0x0000001614007986 */ /* 0x0001e8000c10154c */
.L_x_51:
[----:B------:R-:W-:Y:S05]  /*5d60*/  WARPSYNC.ALL ;  /* 0x0000000000007948 */ /* 0x000fea0003800000 */
[----:B------:R-:W3:Y:S01]  /*5d70*/  LDCU UR48, c[0x0][0x360] ;  /* 0x00006c00ff3077ac */ /* 0x000ee20008000800 */
[----:B0-2---:R-:W3:Y:S08]  /*5d80*/  LDC R21, c[0x0][0x370] ;  /* 0x0000dc00ff157b82 */ /* 0x005ef00000000800 */
[----:B------:R-:W-:Y:S01]  /*5d90*/  BAR.SYNC.DEFER_BLOCKING 0x0 ;  /* 0x0000000000007b1d */ /* 0x000fe20000010000 */
[----:B---3--:R-:W-:-:S05]  /*5da0*/  IMAD R21, R21, UR48, RZ ;  /* 0x0000003015157c24 */ /* 0x008fca000f8e02ff */
[----:B------:R-:W-:-:S05]  /*5db0*/  LEA R14, P0, R21, R14, 0x2 ;  /* 0x0000000e150e7211 */ /* 0x000fca00078010ff */
[----:B------:R-:W-:Y:S01]  /*5dc0*/  IMAD.X R16, RZ, RZ, R16, P0 ;  /* 0x000000ffff107224 */ /* 0x000fe200000e0610 */
[----:B------:R-:W-:-:S04]  /*5dd0*/  ISETP.GE.U32.AND P0, PT, R14, R28, PT ;  /* 0x0000001c0e00720c */ /* 0x000fc80003f06070 */
[----:B------:R-:W-:-:S13]  /*5de0*/  ISETP.GE.AND.EX P0, PT, R16, R19, PT, P0 ;  /* 0x000000131000720c */ /* 0x000fda0003f06300 */
[----:B------:R-:W-:Y:S05]  /*5df0*/  @!P0 BRA `(.L_x_62) ;  /* 0xffffffac00948947 */ /* 0x000fea000383ffff */
[----:B------:R-:W-:Y:S05]  /*5e00*/  EXIT ;  /* 0x000000000000794d */ /* 0x000fea0003800000 */
        .weak           $__internal_2_$__cuda_sm20_div_s64
        .type           $__internal_2_$__cuda_sm20_div_s64,@function
        .size           $__internal_2_$__cuda_sm20_div_s64,($__internal_3_$__cuda_sm20_dsqrt_rn_f64_mediumpath_v1 - $__internal_2_$__cuda_sm20_div_s64)
$__internal_2_$__cuda_sm20_div_s64:
[----:B------:R-:W-:Y:S01]  /*5e10*/  HFMA2 R31, -RZ, RZ, 0, 0 ;  /* 0x00000000ff1f7431 */ /* 0x000fe200000001ff */
[----:B------:R-:W-:-:S04]  /*5e20*/  MOV R30, R21 ;  /* 0x00000015001e7202 */ /* 0x000fc80000000f00 */
[----:B------:R0:W1:Y:S02]  /*5e30*/  I2F.U64.RP R29, R30 ;  /* 0x0000001e001d7312 */ /* 0x0000640000309000 */
[----:B0-----:R-:W-:-:S04]  /*5e40*/  IADD3 R30, P4, PT, RZ, -UR4, RZ ;  /* 0x80000004ff1e7c10 */ /* 0x001fc8000ff9e0ff */
[----:B------:R-:W-:Y:S02]  /*5e50*/  IADD3.X R32, PT, PT, RZ, ~UR5, RZ, P4, !PT ;  /* 0x80000005ff207c10 */ /* 0x000fe4000a7fe4ff */
[----:B-1----:R-:W0:Y:S02]  /*5e60*/  MUFU.RCP R29, R29 ;  /* 0x0000001d001d7308 */ /* 0x002e240000001000 */
[----:B0-----:R-:W-:-:S06]  /*5e70*/  VIADD R22, R29, 0x1ffffffe ;  /* 0x1ffffffe1d167836 */ /* 0x001fcc0000000000 */
        /* <DEDUP_REMOVED lines=19> */
[----:B------:R-:W-:Y:S01]  /*5fb0*/  HFMA2 R23, -RZ, RZ, 0, 0 ;  /* 0x00000000ff177431 */ /* 0x000fe200000001ff */
[----:B------:R-:W-:Y:S01]  /*5fc0*/  SEL R32, R32, UR5, !P1 ;  /* 0x0000000520207c07 */ /* 0x000fe2000c800000 */
[----:B------:R-:W-:Y:S01]  /*5fd0*/  IMAD.HI.U32 R24, R25, R31, RZ ;  /* 0x0000001f19187227 */ /* 0x000fe200078e00ff */
[----:B------:R-:W-:-:S05]  /*5fe0*/  IADD3.X R22, PT, PT, RZ, ~R22, RZ, P0, !PT ;  /* 0x80000016ff167210 */ /* 0x000fca00007fe4ff */
[----:B------:R-:W-:-:S04]  /*5ff0*/  IMAD.WIDE.U32 R24, P0, R25, R22, R24 ;  /* 0x0000001619187225 */ /* 0x000fc80007800018 */
[----:B------:R-:W-:-:S04]  /*6000*/  IMAD.HI.U32 R25, P2, R29, R31, R24 ;  /* 0x0000001f1d197227 */ /* 0x000fc80007840018 */
[CC--:B------:R-:W-:Y:S02]  /*6010*/  IMAD R24, R29.reuse, R22.reuse, RZ ;  /* 0x000000161d187224 */ /* 0x0c0fe400078e02ff */
[----:B------:R-:W-:-:S03]  /*6020*/  IMAD.HI.U32 R22, R29, R22, RZ ;  /* 0x000000161d167227 */ /* 0x000fc600078e00ff */
[----:B------:R-:W-:Y:S01]  /*6030*/  IADD3 R25, P3, PT, R24, R25, RZ ;  /* 0x0000001918197210 */ /* 0x000fe20007f7e0ff */
[----:B------:R-:W-:-:S04]  /*6040*/  IMAD.X R29, R22, 0x1, R29, P0 ;  /* 0x00000001161d7824 */ /* 0x000fc800000e061d */
[----:B------:R-:W-:Y:S01]  /*6050*/  IMAD.HI.U32 R22, R25, R30, RZ ;  /* 0x0000001e19167227 */ /* 0x000fe200078e00ff */
[----:B------:R-:W-:-:S03]  /*6060*/  IADD3.X R29, PT, PT, RZ, RZ, R29, P3, P2 ;  /* 0x000000ffff1d7210 */ /* 0x000fc60001fe441d */
[----:B------:R-:W-:-:S04]  /*6070*/  IMAD.WIDE.U32 R22, R25, R32, R22 ;  /* 0x0000002019167225 */ /* 0x000fc800078e0016 */
[C---:B------:R-:W-:Y:S02]  /*6080*/  IMAD R25, R29.reuse, R32, RZ ;  /* 0x000000201d197224 */ /* 0x040fe400078e02ff */
[----:B------:R-:W-:-:S04]  /*6090*/  IMAD.HI.U32 R22, P0, R29, R30, R22 ;  /* 0x0000001e1d167227 */ /* 0x000fc80007800016 */
[----:B------:R-:W-:Y:S01]  /*60a0*/  IMAD.HI.U32 R29, R29, R32, RZ ;  /* 0x000000201d1d7227 */ /* 0x000fe200078e00ff */
[----:B------:R-:W-:-:S04]  /*60b0*/  IADD3 R24, P2, PT, R25, R22, RZ ;  /* 0x0000001619187210 */ /* 0x000fc80007f5e0ff */
[----:B------:R-:W-:Y:S02]  /*60c0*/  IADD3.X R22, PT, PT, R29, RZ, RZ, P0, !PT ;  /* 0x000000ff1d167210 */ /* 0x000fe400007fe4ff */
[----:B------:R-:W-:-:S03]  /*60d0*/  IADD3 R29, P3, PT, R24, 0x1, RZ ;  /* 0x00000001181d7810 */ /* 0x000fc60007f7e0ff */
[----:B------:R-:W-:Y:S02]  /*60e0*/  IMAD.X R25, RZ, RZ, R22, P2 ;  /* 0x000000ffff197224 */ /* 0x000fe400010e0616 */
[----:B------:R-:W-:-:S04]  /*60f0*/  IMAD.WIDE.U32 R22, R24, R21, RZ ;  /* 0x0000001518167225 */ /* 0x000fc800078e00ff */
[----:B------:R-:W-:Y:S01]  /*6100*/  IMAD R23, R25, R21, R23 ;  /* 0x0000001519177224 */ /* 0x000fe200078e0217 */
[----:B------:R-:W-:-:S04]  /*6110*/  IADD3 R22, P0, PT, -R22, R30, RZ ;  /* 0x0000001e16167210 */ /* 0x000fc80007f1e1ff */
[----:B------:R-:W-:Y:S02]  /*6120*/  IADD3.X R32, PT, PT, ~R23, R32, RZ, P0, !PT ;  /* 0x0000002017207210 */ /* 0x000fe400007fe5ff */
[----:B------:R-:W-:Y:S02]  /*6130*/  ISETP.GE.U32.AND P0, PT, R22, R21, PT ;  /* 0x000000151600720c */ /* 0x000fe40003f06070 */
[-C--:B------:R-:W-:Y:S02]  /*6140*/  IADD3 R30, P2, PT, -R21, R22.reuse, RZ ;  /* 0x00000016151e7210 */ /* 0x080fe40007f5e1ff */
[C---:B------:R-:W-:Y:S02]  /*6150*/  ISETP.GE.U32.AND.EX P0, PT, R32.reuse, RZ, PT, P0 ;  /* 0x000000ff2000720c */ /* 0x040fe40003f06100 */
[----:B------:R-:W-:Y:S02]  /*6160*/  IADD3.X R23, PT, PT, R32, -0x1, RZ, P2, !PT ;  /* 0xffffffff20177810 */ /* 0x000fe400017fe4ff */
[----:B------:R-:W-:-:S02]  /*6170*/  SEL R30, R30, R22, P0 ;  /* 0x000000161e1e7207 */ /* 0x000fc40000000000 */
[----:B------:R-:W-:Y:S02]  /*6180*/  IADD3.X R22, PT, PT, RZ, R25, RZ, P3, !PT ;  /* 0x00000019ff167210 */ /* 0x000fe40001ffe4ff */
[----:B------:R-:W-:Y:S02]  /*6190*/  SEL R29, R29, R24, P0 ;  /* 0x000000181d1d7207 */ /* 0x000fe40000000000 */
[----:B------:R-:W-:Y:S02]  /*61a0*/  SEL R23, R23, R32, P0 ;  /* 0x0000002017177207 */ /* 0x000fe40000000000 */
[----:B------:R-:W-:Y:S02]  /*61b0*/  ISETP.GE.U32.AND P2, PT, R30, R21, PT ;  /* 0x000000151e00720c */ /* 0x000fe40003f46070 */
[----:B------:R-:W-:Y:S02]  /*61c0*/  SEL R24, R22, R25, P0 ;  /* 0x0000001916187207 */ /* 0x000fe40000000000 */
[----:B------:R-:W-:-:S02]  /*61d0*/  IADD3 R22, P3, PT, R29, 0x1, RZ ;  /* 0x000000011d167810 */ /* 0x000fc40007f7e0ff */
[----:B------:R-:W-:-:S03]  /*61e0*/  ISETP.GE.U32.AND.EX P0, PT, R23, RZ, PT, P2 ;  /* 0x000000ff1700720c */ /* 0x000fc60003f06120 */
[----:B------:R-:W-:Y:S01]  /*61f0*/  IMAD.X R23, RZ, RZ, R24, P3 ;  /* 0x000000ffff177224 */ /* 0x000fe200018e0618 */
[----:B------:R-:W-:Y:S02]  /*6200*/  SEL R22, R22, R29, P0 ;  /* 0x0000001d16167207 */ /* 0x000fe40000000000 */
[----:B------:R-:W-:Y:S02]  /*6210*/  MOV R29, 0x0 ;  /* 0x00000000001d7802 */ /* 0x000fe40000000f00 */
[----:B------:R-:W-:Y:S02]  /*6220*/  SEL R23, R23, R24, P0 ;  /* 0x0000001817177207 */ /* 0x000fe40000000000 */
[----:B------:R-:W-:Y:S02]  /*6230*/  IADD3 R25, P2, PT, RZ, -R22, RZ ;  /* 0x80000016ff197210 */ /* 0x000fe40007f5e0ff */
[----:B------:R-:W-:Y:S02]  /*6240*/  ISETP.NE.U32.AND P0, PT, R21, RZ, PT ;  /* 0x000000ff1500720c */ /* 0x000fe40003f05070 */
[----:B------:R-:W-:-:S02]  /*6250*/  IADD3.X R24, PT, PT, RZ, ~R23, RZ, P2, !PT ;  /* 0x80000017ff187210 */ /* 0x000fc400017fe4ff */
[----:B------:R-:W-:Y:S02]  /*6260*/  ISETP.NE.AND.EX P0, PT, RZ, RZ, PT, P0 ;  /* 0x000000ffff00720c */ /* 0x000fe40003f05300 */
[----:B------:R-:W-:Y:S02]  /*6270*/  SEL R22, R25, R22, !P1 ;  /* 0x0000001619167207 */ /* 0x000fe40004800000 */
[----:B------:R-:W-:Y:S02]  /*6280*/  SEL R23, R24, R23, !P1 ;  /* 0x0000001718177207 */ /* 0x000fe40004800000 */
[----:B------:R-:W-:Y:S02]  /*6290*/  SEL R22, R22, 0xffffffff, P0 ;  /* 0xffffffff16167807 */ /* 0x000fe40000000000 */
[----:B------:R-:W-:Y:S01]  /*62a0*/  SEL R23, R23, 0xffffffff, P0 ;  /* 0xffffffff17177807 */ /* 0x000fe20000000000 */
[----:B------:R-:W-:Y:S06]  /*62b0*/  RET.REL.NODEC R28 `(_ZN2at6native54_GLOBAL__N__3a6f1fcb_21_DistributionNormal_cu_0c5b6e8543distribution_elementwise_grid_stride_kernelIfLi4EZNS0_9templates4cuda20normal_and_transformIN3c108BFloat16EfPNS_17CUDAGeneratorImplEZZZNS4_13normal_kernelIS9_EEvRKNS_10TensorBaseEddT_ENKUlvE_clEvENKUlvE2_clEvEUlfE_EEvRNS_18TensorIteratorBaseET1_T2_EUlP24curandStatePhilox4_32_10E_ZNS1_27distribution_nullary_kernelIS7_f7double2S9_SO_SH_EEvSJ_SL_RKT3_T4_EUlifE0_EEvlNS_15PhiloxCudaStateESK_SL_) ;  /* 0xffffff9c1c507950 */ /* 0x000fec0003c3ffff */
        .weak           $__internal_3_$__cuda_sm20_dsqrt_rn_f64_mediumpath_v1
        .type           $__internal_3_$__cuda_sm20_dsqrt_rn_f64_mediumpath_v1,@function
        .size           $__internal_3_$__cuda_sm20_dsqrt_rn_f64_mediumpath_v1,(.L_x_330 - $__internal_3_$__cuda_sm20_dsqrt_rn_f64_mediumpath_v1)
$__internal_3_$__cuda_sm20_dsqrt_rn_f64_mediumpath_v1:
[----:B------:R-:W-:Y:S01]  /*62c0*/  ISETP.GE.U32.AND P0, PT, R20, -0x3400000, PT ;  /* 0xfcc000001400780c */ /* 0x000fe20003f06070 */
[----:B------:R-:W-:Y:S01]  /*62d0*/  BSSY.RECONVERGENT B1, `(.L_x_63) ;  /* 0x0000024000017945 */ /* 0x000fe20003800200 */
[----:B------:R-:W-:-:S11]  /*62e0*/  IMAD.MOV.U32 R39, RZ, RZ, R45 ;  /* 0x000000ffff277224 */ /* 0x000fd600078e002d */
[----:B------:R-:W-:Y:S05]  /*62f0*/  @!P0 BRA `(.L_x_64) ;  /* 0x0000000000208947 */ /* 0x000fea0003800000 */
[----:B------:R-:W-:-:S10]  /*6300*/  DFMA.RM R34, R36, R38, R34 ;  /* 0x000000262422722b */ /* 0x000fd40000004022 */
[----:B------:R-:W-:-:S04]  /*6310*/  IADD3 R20, P0, PT, R34, 0x1, RZ ;  /* 0x0000000122147810 */ /* 0x000fc80007f1e0ff */
[----:B------:R-:W-:-:S06]  /*6320*/  IADD3.X R21, PT, PT, RZ, R35, RZ, P0, !PT ;  /* 0x00000023ff157210 */ /* 0x000fcc00007fe4ff */
[----:B------:R-:W-:-:S08]  /*6330*/  DFMA.RP R22, -R34, R20, R22 ;  /* 0x000000142216722b */ /* 0x000fd00000008116 */
[----:B------:R-:W-:-:S06]  /*6340*/  DSETP.GT.AND P0, PT, R22, RZ, PT ;  /* 0x000000ff1600722a */ /* 0x000fcc0003f04000 */
[----:B------:R-:W-:Y:S02]  /*6350*/  FSEL R20, R20, R34, P0 ;  /* 0x0000002214147208 */ /* 0x000fe40000000000 */
[----:B------:R-:W-:Y:S01]  /*6360*/  FSEL R21, R21, R35, P0 ;  /* 0x0000002315157208 */ /* 0x000fe20000000000 */
[----:B------:R-:W-:Y:S06]  /*6370*/  BRA `(.L_x_65) ;  /* 0x0000000000647947 */ /* 0x000fec0003800000 */
.L_x_64:
[----:B------:R-:W-:-:S14]  /*6380*/  DSETP.NE.AND P0, PT, R22, RZ, PT ;  /* 0x000000ff1600722a */ /* 0x000fdc0003f05000 */
[----:B------:R-:W-:Y:S05]  /*6390*/  @!P0 BRA `(.L_x_66) ;  /* 0x0000000000588947 */ /* 0x000fea0003800000 */
[----:B------:R-:W-:-:S13]  /*63a0*/  ISETP.GE.AND P0, PT, R23, RZ, PT ;  /* 0x000000ff1700720c */ /* 0x000fda0003f06270 */
[----:B------:R-:W-:Y:S01]  /*63b0*/  @!P0 MOV R20, 0x0 ;  /* 0x0000000000148802 */ /* 0x000fe20000000f00 */
[----:B------:R-:W-:Y:S01]  /*63c0*/  @!P0 IMAD.MOV.U32 R21, RZ, RZ, -0x80000 ;  /* 0xfff80000ff158424 */ /* 0x000fe200078e00ff */
[----:B------:R-:W-:Y:S06]  /*63d0*/  @!P0 BRA `(.L_x_65) ;  /* 0x00000000004c8947 */ /* 0x000fec0003800000 */
[----:B------:R-:W-:-:S13]  /*63e0*/  ISETP.GT.AND P0, PT, R23, 0x7fefffff, PT ;  /* 0x7fefffff1700780c */ /* 0x000fda0003f04270 */
[----:B------:R-:W-:Y:S05]  /*63f0*/  @P0 BRA `(.L_x_66) ;  /* 0x0000000000400947 */ /* 0x000fea0003800000 */
[----:B------:R-:W-:Y:S01]  /*6400*/  DMUL R36, R22, 8.11296384146066816958e+31 ;  /* 0x4690000016247828 */ /* 0x000fe20000000000 */
[----:B------:R-:W-:Y:S01]  /*6410*/  MOV R34, RZ ;  /* 0x000000ff00227202 */ /* 0x000fe20000000f00 */
[----:B------:R-:W-:Y:S01]  /*6420*/  IMAD.MOV.U32 R21, RZ, RZ, 0x3fd80000 ;  /* 0x3fd80000ff157424 */ /* 0x000fe200078e00ff */
[----:B------:R-:W-:-:S03]  /*6430*/  MOV R20, 0x0 ;  /* 0x0000000000147802 */ /* 0x000fc60000000f00 */
[----:B------:R-:W0:Y:S02]  /*6440*/  MUFU.RSQ64H R35, R37 ;  /* 0x0000002500237308 */ /* 0x000e240000001c00 */
[----:B0-----:R-:W-:-:S08]  /*6450*/  DMUL R22, R34, R34 ;  /* 0x0000002222167228 */ /* 0x001fd00000000000 */
[----:B------:R-:W-:-:S08]  /*6460*/  DFMA R22, R36, -R22, 1 ;  /* 0x3ff000002416742b */ /* 0x000fd00000000816 */
[----:B------:R-:W-:Y:S02]  /*6470*/  DFMA R20, R22, R20, 0.5 ;  /* 0x3fe000001614742b */ /* 0x000fe40000000014 */
[----:B------:R-:W-:-:S08]  /*6480*/  DMUL R22, R34, R22 ;  /* 0x0000001622167228 */ /* 0x000fd00000000000 */
[----:B------:R-:W-:-:S08]  /*6490*/  DFMA R22, R20, R22, R34 ;  /* 0x000000161416722b */ /* 0x000fd00000000022 */
[----:B------:R-:W-:Y:S02]  /*64a0*/  DMUL R20, R36, R22 ;  /* 0x0000001624147228 */ /* 0x000fe40000000000 */
[----:B------:R-:W-:-:S06]  /*64b0*/  IADD3 R23, PT, PT, R23, -0x100000, RZ ;  /* 0xfff0000017177810 */ /* 0x000fcc0007ffe0ff */
[----:B------:R-:W-:-:S08]  /*64c0*/  DFMA R34, R20, -R20, R36 ;  /* 0x800000141422722b */ /* 0x000fd00000000024 */
[----:B------:R-:W-:-:S10]  /*64d0*/  DFMA R20, R22, R34, R20 ;  /* 0x000000221614722b */ /* 0x000fd40000000014 */
[----:B------:R-:W-:Y:S01]  /*64e0*/  IADD3 R21, PT, PT, R21, -0x3500000, RZ ;  /* 0xfcb0000015157810 */ /* 0x000fe20007ffe0ff */
[----:B------:R-:W-:Y:S06]  /*64f0*/  BRA `(.L_x_65) ;  /* 0x0000000000047947 */ /* 0x000fec0003800000 */
.L_x_66:
[----:B------:R-:W-:-:S11]  /*6500*/  DADD R20, R22, R22 ;  /* 0x0000000016147229 */ /* 0x000fd60000000016 */
.L_x_65:
[----:B------:R-:W-:Y:S05]  /*6510*/  BSYNC.RECONVERGENT B1 ;  /* 0x0000000000017941 */ /* 0x000fea0003800200 */
.L_x_63:
[----:B------:R-:W-:Y:S02]  /*6520*/  HFMA2 R41, -RZ, RZ, 0, 0 ;  /* 0x00000000ff297431 */ /* 0x000fe400000001ff */
[----:B------:R-:W-:Y:S01]  /*6530*/  IMAD.MOV.U32 R22, RZ, RZ, R20 ;  /* 0x000000ffff167224 */ /* 0x000fe200078e0014 */
[----:B------:R-:W-:Y:S01]  /*6540*/  MOV R23, R21 ;  /* 0x0000001500177202 */ /* 0x000fe20000000f00 */
[----:B------:R-:W-:Y:S06]  /*6550*/  RET.REL.NODEC R40 `(_ZN2at6native54_GLOBAL__N__3a6f1fcb_21_DistributionNormal_cu_0c5b6e8543distribution_elementwise_grid_stride_kernelIfLi4EZNS0_9templates4cuda20normal_and_transformIN3c108BFloat16EfPNS_17CUDAGeneratorImplEZZZNS4_13normal_kernelIS9_EEvRKNS_10TensorBaseEddT_ENKUlvE_clEvENKUlvE2_clEvEUlfE_EEvRNS_18TensorIteratorBaseET1_T2_EUlP24curandStatePhilox4_32_10E_ZNS1_27distribution_nullary_kernelIS7_f7double2S9_SO_SH_EEvSJ_SL_RKT3_T4_EUlifE0_EEvlNS_15PhiloxCudaStateESK_SL_) ;  /* 0xffffff9828a87950 */ /* 0x000fec0003c3ffff */
.L_x_67:
        /* <DEDUP_REMOVED lines=10> */
.L_x_330:


//--------------------- .text._ZN2at6native54_GLOBAL__N__3a6f1fcb_21_DistributionNormal_cu_0c5b6e8543distribution_elementwise_grid_stride_kernelIfLi4EZNS0_9templates4cuda20normal_and_transformIN3c108BFloat16EfPNS_17CUDAGeneratorImplEZZZNS4_13normal_kernelIS9_EEvRKNS_10TensorBaseEddT_ENKUlvE_clEvENKUlvE2_clEvEUlfE_EEvRNS_18TensorIteratorBaseET1_T2_EUlP24curandStatePhilox4_32_10E_ZNS1_27distribution_nullary_kernelIS7_f7double2S9_SO_SH_EEvSJ_SL_RKT3_T4_EUlifE_EEvlNS_15PhiloxCudaStateESK_SL_ --------------------------
	.section	.text._ZN2at6native54_GLOBAL__N__3a6f1fcb_21_DistributionNormal_cu_0c5b6e8543distribution_elementwise_grid_stride_kernelIfLi4EZNS0_9templates4cuda20normal_and_transformIN3c108BFloat16EfPNS_17CUDAGeneratorImplEZZZNS4_13normal_kernelIS9_EEvRKNS_10TensorBaseEddT_ENKUlvE_clEvENKUlvE2_clEvEUlfE_EEvRNS_18TensorIteratorBaseET1_T2_EUlP24curandStatePhilox4_32_10E_ZNS1_27distribution_nullary_kernelIS7_f7double2S9_SO_SH_EEvSJ_SL_RKT3_T4_EUlifE_EEvlNS_15PhiloxCudaStateESK_SL_,"ax",@progbits
	.align	128
.text._ZN2at6native54_GLOBAL__N__3a6f1fcb_21_DistributionNormal_cu_0c5b6e8543distribution_elementwise_grid_stride_kernelIfLi4EZNS0_9templates4cuda20normal_and_transformIN3c108BFloat16EfPNS_17CUDAGeneratorImplEZZZNS4_13normal_kernelIS9_EEvRKNS_10TensorBaseEddT_ENKUlvE_clEvENKUlvE2_clEvEUlfE_EEvRNS_18TensorIteratorBaseET1_T2_EUlP24curandStatePhilox4_32_10E_ZNS1_27distribution_nullary_kernelIS7_f7double2S9_SO_SH_EEvSJ_SL_RKT3_T4_EUlifE_EEvlNS_15PhiloxCudaStateESK_SL_:
        .type           _ZN2at6native54_GLOBAL__N__3a6f1fcb_21_DistributionNormal_cu_0c5b6e8543distribution_elementwise_grid_stride_kernelIfLi4EZNS0_9templates4cuda20normal_and_transformIN3c108BFloat16EfPNS_17CUDAGeneratorImplEZZZNS4_13normal_kernelIS9_EEvRKNS_10TensorBaseEddT_ENKUlvE_clEvENKUlvE2_clEvEUlfE_EEvRNS_18TensorIteratorBaseET1_T2_EUlP24curandStatePhilox4_32_10E_ZNS1_27distribution_nullary_kernelIS7_f7double2S9_SO_SH_EEvSJ_SL_RKT3_T4_EUlifE_EEvlNS_15PhiloxCudaStateESK_SL_,@function
        .size           _ZN2at6native54_GLOBAL__N__3a6f1fcb_21_DistributionNormal_cu_0c5b6e8543distribution_elementwise_grid_stride_kernelIfLi4EZNS0_9templates4cuda20normal_and_transformIN3c108BFloat16EfPNS_17CUDAGeneratorImplEZZZNS4_13normal_kernelIS9_EEvRKNS_10TensorBaseEddT_ENKUlvE_clEvENKUlvE2_clEvEUlfE_EEvRNS_18TensorIteratorBaseET1_T2_EUlP24curandStatePhilox4_32_10E_ZNS1_27distribution_nullary_kernelIS7_f7double2S9_SO_SH_EEvSJ_SL_RKT3_T4_EUlifE_EEvlNS_15PhiloxCudaStateESK_SL_,(.L_x_333 - _ZN2at6native54_GLOBAL__N__3a6f1fcb_21_DistributionNormal_cu_0c5b6e8543distribution_elementwise_grid_stride_kernelIfLi4EZNS0_9templates4cuda20normal_and_transformIN3c108BFloat16EfPNS_17CUDAGeneratorImplEZZZNS4_13normal_kernelIS9_EEvRKNS_10TensorBaseEddT_ENKUlvE_clEvENKUlvE2_clEvEUlfE_EEvRNS_18TensorIteratorBaseET1_T2_EUlP24curandStatePhilox4_32_10E_ZNS1_27distribution_nullary_kernelIS7_f7double2S9_SO_SH_EEvSJ_SL_RKT3_T4_EUlifE_EEvlNS_15PhiloxCudaStateESK_SL_)
        .other          _ZN2at6native54_GLOBAL__N__3a6f1fcb_21_DistributionNormal_cu_0c5b6e8543distribution_elementwise_grid_stride_kernelIfLi4EZNS0_9templates4cuda20normal_and_transformIN3c108BFloat16EfPNS_17CUDAGeneratorImplEZZZNS4_13normal_kernelIS9_EEvRKNS_10TensorBaseEddT_ENKUlvE_clEvENKUlvE2_clEvEUlfE_EEvRNS_18TensorIteratorBaseET1_T2_EUlP24curandStatePhilox4_32_10E_ZNS1_27distribution_nullary_kernelIS7_f7double2S9_SO_SH_EEvSJ_SL_RKT3_T4_EUlifE_EEvlNS_15PhiloxCudaStateESK_SL_,@"STO_CUDA_ENTRY STV_DEFAULT"
_ZN2at6native54_GLOBAL__N__3a6f1fcb_21_DistributionNormal_cu_0c5b6e8543distribution_elementwise_grid_stride_kernelIfLi4EZNS0_9templates4cuda20normal_and_transformIN3c108BFloat16EfPNS_17CUDAGeneratorImplEZZZNS4_13normal_kernelIS9_EEvRKNS_10TensorBaseEddT_ENKUlvE_clEvENKUlvE2_clEvEUlfE_EEvRNS_18TensorIteratorBaseET1_T2_EUlP24curandStatePhilox4_32_10E_ZNS1_27distribution_nullary_kernelIS7_f7double2S9_SO_SH_EEvSJ_SL_RKT3_T4_EUlifE_EEvlNS_15PhiloxCudaStateESK_SL_:
        /* <DEDUP_REMOVED lines=9> */
[----:B------:R-:W1:Y:S01]  /*0090*/  S2R R6, SR_TID.X ;  /* 0x0000000000067919 */ /* 0x000e620000002100 */
[----:B---3--:R-:W-:Y:S01]  /*00a0*/  @P0 IMAD.MOV.U32 R3, RZ, RZ, R55 ;  /* 0x000000ffff030224 */ /* 0x008fe200078e0037 */
[----:B------:R-:W3:Y:S05]  /*00b0*/  @P0 LDC R5, c[0x0][0x398] ;  /* 0x0000e600ff050b82 */ /* 0x000eea0000000800 */
[----:B--2---:R-:W3:Y:S01]  /*00c0*/  @P0 LDG.E.64 R2, desc[UR6][R2.64] ;  /* 0x0000000602020981 */ /* 0x004ee2000c1e1b00 */
[----:B0-----:R-:W-:-:S02]  /*00d0*/  IMAD.U32 R20, RZ, RZ, UR4 ;  /* 0x00000004ff147e24 */ /* 0x001fc4000f8e00ff */
        /* <DEDUP_REMOVED lines=16> */
[C---:B--2---:R-:W-:Y:S01]  /*01e0*/  VIADD R53, R21.reuse, 0xbb67ae85 ;  /* 0xbb67ae8515357836 */ /* 0x044fe20000000000 */
[----:B------:R-:W-:Y:S01]  /*01f0*/  IADD3 R50, PT, PT, R21, 0x76cf5d0a, RZ ;  /* 0x76cf5d0a15327810 */ /* 0x000fe20007ffe0ff */
[----:B------:R-:W-:Y:S01]  /*0200*/  IMAD.WIDE.U32 R2, R54, -0x2daee0ad, RZ ;  /* 0xd2511f5336027825 */ /* 0x000fe200078e00ff */
[----:B------:R-:W-:Y:S02]  /*0210*/  LOP3.LUT R10, R55, R9, R20, 0x96, !PT ;  /* 0x00000009370a7212 */ /* 0x000fe400078e9614 */
[C---:B------:R-:W-:Y:S01]  /*0220*/  IADD3 R45, PT, PT, R21.reuse, -0x56f99767, RZ ;  /* 0xa9066899152d7810 */ /* 0x040fe20007ffe0ff */
[----:B------:R-:W-:Y:S01]  /*0230*/  VIADD R52, R20, 0x9e3779b9 ;  /* 0x9e3779b914347836 */ /* 0x000fe20000000000 */
        /* <DEDUP_REMOVED lines=15> */
[C---:B------:R-:W-:Y:S02]  /*0330*/  VIADD R48, R20.reuse, 0xdaa66d2b ;  /* 0xdaa66d2b14307836 */ /* 0x040fe40000000000 */
[----:B------:R-:W-:Y:S02]  /*0340*/  VIADD R47, R20, 0x78dde6e4 ;  /* 0x78dde6e4142f7836 */ /* 0x000fe40000000000 */
        /* <DEDUP_REMOVED lines=28> */
[----:B------:R-:W-:Y:S01]  /*0510*/  VIADD R8, R20, 0x8ff34781 ;  /* 0x8ff3478114087836 */ /* 0x000fe20000000000 */
[----:B------:R-:W-:Y:S01]  /*0520*/  LOP3.LUT R33, R14, R2, R35, 0x96, !PT ;  /* 0x000000020e217212 */ /* 0x000fe200078e9623 */
[----:B------:R-:W-:-:S04]  /*0530*/  IMAD.HI.U32 R3, R13, -0x2daee0ad, RZ ;  /* 0xd2511f530d037827 */ /* 0x000fc800078e00ff */
[----:B------:R-:W-:Y:S01]  /*0540*/  IMAD.HI.U32 R5, R33, -0x326172a9, RZ ;  /* 0xcd9e8d5721057827 */ /* 0x000fe200078e00ff */
[----:B------:R-:W-:-:S03]  /*0550*/  LOP3.LUT R34, R34, R3, RZ, 0x3c, !PT ;  /* 0x0000000322227212 */ /* 0x000fc600078e3cff */
[----:B0-----:R-:W-:Y:S01]  /*0560*/  IMAD R12, R4, UR8, RZ ;  /* 0x00000008040c7c24 */ /* 0x001fe2000f8e02ff */
[----:B------:R-:W-:Y:S01]  /*0570*/  LOP3.LUT R32, R8, R32, R5, 0x96, !PT ;  /* 0x0000002008207212 */ /* 0x000fe200078e9605 */
[----:B------:R-:W-:Y:S02]  /*0580*/  IMAD.MOV.U32 R11, RZ, RZ, R6 ;  /* 0x000000ffff0b7224 */ /* 0x000fe400078e0006 */
[----:B------:R-:W-:Y:S02]  /*0590*/  IMAD.MOV.U32 R9, RZ, RZ, R7 ;  /* 0x000000ffff097224 */ /* 0x000fe400078e0007 */
[----:B------:R-:W-:Y:S02]  /*05a0*/  IMAD.SHL.U32 R6, R12, 0x4, RZ ;  /* 0x000000040c067824 */ /* 0x000fe400078e00ff */
[----:B------:R-:W-:Y:S01]  /*05b0*/  VIADD R5, R21, 0x96a522ad ;  /* 0x96a522ad15057836 */ /* 0x000fe20000000000 */
        /* <DEDUP_REMOVED lines=11> */
[----:B------:R-:W-:-:S04]  /*0670*/  IMAD.HI.U32 R24, R3, UR4, RZ ;  /* 0x0000000403187c27 */ /* 0x000fc8000f8e00ff */
[----:B------:R-:W-:-:S04]  /*0680*/  IMAD.MOV R3, RZ, RZ, -R24 ;  /* 0x000000ffff037224 */ /* 0x000fc800078e0a18 */
[----:B------:R-:W-:-:S05]  /*0690*/  IMAD R3, R6, R3, UR4 ;  /* 0x0000000406037e24 */ /* 0x000fca000f8e0203 */
[----:B------:R-:W-:-:S13]  /*06a0*/  ISETP.GE.U32.AND P0, PT, R3, R6, PT ;  /* 0x000000060300720c */ /* 0x000fda0003f06070 */
[----:B------:R-:W-:Y:S01]  /*06b0*/  @P0 IADD3 R3, PT, PT, -R6, R3, RZ ;  /* 0x0000000306030210 */ /* 0x000fe20007ffe1ff */
[----:B------:R-:W-:-:S03]  /*06c0*/  @P0 VIADD R24, R24, 0x1 ;  /* 0x0000000118180836 */ /* 0x000fc60000000000 */
[----:B------:R-:W-:-:S13]  /*06d0*/  ISETP.GE.U32.AND P1, PT, R3, R6, PT ;  /* 0x000000060300720c */ /* 0x000fda0003f26070 */
[----:B------:R-:W-:Y:S01]  /*06e0*/  @P1 VIADD R24, R24, 0x1 ;  /* 0x0000000118181836 */ /* 0x000fe20000000000 */
[----:B------:R-:W-:Y:S01]  /*06f0*/  @!P2 LOP3.LUT R24, RZ, R6, RZ, 0x33, !PT ;  /* 0x00000006ff18a212 */ /* 0x000fe200078e33ff */
[----:B------:R-:W-:Y:S06]  /*0700*/  BRA `(.L_x_69) ;  /* 0x0000000000087947 */ /* 0x000fec0003800000 */
.L_x_68:
[----:B------:R-:W-:-:S07]  /*0710*/  MOV R26, 0x730 ;  /* 0x00000730001a7802 */ /* 0x000fce0000000f00 */
[----:B------:R-:W-:Y:S05]  /*0720*/  CALL.REL.NOINC `($__internal_4_$__cuda_sm20_div_s64) ;  /* 0x0000001400887944 */ /* 0x000fea0003c00000 */
.L_x_69:
        /* <DEDUP_REMOVED lines=10> */
[----:B------:R-:W-:Y:S01]  /*07d0*/  IMAD R33, R33, -0x326172a9, RZ ;  /* 0xcd9e8d5721217824 */ /* 0x000fe200078e02ff */
[----:B------:R-:W-:Y:S01]  /*07e0*/  LOP3.LUT R34, R34, R5, RZ, 0x3c, !PT ;  /* 0x0000000522227212 */ /* 0x000fe200078e3cff */
[----:B------:R-:W0:Y:S01]  /*07f0*/  LDCU.64 UR10, c[0x0][0x3b0] ;  /* 0x00007600ff0a77ac */ /* 0x000e220008000a00 */
[----:B------:R-:W-:Y:S01]  /*0800*/  LOP3.LUT R3, R0, 0x3, RZ, 0xc0, !PT ;  /* 0x0000000300037812 */ /* 0x000fe200078ec0ff */
[----:B------:R-:W1:Y:S06]  /*0810*/  LDCU.64 UR12, c[0x0][0x3a8] ;  /* 0x00007500ff0c77ac */ /* 0x000e6c0008000a00 */
.L_x_83:
[----:B------:R-:W-:Y:S01]  /*0820*/  VIADD R54, R54, 0x1 ;  /* 0x0000000136367836 */ /* 0x000fe20000000000 */
[----:B------:R-:W-:Y:S03]  /*0830*/  BSSY.RECONVERGENT B0, `(.L_x_70) ;  /* 0x000000c000007945 */ /* 0x000fe60003800200 */
[C---:B--2---:R-:W-:Y:S01]  /*0840*/  IMAD.WIDE.U32 R28, R54.reuse, -0x2daee0ad, RZ ;  /* 0xd2511f53361c7825 */ /* 0x044fe200078e00ff */
[----:B------:R-:W-:-:S13]  /*0850*/  ISETP.NE.AND P0, PT, R54, RZ, PT ;  /* 0x000000ff3600720c */ /* 0x000fda0003f05270 */
[----:B------:R-:W-:Y:S05]  /*0860*/  @P0 BRA `(.L_x_71) ;  /* 0x0000000000200947 */ /* 0x000fea0003800000 */
[----:B------:R-:W-:-:S05]  /*0870*/  VIADD R55, R55, 0x1 ;  /* 0x0000000137377836 */ /* 0x000fca0000000000 */
[----:B------:R-:W-:-:S13]  /*0880*/  ISETP.NE.AND P0, PT, R55, RZ, PT ;  /* 0x000000ff3700720c */ /* 0x000fda0003f05270 */
[----:B------:R-:W-:Y:S01]  /*0890*/  @!P0 IADD3 R10, PT, PT, R10, 0x1, RZ ;  /* 0x000000010a0a8810 */ /* 0x000fe20007ffe0ff */
[----:B------:R-:W-:Y:S02]  /*08a0*/  @!P0 VIADD R0, R7, 0x1 ;  /* 0x0000000107008836 */ /* 0x000fe40000000000 */
[----:B------:R-:W-:Y:S01]  /*08b0*/  @!P0 IMAD.MOV.U32 R55, RZ, RZ, RZ ;  /* 0x000000ffff378224 */ /* 0x000fe200078e00ff */
[----:B------:R-:W-:-:S13]  /*08c0*/  ISETP.NE.AND P1, PT, R10, RZ, !P0 ;  /* 0x000000ff0a00720c */ /* 0x000fda0004725270 */
[----:B------:R-:W-:-:S05]  /*08d0*/  @P1 IMAD.MOV R0, RZ, RZ, R7 ;  /* 0x000000ffff001224 */ /* 0x000fca00078e0207 */
[----:B------:R-:W-:-:S07]  /*08e0*/  @!P0 MOV R7, R0 ;  /* 0x0000000000078202 */ /* 0x000fce0000000f00 */
.L_x_71:
[----:B01----:R-:W-:Y:S05]  /*08f0*/  BSYNC.RECONVERGENT B0 ;  /* 0x0000000000007941 */ /* 0x003fea0003800200 */
.L_x_70:
        /* <DEDUP_REMOVED lines=43> */
[----:B------:R-:W-:Y:S02]  /*0bb0*/  IMAD.MOV.U32 R29, RZ, RZ, R34 ;  /* 0x000000ffff1d7224 */ /* 0x000fe400078e0022 */
[----:B------:R-:W-:-:S10]  /*0bc0*/  IMAD.MOV.U32 R28, RZ, RZ, R31 ;  /* 0x000000ffff1c7224 */ /* 0x000fd400078e001f */
[----:B------:R-:W-:Y:S05]  /*0bd0*/  @!P0 BRA `(.L_x_73) ;  /* 0x0000000000388947 */ /* 0x000fea0003800000 */
[----:B------:R-:W-:Y:S01]  /*0be0*/  IMAD.MOV.U32 R32, RZ, RZ, R33 ;  /* 0x000000ffff207224 */ /* 0x000fe200078e0021 */
[----:B------:R-:W-:Y:S01]  /*0bf0*/  MOV R29, R31 ;  /* 0x0000001f001d7202 */ /* 0x000fe20000000f00 */
[----:B------:R-:W-:Y:S02]  /*0c00*/  IMAD.MOV.U32 R28, RZ, RZ, R2 ;  /* 0x000000ffff1c7224 */ /* 0x000fe400078e0002 */
[----:B------:R-:W-:Y:S01]  /*0c10*/  IMAD.MOV.U32 R33, RZ, RZ, R34 ;  /* 0x000000ffff217224 */ /* 0x000fe200078e0022 */
[----:B------:R-:W-:Y:S06]  /*0c20*/  BRA `(.L_x_73) ;  /* 0x0000000000247947 */ /* 0x000fec0003800000 */
.L_x_72:
[----:B------:R-:W-:Y:S01]  /*0c30*/  ISETP.NE.AND P0, PT, R3, 0x3, PT ;  /* 0x000000030300780c */ /* 0x000fe20003f05270 */
[----:B------:R-:W-:Y:S01]  /*0c40*/  IMAD.MOV.U32 R32, RZ, RZ, R31 ;  /* 0x000000ffff207224 */ /* 0x000fe200078e001f */
[----:B------:R-:W-:Y:S01]  /*0c50*/  MOV R33, R2 ;  /* 0x0000000200217202 */ /* 0x000fe20000000f00 */
[----:B------:R-:W-:Y:S02]  /*0c60*/  IMAD.MOV.U32 R29, RZ, RZ, R24 ;  /* 0x000000ffff1d7224 */ /* 0x000fe400078e0018 */
[----:B------:R-:W-:-:S08]  /*0c70*/  IMAD.MOV.U32 R28, RZ, RZ, R0 ;  /* 0x000000ffff1c7224 */ /* 0x000fd000078e0000 */
[----:B------:R-:W-:Y:S01]  /*0c80*/  @P0 IMAD.MOV.U32 R32, RZ, RZ, R34 ;  /* 0x000000ffff200224 */ /* 0x000fe200078e0022 */
[----:B------:R-:W-:Y:S01]  /*0c90*/  @P0 MOV R33, R31 ;  /* 0x0000001f00210202 */ /* 0x000fe20000000f00 */
[----:B------:R-:W-:Y:S02]  /*0ca0*/  @P0 IMAD.MOV.U32 R29, RZ, RZ, R2 ;  /* 0x000000ffff1d0224 */ /* 0x000fe400078e0002 */
[----:B------:R-:W-:-:S07]  /*0cb0*/  @P0 IMAD.MOV.U32 R28, RZ, RZ, R24 ;  /* 0x000000ffff1c0224 */ /* 0x000fce00078e0018 */
.L_x_73:
[----:B------:R-:W-:-:S04]  /*0cc0*/  IMAD.WIDE.U32 R26, R33, 0x200000, RZ ;  /* 0x00200000211a7825 */ /* 0x000fc800078e00ff */
[----:B------:R-:W-:Y:S01]  /*0cd0*/  HFMA2 R34, -RZ, RZ, 0, 0 ;  /* 0x00000000ff227431 */ /* 0x000fe200000001ff */
[----:B------:R-:W-:Y:S01]  /*0ce0*/  BSSY.RECONVERGENT B0, `(.L_x_74) ;  /* 0x000005d000007945 */ /* 0x000fe20003800200 */
[----:B------:R-:W-:Y:S01]  /*0cf0*/  IMAD.MOV.U32 R37, RZ, RZ, R27 ;  /* 0x000000ffff257224 */ /* 0x000fe200078e001b */
[----:B------:R-:W-:Y:S01]  /*0d00*/  LOP3.LUT R36, R26, R32, RZ, 0x3c, !PT ;  /* 0x000000201a247212 */ /* 0x000fe200078e3cff */
[----:B------:R-:W-:Y:S02]  /*0d10*/  IMAD.MOV.U32 R35, RZ, RZ, 0x3ca00000 ;  /* 0x3ca00000ff237424 */ /* 0x000fe400078e00ff */
[----:B------:R-:W-:Y:S01]  /*0d20*/  IMAD.WIDE.U32 R32, R28, 0x200000, RZ ;  /* 0x002000001c207825 */ /* 0x000fe200078e00ff */
[----:B------:R-:W0:Y:S03]  /*0d30*/  I2F.F64.U64 R30, R36 ;  /* 0x00000024001e7312 */ /* 0x000e260000301800 */
[----:B------:R-:W-:Y:S01]  /*0d40*/  IMAD.MOV.U32 R28, RZ, RZ, -0x3ff ;  /* 0xfffffc01ff1c7424 */ /* 0x000fe200078e00ff */
[----:B------:R-:W-:-:S06]  /*0d50*/  LOP3.LUT R32, R32, R29, RZ, 0x3c, !PT ;  /* 0x0000001d20207212 */ /* 0x000fcc00078e3cff */
[----:B------:R-:W1:Y:S01]  /*0d60*/  I2F.F64.U64 R32, R32 ;  /* 0x0000002000207312 */ /* 0x000e620000301800 */
[----:B0-----:R-:W-:-:S10]  /*0d70*/  DFMA R30, R30, R34, 5.5511151231257827021e-17 ;  /* 0x3c9000001e1e742b */ /* 0x001fd40000000022 */
[----:B------:R-:W-:Y:S01]  /*0d80*/  ISETP.GT.AND P0, PT, R31, 0xfffff, PT ;  /* 0x000fffff1f00780c */ /* 0x000fe20003f04270 */
[----:B------:R-:W-:Y:S01]  /*0d90*/  IMAD.MOV.U32 R26, RZ, RZ, R30 ;  /* 0x000000ffff1a7224 */ /* 0x000fe200078e001e */
[----:B------:R-:W-:Y:S01]  /*0da0*/  MOV R29, R31 ;  /* 0x0000001f001d7202 */ /* 0x000fe20000000f00 */
[----:B------:R-:W-:Y:S01]  /*0db0*/  IMAD.MOV.U32 R27, RZ, RZ, R31 ;  /* 0x000000ffff1b7224 */ /* 0x000fe200078e001f */
[----:B-1----:R-:W-:Y:S01]  /*0dc0*/  DFMA R34, R32, 2.2204460492503130808e-16, R34 ;  /* 0x3cb000002022782b */ /* 0x002fe20000000022 */
[----:B------:R-:W-:-:S08]  /*0dd0*/  MOV R40, R30 ;  /* 0x0000001e00287202 */ /* 0x000fd00000000f00 */
[----:B------:R-:W-:Y:S01]  /*0de0*/  @!P0 DMUL R26, R26, 1.80143985094819840000e+16 ;  /* 0x435000001a1a8828 */ /* 0x000fe20000000000 */
[----:B------:R-:W-:-:S09]  /*0df0*/  @!P0 IMAD.MOV.U32 R28, RZ, RZ, -0x435 ;  /* 0xfffffbcbff1c8424 */ /* 0x000fd200078e00ff */
[----:B------:R-:W-:Y:S02]  /*0e00*/  @!P0 IMAD.MOV.U32 R29, RZ, RZ, R27 ;  /* 0x000000ffff1d8224 */ /* 0x000fe400078e001b */
[----:B------:R-:W-:Y:S02]  /*0e10*/  @!P0 IMAD.MOV.U32 R40, RZ, RZ, R26 ;  /* 0x000000ffff288224 */ /* 0x000fe400078e001a */
[----:B------:R-:W-:-:S05]  /*0e20*/  VIADD R31, R29, 0xffffffff ;  /* 0xffffffff1d1f7836 */ /* 0x000fca0000000000 */
[----:B------:R-:W-:-:S13]  /*0e30*/  ISETP.GT.U32.AND P1, PT, R31, 0x7feffffe, PT ;  /* 0x7feffffe1f00780c */ /* 0x000fda0003f24070 */
[----:B------:R-:W-:Y:S05]  /*0e40*/  @P1 BRA `(.L_x_75) ;  /* 0x0000000400001947 */ /* 0x000fea0003800000 */
[----:B------:R-:W-:Y:S01]  /*0e50*/  LOP3.LUT R26, R29, 0xfffff, RZ, 0xc0, !PT ;  /* 0x000fffff1d1a7812 */ /* 0x000fe200078ec0ff */
[----:B------:R-:W-:Y:S01]  /*0e60*/  UMOV UR4, 0x3ae80f1e ;  /* 0x3ae80f1e00047882 */ /* 0x000fe20000000000 */
[----:B------:R-:W-:Y:S01]  /*0e70*/  UMOV UR5, 0x3eb1380b ;  /* 0x3eb1380b00057882 */ /* 0x000fe20000000000 */
[----:B------:R-:W-:Y:S01]  /*0e80*/  UMOV UR8, 0x80000000 ;  /* 0x8000000000087882 */ /* 0x000fe20000000000 */
[----:B------:R-:W-:Y:S01]  /*0e90*/  LOP3.LUT R41, R26, 0x3ff00000, RZ, 0xfc, !PT ;  /* 0x3ff000001a297812 */ /* 0x000fe200078efcff */
[----:B------:R-:W-:Y:S01]  /*0ea0*/  IMAD.MOV.U32 R26, RZ, RZ, RZ ;  /* 0x000000ffff1a7224 */ /* 0x000fe200078e00ff */
[----:B------:R-:W-:Y:S02]  /*0eb0*/  UMOV UR9, 0x43300000 ;  /* 0x4330000000097882 */ /* 0x000fe40000000000 */
[----:B------:R-:W-:-:S13]  /*0ec0*/  ISETP.GE.U32.AND P0, PT, R41, 0x3ff6a09f, PT ;  /* 0x3ff6a09f2900780c */ /* 0x000fda0003f06070 */
[----:B------:R-:W-:-:S05]  /*0ed0*/  @P0 VIADD R27, R41, 0xfff00000 ;  /* 0xfff00000291b0836 */ /* 0x000fca0000000000 */
[----:B------:R-:W-:-:S06]  /*0ee0*/  @P0 MOV R41, R27 ;  /* 0x0000001b00290202 */ /* 0x000fcc0000000f00 */
[C---:B------:R-:W-:Y:S02]  /*0ef0*/  DADD R30, R40.reuse, 1 ;  /* 0x3ff00000281e7429 */ /* 0x040fe40000000000 */
[----:B------:R-:W-:-:S04]  /*0f00*/  DADD R40, R40, -1 ;  /* 0xbff0000028287429 */ /* 0x000fc80000000000 */
[----:B------:R-:W0:Y:S02]  /*0f10*/  MUFU.RCP64H R27, R31 ;  /* 0x0000001f001b7308 */ /* 0x000e240000001800 */
[----:B0-----:R-:W-:-:S08]  /*0f20*/  DFMA R38, -R30, R26, 1 ;  /* 0x3ff000001e26742b */ /* 0x001fd0000000011a */
[----:B------:R-:W-:-:S08]  /*0f30*/  DFMA R38, R38, R38, R38 ;  /* 0x000000262626722b */ /* 0x000fd00000000026 */
[----:B------:R-:W-:Y:S01]  /*0f40*/  DFMA R38, R26, R38, R26 ;  /* 0x000000261a26722b */ /* 0x000fe2000000001a */
[----:B------:R-:W-:Y:S02]  /*0f50*/  IMAD.MOV.U32 R26, RZ, RZ, -0x748574fc ;  /* 0x8b7a8b04ff1a7424 */ /* 0x000fe400078e00ff */
[----:B------:R-:W-:-:S05]  /*0f60*/  IMAD.MOV.U32 R27, RZ, RZ, 0x3ed0ee25 ;  /* 0x3ed0ee25ff1b7424 */ /* 0x000fca00078e00ff */
[----:B------:R-:W-:-:S08]  /*0f70*/  DMUL R36, R40, R38 ;  /* 0x0000002628247228 */ /* 0x000fd00000000000 */
[----:B------:R-:W-:-:S08]  /*0f80*/  DFMA R36, R40, R38, R36 ;  /* 0x000000262824722b */ /* 0x000fd00000000024 */
[----:B------:R-:W-:-:S08]  /*0f90*/  DMUL R32, R36, R36 ;  /* 0x0000002424207228 */ /* 0x000fd00000000000 */
[----:B------:R-:W-:Y:S01]  /*0fa0*/  DFMA R26, R32, UR4, R26 ;  /* 0x00000004201a7c2b */ /* 0x000fe2000800001a */
[----:B------:R-:W-:Y:S01]  /*0fb0*/  UMOV UR4, 0x9f02676f ;  /* 0x9f02676f00047882 */ /* 0x000fe20000000000 */
[----:B------:R-:W-:-:S06]  /*0fc0*/  UMOV UR5, 0x3ef3b266 ;  /* 0x3ef3b26600057882 */ /* 0x000fcc0000000000 */
[----:B------:R-:W-:Y:S01]  /*0fd0*/  DFMA R30, R32, R26, UR4 ;  /* 0x00000004201e7e2b */ /* 0x000fe2000800001a */
[----:B------:R-:W-:Y:S01]  /*0fe0*/  UMOV UR4, 0xa9ab0956 ;  /* 0xa9ab095600047882 */ /* 0x000fe20000000000 */
[----:B------:R-:W-:Y:S01]  /*0ff0*/  UMOV UR5, 0x3f1745cb ;  /* 0x3f1745cb00057882 */ /* 0x000fe20000000000 */
[----:B------:R-:W-:Y:S01]  /*1000*/  LEA.HI R26, R29, R28, RZ, 0xc ;  /* 0x0000001c1d1a7211 */ /* 0x000fe200078f60ff */
[----:B------:R-:W-:Y:S01]  /*1010*/  DADD R28, R40, -R36 ;  /* 0x00000000281c7229 */ /* 0x000fe20000000824 */
[----:B------:R-:W-:Y:S02]  /*1020*/  IMAD.MOV.U32 R27, RZ, RZ, 0x43300000 ;  /* 0x43300000ff1b7424 */ /* 0x000fe400078e00ff */
[----:B------:R-:W-:Y:S01]  /*1030*/  @P0 IADD3 R26, PT, PT, R26, 0x1, RZ ;  /* 0x000000011a1a0810 */ /* 0x000fe20007ffe0ff */
[----:B------:R-:W-:Y:S01]  /*1040*/  DFMA R30, R32, R30, UR4 ;  /* 0x00000004201e7e2b */ /* 0x000fe2000800001e */
[----:B------:R-:W-:Y:S01]  /*1050*/  UMOV UR4, 0x2d1b5154 ;  /* 0x2d1b515400047882 */ /* 0x000fe20000000000 */
[----:B------:R-:W-:Y:S01]  /*1060*/  UMOV UR5, 0x3f3c71c7 ;  /* 0x3f3c71c700057882 */ /* 0x000fe20000000000 */
[----:B------:R-:W-:Y:S01]  /*1070*/  LOP3.LUT R26, R26, 0x80000000, RZ, 0x3c, !PT ;  /* 0x800000001a1a7812 */ /* 0x000fe200078e3cff */
[----:B------:R-:W-:-:S04]  /*1080*/  DADD R28, R28, R28 ;  /* 0x000000001c1c7229 */ /* 0x000fc8000000001c */
[----:B------:R-:W-:Y:S01]  /*1090*/  DFMA R30, R32, R30, UR4 ;  /* 0x00000004201e7e2b */ /* 0x000fe2000800001e */
[----:B------:R-:W-:Y:S01]  /*10a0*/  UMOV UR4, 0x923be72d ;  /* 0x923be72d00047882 */ /* 0x000fe20000000000 */
[----:B------:R-:W-:Y:S01]  /*10b0*/  UMOV UR5, 0x3f624924 ;  /* 0x3f62492400057882 */ /* 0x000fe20000000000 */
[----:B------:R-:W-:Y:S01]  /*10c0*/  DADD R26, R26, -UR8 ;  /* 0x800000081a1a7e29 */ /* 0x000fe20008000000 */
[----:B------:R-:W-:Y:S01]  /*10d0*/  UMOV UR8, 0xfefa39ef ;  /* 0xfefa39ef00087882 */ /* 0x000fe20000000000 */
[----:B------:R-:W-:Y:S01]  /*10e0*/  UMOV UR9, 0x3fe62e42 ;  /* 0x3fe62e4200097882 */ /* 0x000fe20000000000 */
[----:B------:R-:W-:Y:S02]  /*10f0*/  DFMA R40, R40, -R36, R28 ;  /* 0x800000242828722b */ /* 0x000fe4000000001c */
[----:B------:R-:W-:Y:S01]  /*1100*/  DFMA R30, R32, R30, UR4 ;  /* 0x00000004201e7e2b */ /* 0x000fe2000800001e */
[----:B------:R-:W-:Y:S01]  /*1110*/  UMOV UR4, 0x9999a3c4 ;  /* 0x9999a3c400047882 */ /* 0x000fe20000000000 */
[----:B------:R-:W-:Y:S01]  /*1120*/  UMOV UR5, 0x3f899999 ;  /* 0x3f89999900057882 */ /* 0x000fe20000000000 */
[----:B------:R-:W-:-:S03]  /*1130*/  DFMA R28, R26, UR8, R36 ;  /* 0x000000081a1c7c2b */ /* 0x000fc60008000024 */
[----:B------:R-:W-:Y:S02]  /*1140*/  DMUL R40, R38, R40 ;  /* 0x0000002826287228 */ /* 0x000fe40000000000 */
[----:B------:R-:W-:Y:S01]  /*1150*/  DFMA R30, R32, R30, UR4 ;  /* 0x00000004201e7e2b */ /* 0x000fe2000800001e */
[----:B------:R-:W-:Y:S01]  /*1160*/  UMOV UR4, 0x55555554 ;  /* 0x5555555400047882 */ /* 0x000fe20000000000 */
[----:B------:R-:W-:-:S06]  /*1170*/  UMOV UR5, 0x3fb55555 ;  /* 0x3fb5555500057882 */ /* 0x000fcc0000000000 */
[----:B------:R-:W-:Y:S01]  /*1180*/  DFMA R30, R32, R30, UR4 ;  /* 0x00000004201e7e2b */ /* 0x000fe2000800001e */
[----:B------:R-:W-:Y:S01]  /*1190*/  UMOV UR4, 0xfefa39ef ;  /* 0xfefa39ef00047882 */ /* 0x000fe20000000000 */
[----:B------:R-:W-:Y:S02]  /*11a0*/  UMOV UR5, 0x3fe62e42 ;  /* 0x3fe62e4200057882 */ /* 0x000fe40000000000 */
[----:B------:R-:W-:Y:S01]  /*11b0*/  DFMA R38, R26, -UR4, R28 ;  /* 0x800000041a267c2b */ /* 0x000fe2000800001c */
[----:B------:R-:W-:Y:S01]  /*11c0*/  UMOV UR4, 0x3b39803f ;  /* 0x3b39803f00047882 */ /* 0x000fe20000000000 */
[----:B------:R-:W-:Y:S02]  /*11d0*/  UMOV UR5, 0x3c7abc9e ;  /* 0x3c7abc9e00057882 */ /* 0x000fe40000000000 */
[----:B------:R-:W-:-:S04]  /*11e0*/  DMUL R30, R32, R30 ;  /* 0x0000001e201e7228 */ /* 0x000fc80000000000 */
[----:B------:R-:W-:-:S04]  /*11f0*/  DADD R38, -R36, R38 ;  /* 0x0000000024267229 */ /* 0x000fc80000000126 */
[----:B------:R-:W-:-:S08]  /*1200*/  DFMA R30, R36, R30, R40 ;  /* 0x0000001e241e722b */ /* 0x000fd00000000028 */
[----:B------:R-:W-:-:S08]  /*1210*/  DADD R30, R30, -R38 ;  /* 0x000000001e1e7229 */ /* 0x000fd00000000826 */
[----:B------:R-:W-:-:S08]  /*1220*/  DFMA R26, R26, UR4, R30 ;  /* 0x000000041a1a7c2b */ /* 0x000fd0000800001e */
[----:B------:R-:W-:Y:S01]  /*1230*/  DADD R26, R28, R26 ;  /* 0x000000001c1a7229 */ /* 0x000fe2000000001a */
[----:B------:R-:W-:Y:S10]  /*1240*/  BRA `(.L_x_76) ;  /* 0x0000000000187947 */ /* 0x000ff40003800000 */
.L_x_75:
[----:B------:R-:W-:Y:S01]  /*1250*/  IMAD.MOV.U32 R28, RZ, RZ, 0x0 ;  /* 0x00000000ff1c7424 */ /* 0x000fe200078e00ff */
[----:B------:R-:W-:Y:S01]  /*1260*/  LOP3.LUT P0, RZ, R27, 0x7fffffff, RZ, 0xc0, !PT ;  /* 0x7fffffff1bff7812 */ /* 0x000fe2000780c0ff */
[----:B------:R-:W-:-:S06]  /*1270*/  IMAD.MOV.U32 R29, RZ, RZ, 0x7ff00000 ;  /* 0x7ff00000ff1d7424 */ /* 0x000fcc00078e00ff */
[----:B------:R-:W-:-:S10]  /*1280*/  DFMA R28, R26, R28, +INF ;  /* 0x7ff000001a1c742b */ /* 0x000fd4000000001c */
[----:B------:R-:W-:Y:S02]  /*1290*/  FSEL R26, R28, RZ, P0 ;  /* 0x000000ff1c1a7208 */ /* 0x000fe40000000000 */
[----:B------:R-:W-:-:S07]  /*12a0*/  FSEL R27, R29, -QNAN , P0 ;  /* 0xfff000001d1b7808 */ /* 0x000fce0000000000 */
.L_x_76:
[----:B------:R-:W-:Y:S05]  /*12b0*/  BSYNC.RECONVERGENT B0 ;  /* 0x0000000000007941 */ /* 0x000fea0003800200 */
.L_x_74:
[----:B------:R-:W-:Y:S01]  /*12c0*/  DMUL R28, RZ, R34 ;  /* 0x00000022ff1c7228 */ /* 0x000fe20000000000 */
[----:B------:R-:W-:Y:S01]  /*12d0*/  SHF.L.U32 R30, R35, 0x1, RZ ;  /* 0x00000001231e7819 */ /* 0x000fe200000006ff */
[----:B------:R-:W-:Y:S01]  /*12e0*/  DMUL R26, R26, -2 ;  /* 0xc00000001a1a7828 */ /* 0x000fe20000000000 */
[----:B------:R-:W-:Y:S01]  /*12f0*/  UMOV UR4, 0x33145c07 ;  /* 0x33145c0700047882 */ /* 0x000fe20000000000 */
[----:B------:R-:W-:Y:S01]  /*1300*/  UMOV UR5, 0x3ca1a626 ;  /* 0x3ca1a62600057882 */ /* 0x000fe20000000000 */
[----:B------:R-:W-:Y:S01]  /*1310*/  ISETP.GT.U32.AND P0, PT, R30, -0x79800000, PT ;  /* 0x868000001e00780c */ /* 0x000fe20003f04070 */
[----:B------:R-:W-:Y:S01]  /*1320*/  IMAD.MOV.U32 R31, RZ, RZ, 0x3fd80000 ;  /* 0x3fd80000ff1f7424 */ /* 0x000fe200078e00ff */
[----:B------:R-:W-:Y:S01]  /*1330*/  MOV R30, 0x0 ;  /* 0x00000000001e7802 */ /* 0x000fe20000000f00 */
[----:B------:R-:W0:Y:S01]  /*1340*/  MUFU.RSQ64H R57, R27 ;  /* 0x0000001b00397308 */ /* 0x000e220000001c00 */
[----:B------:R-:W-:Y:S01]  /*1350*/  IMAD.MOV.U32 R38, RZ, RZ, 0x2cb0d246 ;  /* 0x2cb0d246ff267424 */ /* 0x000fe200078e00ff */
[----:B------:R-:W-:Y:S01]  /*1360*/  FSEL R29, R29, R35, P0 ;  /* 0x000000231d1d7208 */ /* 0x000fe20000000000 */
[----:B------:R-:W-:Y:S01]  /*1370*/  IMAD.MOV.U32 R39, RZ, RZ, 0x3e5ae5f1 ;  /* 0x3e5ae5f1ff277424 */ /* 0x000fe200078e00ff */
[----:B------:R-:W-:Y:S01]  /*1380*/  FSEL R34, R28, R34, P0 ;  /* 0x000000221c227208 */ /* 0x000fe20000000000 */
[----:B------:R-:W-:Y:S01]  /*1390*/  VIADD R56, R27, 0xfcb00000 ;  /* 0xfcb000001b387836 */ /* 0x000fe20000000000 */
[----:B------:R-:W-:Y:S01]  /*13a0*/  BSSY.RECONVERGENT B0, `(.L_x_77) ;  /* 0x000004c000007945 */ /* 0x000fe20003800200 */
[----:B------:R-:W-:-:S02]  /*13b0*/  VIADD R35, R29, 0x100000 ;  /* 0x001000001d237836 */ /* 0x000fc40000000000 */
[----:B------:R-:W-:Y:S02]  /*13c0*/  IMAD.MOV.U32 R28, RZ, RZ, R34 ;  /* 0x000000ffff1c7224 */ /* 0x000fe400078e0022 */
[----:B------:R-:W1:Y:S01]  /*13d0*/  FRND.F64 R36, R34 ;  /* 0x0000002200247313 */ /* 0x000e620000301800 */
[----:B0-----:R-:W-:-:S07]  /*13e0*/  DMUL R32, R56, R56 ;  /* 0x0000003838207228 */ /* 0x001fce0000000000 */
[----:B------:R-:W0:Y:S01]  /*13f0*/  F2I.S64.F64 R34, R34 ;  /* 0x0000002200227311 */ /* 0x000e220000301900 */
[----:B------:R-:W-:Y:S02]  /*1400*/  DFMA R32, R26, -R32, 1 ;  /* 0x3ff000001a20742b */ /* 0x000fe40000000820 */
[----:B-1----:R-:W-:-:S06]  /*1410*/  DFMA R36, R36, -0.5, R28 ;  /* 0xbfe000002424782b */ /* 0x002fcc000000001c */
[----:B------:R-:W-:Y:S01]  /*1420*/  DFMA R30, R32, R30, 0.5 ;  /* 0x3fe00000201e742b */ /* 0x000fe2000000001e */
[----:B0-----:R-:W-:Y:S01]  /*1430*/  LOP3.LUT P1, RZ, R34, 0x2, RZ, 0xc0, !PT ;  /* 0x0000000222ff7812 */ /* 0x001fe2000782c0ff */
[----:B------:R-:W-:Y:S01]  /*1440*/  DMUL R40, R36, UR4 ;  /* 0x0000000424287c28 */ /* 0x000fe20008000000 */
[----:B------:R-:W-:Y:S01]  /*1450*/  UMOV UR4, 0x54442d18 ;  /* 0x54442d1800047882 */ /* 0x000fe20000000000 */
[----:B------:R-:W-:-:S06]  /*1460*/  UMOV UR5, 0x400921fb ;  /* 0x400921fb00057882 */ /* 0x000fcc0000000000 */
[----:B------:R-:W-:Y:S01]  /*1470*/  DFMA R40, R36, UR4, R40 ;  /* 0x0000000424287c2b */ /* 0x000fe20008000028 */
[----:B------:R-:W-:Y:S01]  /*1480*/  UMOV UR4, 0xf9785eba ;  /* 0xf9785eba00047882 */ /* 0x000fe20000000000 */
[----:B------:R-:W-:Y:S01]  /*1490*/  DMUL R36, R56, R32 ;  /* 0x0000002038247228 */ /* 0x000fe20000000000 */
[----:B------:R-:W-:-:S05]  /*14a0*/  UMOV UR5, 0x3de5db65 ;  /* 0x3de5db6500057882 */ /* 0x000fca0000000000 */
[----:B------:R-:W-:Y:S02]  /*14b0*/  DMUL R32, R40, R40 ;  /* 0x0000002828207228 */ /* 0x000fe40000000000 */
[----:B------:R-:W-:Y:S01]  /*14c0*/  DFMA R30, R30, R36, R56 ;  /* 0x000000241e1e722b */ /* 0x000fe20000000038 */
[----:B------:R-:W-:Y:S01]  /*14d0*/  MOV R36, 0xc1ef8528 ;  /* 0xc1ef852800247802 */ /* 0x000fe20000000f00 */
[----:B------:R-:W-:-:S04]  /*14e0*/  IMAD.MOV.U32 R37, RZ, RZ, 0x3e21eea7 ;  /* 0x3e21eea7ff257424 */ /* 0x000fc800078e00ff */
[C---:B------:R-:W-:Y:S01]  /*14f0*/  DFMA R38, R32.reuse, UR4, -R38 ;  /* 0x0000000420267c2b */ /* 0x040fe20008000826 */
[----:B------:R-:W-:Y:S01]  /*1500*/  UMOV UR4, 0x20fd8164 ;  /* 0x20fd816400047882 */ /* 0x000fe20000000000 */
[----:B------:R-:W-:Y:S02]  /*1510*/  UMOV UR5, 0x3da8ff83 ;  /* 0x3da8ff8300057882 */ /* 0x000fe40000000000 */
[C---:B------:R-:W-:Y:S01]  /*1520*/  DFMA R36, R32.reuse, -UR4, R36 ;  /* 0x8000000420247c2b */ /* 0x040fe20008000024 */
[----:B------:R-:W-:Y:S01]  /*1530*/  UMOV UR4, 0x69ace392 ;  /* 0x69ace39200047882 */ /* 0x000fe20000000000 */
[----:B------:R-:W-:Y:S02]  /*1540*/  UMOV UR5, 0x3ec71de3 ;  /* 0x3ec71de300057882 */ /* 0x000fe40000000000 */
[----:B------:R-:W-:Y:S01]  /*1550*/  DFMA R38, R32, R38, UR4 ;  /* 0x0000000420267e2b */ /* 0x000fe20008000026 */
[----:B------:R-:W-:Y:S01]  /*1560*/  UMOV UR4, 0x8e06e6d9 ;  /* 0x8e06e6d900047882 */ /* 0x000fe20000000000 */
[----:B------:R-:W-:-:S02]  /*1570*/  UMOV UR5, 0x3e927e4f ;  /* 0x3e927e4f00057882 */ /* 0x000fc40000000000 */
[C---:B------:R-:W-:Y:S01]  /*1580*/  DFMA R36, R32.reuse, R36, -UR4 ;  /* 0x8000000420247e2b */ /* 0x040fe20008000024 */
[----:B------:R-:W-:Y:S01]  /*1590*/  UMOV UR4, 0x19db62a1 ;  /* 0x19db62a100047882 */ /* 0x000fe20000000000 */
[----:B------:R-:W-:Y:S02]  /*15a0*/  UMOV UR5, 0x3f2a01a0 ;  /* 0x3f2a01a000057882 */ /* 0x000fe40000000000 */
[C---:B------:R-:W-:Y:S01]  /*15b0*/  DFMA R38, R32.reuse, R38, -UR4 ;  /* 0x8000000420267e2b */ /* 0x040fe20008000026 */
[----:B------:R-:W-:Y:S01]  /*15c0*/  UMOV UR4, 0x19ddbce9 ;  /* 0x19ddbce900047882 */ /* 0x000fe20000000000 */
[----:B------:R-:W-:Y:S02]  /*15d0*/  UMOV UR5, 0x3efa01a0 ;  /* 0x3efa01a000057882 */ /* 0x000fe40000000000 */
[----:B------:R-:W-:Y:S01]  /*15e0*/  DFMA R36, R32, R36, UR4 ;  /* 0x0000000420247e2b */ /* 0x000fe20008000024 */
[----:B------:R-:W-:Y:S01]  /*15f0*/  UMOV UR4, 0x11110818 ;  /* 0x1111081800047882 */ /* 0x000fe20000000000 */
[----:B------:R-:W-:-:S02]  /*1600*/  UMOV UR5, 0x3f811111 ;  /* 0x3f81111100057882 */ /* 0x000fc40000000000 */
[C---:B------:R-:W-:Y:S01]  /*1610*/  DFMA R38, R32.reuse, R38, UR4 ;  /* 0x0000000420267e2b */ /* 0x040fe20008000026 */
[----:B------:R-:W-:Y:S01]  /*1620*/  UMOV UR4, 0x16c15d47 ;  /* 0x16c15d4700047882 */ /* 0x000fe20000000000 */
[----:B------:R-:W-:Y:S02]  /*1630*/  UMOV UR5, 0x3f56c16c ;  /* 0x3f56c16c00057882 */ /* 0x000fe40000000000 */
[C---:B------:R-:W-:Y:S01]  /*1640*/  DFMA R36, R32.reuse, R36, -UR4 ;  /* 0x8000000420247e2b */ /* 0x040fe20008000024 */
[----:B------:R-:W-:Y:S01]  /*1650*/  UMOV UR4, 0x55555554 ;  /* 0x5555555400047882 */ /* 0x000fe20000000000 */
[----:B------:R-:W-:Y:S02]  /*1660*/  UMOV UR5, 0x3fc55555 ;  /* 0x3fc5555500057882 */ /* 0x000fe40000000000 */
[----:B------:R-:W-:Y:S01]  /*1670*/  DFMA R38, R32, R38, -UR4 ;  /* 0x8000000420267e2b */ /* 0x000fe20008000026 */
[----:B------:R-:W-:Y:S01]  /*1680*/  UMOV UR4, 0x55555551 ;  /* 0x5555555100047882 */ /* 0x000fe20000000000 */
[----:B------:R-:W-:-:S02]  /*1690*/  UMOV UR5, 0x3fa55555 ;  /* 0x3fa5555500057882 */ /* 0x000fc40000000000 */
[----:B------:R-:W-:-:S04]  /*16a0*/  DFMA R36, R32, R36, UR4 ;  /* 0x0000000420247e2b */ /* 0x000fc80008000024 */
[----:B------:R-:W-:-:S04]  /*16b0*/  DFMA R38, R32, R38, RZ ;  /* 0x000000262026722b */ /* 0x000fc800000000ff */
[----:B------:R-:W-:-:S04]  /*16c0*/  DFMA R36, R32, R36, -0.5 ;  /* 0xbfe000002024742b */ /* 0x000fc80000000024 */
[----:B------:R-:W-:Y:S01]  /*16d0*/  DFMA R38, R40, R38, R40 ;  /* 0x000000262826722b */ /* 0x000fe20000000028 */
[----:B------:R-:W-:Y:S01]  /*16e0*/  LOP3.LUT R40, R34, 0x1, RZ, 0xc0, !PT ;  /* 0x0000000122287812 */ /* 0x000fe200078ec0ff */
[----:B------:R-:W-:Y:S02]  /*16f0*/  VIADD R41, R31, 0xfff00000 ;  /* 0xfff000001f297836 */ /* 0x000fe40000000000 */
[----:B------:R-:W-:Y:S01]  /*1700*/  DFMA R36, R32, R36, 1 ;  /* 0x3ff000002024742b */ /* 0x000fe20000000024 */
[----:B------:R-:W-:Y:S01]  /*1710*/  ISETP.NE.U32.AND P0, PT, R40, 0x1, PT ;  /* 0x000000012800780c */ /* 0x000fe20003f05070 */
[----:B------:R-:W-:Y:S01]  /*1720*/  DMUL R32, R26, R30 ;  /* 0x0000001e1a207228 */ /* 0x000fe20000000000 */
[----:B------:R-:W-:Y:S02]  /*1730*/  IMAD.MOV.U32 R40, RZ, RZ, R30 ;  /* 0x000000ffff287224 */ /* 0x000fe400078e001e */
[----:B------:R-:W-:Y:S02]  /*1740*/  ISETP.NE.U32.AND.EX P0, PT, RZ, RZ, PT, P0 ;  /* 0x000000ffff00720c */ /* 0x000fe40003f05100 */
[----:B------:R-:W-:-:S03]  /*1750*/  LOP3.LUT R43, R39, 0x80000000, RZ, 0x3c, !PT ;  /* 0x80000000272b7812 */ /* 0x000fc600078e3cff */
[----:B------:R-:W-:Y:S02]  /*1760*/  FSEL R34, R36, R38, !P0 ;  /* 0x0000002624227208 */ /* 0x000fe40004000000 */
[----:B------:R-:W-:Y:S02]  /*1770*/  FSEL R35, R37, R39, !P0 ;  /* 0x0000002725237208 */ /* 0x000fe40004000000 */
[----:B------:R-:W-:Y:S01]  /*1780*/  FSEL R36, R38, R36, !P0 ;  /* 0x0000002426247208 */ /* 0x000fe20004000000 */
[----:B------:R-:W-:Y:S01]  /*1790*/  DFMA R38, R32, -R32, R26 ;  /* 0x800000202026722b */ /* 0x000fe2000000001a */
[----:B------:R-:W-:Y:S02]  /*17a0*/  FSEL R37, R43, R37, !P0 ;  /* 0x000000252b257208 */ /* 0x000fe40004000000 */
[----:B------:R-:W-:Y:S02]  /*17b0*/  ISETP.GE.U32.AND P0, PT, R56, 0x7ca00000, PT ;  /* 0x7ca000003800780c */ /* 0x000fe40003f06070 */
[----:B------:R-:W-:-:S02]  /*17c0*/  @P1 LOP3.LUT R61, R37, 0x80000000, RZ, 0x3c, !PT ;  /* 0x80000000253d1812 */ /* 0x000fc400078e3cff */
[----:B------:R-:W-:Y:S01]  /*17d0*/  @P1 LOP3.LUT R59, R35, 0x80000000, RZ, 0x3c, !PT ;  /* 0x80000000233b1812 */ /* 0x000fe200078e3cff */
[----:B------:R-:W-:Y:S02]  /*17e0*/  DFMA R42, R38, R40, R32 ;  /* 0x00000028262a722b */ /* 0x000fe40000000020 */
[----:B------:R-:W-:Y:S01]  /*17f0*/  @P1 IMAD.MOV.U32 R37, RZ, RZ, R61 ;  /* 0x000000ffff251224 */ /* 0x000fe200078e003d */
[----:B------:R-:W-:-:S05]  /*1800*/  @P1 MOV R35, R59 ;  /* 0x0000003b00231202 */ /* 0x000fca0000000f00 */
[----:B------:R-:W-:Y:S05]  /*1810*/  @!P0 BRA `(.L_x_78) ;  /* 0x0000000000108947 */ /* 0x000fea0003800000 */
[----:B------:R-:W-:-:S07]  /*1820*/  MOV R42, 0x1840 ;  /* 0x00001840002a7802 */ /* 0x000fce0000000f00 */
[----:B------:R-:W-:Y:S05]  /*1830*/  CALL.REL.NOINC `($__internal_5_$__cuda_sm20_dsqrt_rn_f64_mediumpath_v1) ;  /* 0x0000000800747944 */ /* 0x000fea0003c00000 */
[----:B------:R-:W-:Y:S02]  /*1840*/  IMAD.MOV.U32 R42, RZ, RZ, R30 ;  /* 0x000000ffff2a7224 */ /* 0x000fe400078e001e */
[----:B------:R-:W-:-:S07]  /*1850*/  IMAD.MOV.U32 R43, RZ, RZ, R31 ;  /* 0x000000ffff2b7224 */ /* 0x000fce00078e001f */
.L_x_78:
[----:B------:R-:W-:Y:S05]  /*1860*/  BSYNC.RECONVERGENT B0 ;  /* 0x0000000000007941 */ /* 0x000fea0003800200 */
.L_x_77:
[----:B------:R-:W0:Y:S01]  /*1870*/  LDC.64 R26, c[0x0][0x380] ;  /* 0x0000e000ff1a7b82 */ /* 0x000e220000000a00 */
[----:B------:R-:W1:Y:S01]  /*1880*/  FRND.F64.TRUNC R32, R28 ;  /* 0x0000001c00207313 */ /* 0x000e62000030d800 */
[----:B------:R-:W-:Y:S01]  /*1890*/  IADD3 R39, P0, PT, R12, R11, RZ ;  /* 0x0000000b0c277210 */ /* 0x000fe20007f1e0ff */
[----:B------:R-:W-:Y:S01]  /*18a0*/  DMUL R30, RZ, R28 ;  /* 0x0000001cff1e7228 */ /* 0x000fe20000000000 */
[----:B------:R-:W-:Y:S01]  /*18b0*/  BSSY.RECONVERGENT B0, `(.L_x_79) ;  /* 0x0000019000007945 */ /* 0x000fe20003800200 */
[----:B------:R-:W-:-:S08]  /*18c0*/  DADD R36, RZ, R36 ;  /* 0x00000000ff247229 */ /* 0x000fd00000000024 */
[----:B------:R-:W-:Y:S02]  /*18d0*/  DMUL R36, R36, R42 ;  /* 0x0000002a24247228 */ /* 0x000fe40000000000 */
[----:B-1----:R-:W-:Y:S01]  /*18e0*/  DSETP.NEU.AND P2, PT, R28, R32, PT ;  /* 0x000000201c00722a */ /* 0x002fe20003f4d000 */
[----:B------:R-:W-:-:S05]  /*18f0*/  IADD3.X R32, PT, PT, RZ, R9, RZ, P0, !PT ;  /* 0x00000009ff207210 */ /* 0x000fca00007fe4ff */
[----:B------:R-:W-:Y:S02]  /*1900*/  FSEL R28, R30, R34, !P2 ;  /* 0x000000221e1c7208 */ /* 0x000fe40005000000 */
[-C--:B0-----:R-:W-:Y:S02]  /*1910*/  ISETP.GE.U32.AND P0, PT, R39, R26.reuse, PT ;  /* 0x0000001a2700720c */ /* 0x081fe40003f06070 */
[----:B------:R-:W-:Y:S02]  /*1920*/  ISETP.GE.U32.AND P1, PT, R11, R26, PT ;  /* 0x0000001a0b00720c */ /* 0x000fe40003f26070 */
[-C--:B------:R-:W-:Y:S02]  /*1930*/  ISETP.GE.AND.EX P0, PT, R32, R27.reuse, PT, P0 ;  /* 0x0000001b2000720c */ /* 0x080fe40003f06300 */
[----:B------:R-:W0:Y:S01]  /*1940*/  LDC R32, c[0x0][0x3b8] ;  /* 0x0000ee00ff207b82 */ /* 0x000e220000000800 */
[----:B------:R-:W-:Y:S02]  /*1950*/  ISETP.GE.AND.EX P1, PT, R9, R27, PT, P1 ;  /* 0x0000001b0900720c */ /* 0x000fe40003f26310 */
[----:B------:R-:W-:-:S06]  /*1960*/  FSEL R29, R31, R35, !P2 ;  /* 0x000000231f1d7208 */ /* 0x000fcc0005000000 */
[----:B------:R-:W-:-:S05]  /*1970*/  DMUL R28, R42, R28 ;  /* 0x0000001c2a1c7228 */ /* 0x000fca0000000000 */
[----:B------:R-:W-:Y:S06]  /*1980*/  @P1 BRA `(.L_x_80) ;  /* 0x00000000002c1947 */ /* 0x000fec0003800000 */
[----:B------:R-:W-:Y:S01]  /*1990*/  UMOV UR4, 0xf0000000 ;  /* 0xf000000000047882 */ /* 0x000fe20000000000 */
[----:B------:R-:W-:Y:S01]  /*19a0*/  UMOV UR5, 0x380fffff ;  /* 0x380fffff00057882 */ /* 0x000fe20000000000 */
[----:B------:R-:W1:Y:S01]  /*19b0*/  F2F.F32.F64 R31, R28 ;  /* 0x0000001c001f7310 */ /* 0x000e620000301000 */
[----:B------:R-:W-:Y:S01]  /*19c0*/  DSETP.GEU.AND P1, PT, |R28|, UR4, PT ;  /* 0x000000041c007e2a */ /* 0x000fe2000bf2e200 */
[----:B------:R-:W-:-:S13]  /*19d0*/  IMAD R33, R11, UR10, RZ ;  /* 0x0000000a0b217c24 */ /* 0x000fda000f8e02ff */
[----:B-1----:R-:W-:Y:S01]  /*19e0*/  @!P1 FMUL R31, R31, 1.175494350822287508e-38 ;  /* 0x008000001f1f9820 */ /* 0x002fe20000400000 */
[----:B------:R-:W-:-:S03]  /*19f0*/  IADD3 R30, P1, PT, R33, UR12, RZ ;  /* 0x0000000c211e7c10 */ /* 0x000fc6000ff3e0ff */
[----:B0-----:R-:W-:-:S05]  /*1a00*/  FFMA.FTZ R31, R31, R32, UR11 ;  /* 0x0000000b1f1f7e23 */ /* 0x001fca0008010020 */
[----:B------:R-:W-:Y:S02]  /*1a10*/  F2FP.BF16.F32.PACK_AB R29, RZ, R31 ;  /* 0x0000001fff1d723e */ /* 0x000fe400000010ff */
[----:B------:R-:W-:-:S05]  /*1a20*/  LEA.HI.X.SX32 R31, R33, UR13, 0x1, P1 ;  /* 0x0000000d211f7c11 */ /* 0x000fca00088f0eff */
[----:B------:R1:W-:Y:S02]  /*1a30*/  STG.E.U16 desc[UR6][R30.64], R29 ;  /* 0x0000001d1e007986 */ /* 0x0003e4000c101506 */
.L_x_80:
[----:B------:R-:W-:Y:S05]  /*1a40*/  BSYNC.RECONVERGENT B0 ;  /* 0x0000000000007941 */ /* 0x000fea0003800200 */
.L_x_79:
[----:B------:R-:W-:Y:S04]  /*1a50*/  BSSY.RECONVERGENT B0, `(.L_x_81) ;  /* 0x000000d000007945 */ /* 0x000fe80003800200 */
[----:B------:R-:W-:Y:S05]  /*1a60*/  @P0 BRA `(.L_x_82) ;  /* 0x00000000002c0947 */ /* 0x000fea0003800000 */
[----:B------:R-:W-:Y:S01]  /*1a70*/  UMOV UR4, 0xf0000000 ;  /* 0xf000000000047882 */ /* 0x000fe20000000000 */
[----:B------:R-:W-:Y:S01]  /*1a80*/  UMOV UR5, 0x380fffff ;  /* 0x380fffff00057882 */ /* 0x000fe20000000000 */
[----:B-1----:R-:W1:Y:S01]  /*1a90*/  F2F.F32.F64 R29, R36 ;  /* 0x00000024001d7310 */ /* 0x002e620000301000 */
        /* <DEDUP_REMOVED lines=8> */
.L_x_82:
[----:B------:R-:W-:Y:S05]  /*1b20*/  BSYNC.RECONVERGENT B0 ;  /* 0x0000000000007941 */ /* 0x000fea0003800200 */
.L_x_81:
[CC--:B------:R-:W-:Y:S01]  /*1b30*/  LEA R25, P1, R12.reuse, R11.reuse, 0x1 ;  /* 0x0000000b0c197211 */ /* 0x0c0fe200078208ff */
[----:B-12---:R-:W-:Y:S01]  /*1b40*/  IMAD R30, R12, 0x3, RZ ;  /* 0x000000030c1e7824 */ /* 0x006fe200078e02ff */
[----:B------:R-:W-:Y:S05]  /*1b50*/  WARPSYNC.ALL ;  /* 0x0000000000007948 */ /* 0x000fea0003800000 */
[----:B------:R-:W-:Y:S01]  /*1b60*/  IMAD.X R28, RZ, RZ, R9, P1 ;  /* 0x000000ffff1c7224 */ /* 0x000fe200008e0609 */
[----:B------:R-:W-:Y:S01]  /*1b70*/  ISETP.GE.U32.AND P0, PT, R25, R26, PT ;  /* 0x0000001a1900720c */ /* 0x000fe20003f06070 */
[----:B------:R-:W-:Y:S01]  /*1b80*/  IMAD.MOV.U32 R34, RZ, RZ, R0 ;  /* 0x000000ffff227224 */ /* 0x000fe200078e0000 */
[----:B------:R-:W-:-:S02]  /*1b90*/  IADD3 R31, P2, PT, R30, R11, RZ ;  /* 0x0000000b1e1f7210 */ /* 0x000fc40007f5e0ff */
[----:B------:R-:W-:Y:S02]  /*1ba0*/  ISETP.GE.AND.EX P0, PT, R28, R27, PT, P0 ;  /* 0x0000001b1c00720c */ /* 0x000fe40003f06300 */
[----:B------:R-:W-:Y:S01]  /*1bb0*/  ISETP.GE.U32.AND P1, PT, R31, R26, PT ;  /* 0x0000001a1f00720c */ /* 0x000fe20003f26070 */
[----:B------:R-:W-:Y:S01]  /*1bc0*/  IMAD.X R26, RZ, RZ, R9, P2 ;  /* 0x000000ffff1a7224 */ /* 0x000fe200010e0609 */
[----:B------:R-:W-:-:S04]  /*1bd0*/  MOV R33, R24 ;  /* 0x0000001800217202 */ /* 0x000fc80000000f00 */
[----:B------:R-:W-:-:S05]  /*1be0*/  ISETP.GE.AND.EX P1, PT, R26, R27, PT, P1 ;  /* 0x0000001b1a00720c */ /* 0x000fca0003f26310 */
[----:B------:R-:W1:Y:S08]  /*1bf0*/  @!P0 LDC R30, c[0x0][0x3b0] ;  /* 0x0000ec00ff1e8b82 */ /* 0x000e700000000800 */
[----:B------:R-:W2:Y:S08]  /*1c00*/  @!P0 LDC.64 R26, c[0x0][0x3a8] ;  /* 0x0000ea00ff1a8b82 */ /* 0x000eb00000000a00 */
[----:B0-----:R-:W0:Y:S01]  /*1c10*/  @!P1 LDC R32, c[0x0][0x3b0] ;  /* 0x0000ec00ff209b82 */ /* 0x001e220000000800 */
[----:B-1----:R-:W-:-:S07]  /*1c20*/  @!P0 IMAD R25, R25, R30, RZ ;  /* 0x0000001e19198224 */ /* 0x002fce00078e02ff */
[----:B------:R-:W1:Y:S01]  /*1c30*/  @!P1 LDC.64 R28, c[0x0][0x3a8] ;  /* 0x0000ea00ff1c9b82 */ /* 0x000e620000000a00 */
[----:B------:R-:W-:Y:S02]  /*1c40*/  @!P0 F2FP.BF16.F32.PACK_AB R30, RZ, R0 ;  /* 0x00000000ff1e823e */ /* 0x000fe400000010ff */
[----:B--2---:R-:W-:-:S04]  /*1c50*/  @!P0 IADD3 R26, P2, PT, R25, R26, RZ ;  /* 0x0000001a191a8210 */ /* 0x004fc80007f5e0ff */
[----:B------:R-:W-:Y:S02]  /*1c60*/  @!P0 LEA.HI.X.SX32 R27, R25, R27, 0x1, P2 ;  /* 0x0000001b191b8211 */ /* 0x000fe400010f0eff */
[----:B------:R-:W-:Y:S01]  /*1c70*/  @!P1 F2FP.BF16.F32.PACK_AB R25, RZ, R0 ;  /* 0x00000000ff19923e */ /* 0x000fe200000010ff */
[----:B0-----:R-:W-:Y:S02]  /*1c80*/  @!P1 IMAD R31, R31, R32, RZ ;  /* 0x000000201f1f9224 */ /* 0x001fe400078e02ff */
[----:B------:R2:W-:Y:S01]  /*1c90*/  @!P0 STG.E.U16 desc[UR6][R26.64], R30 ;  /* 0x0000001e1a008986 */ /* 0x0005e2000c101506 */
[----:B------:R-:W-:Y:S01]  /*1ca0*/  IADD3 R11, P0, PT, R6, R11, RZ ;  /* 0x0000000b060b7210 */ /* 0x000fe20007f1e0ff */
[----:B------:R-:W-:-:S04]  /*1cb0*/  IMAD.MOV.U32 R32, RZ, RZ, R2 ;  /* 0x000000ffff207224 */ /* 0x000fc800078e0002 */
[----:B------:R-:W-:Y:S01]  /*1cc0*/  IMAD.X R9, RZ, RZ, R9, P0 ;  /* 0x000000ffff097224 */ /* 0x000fe200000e0609 */
[----:B------:R-:W-:Y:S02]  /*1cd0*/  ISETP.GE.U32.AND P0, PT, R11, R22, PT ;  /* 0x000000160b00720c */ /* 0x000fe40003f06070 */
[----:B-1----:R-:W-:Y:S02]  /*1ce0*/  @!P1 IADD3 R28, P2, PT, R31, R28, RZ ;  /* 0x0000001c1f1c9210 */ /* 0x002fe40007f5e0ff */
[----:B------:R-:W-:Y:S02]  /*1cf0*/  ISETP.GE.AND.EX P0, PT, R9, R4, PT, P0 ;  /* 0x000000040900720c */ /* 0x000fe40003f06300 */
[----:B------:R-:W-:-:S05]  /*1d00*/  @!P1 LEA.HI.X.SX32 R29, R31, R29, 0x1, P2 ;  /* 0x0000001d1f1d9211 */ /* 0x000fca00010f0eff */
[----:B------:R2:W-:Y:S01]  /*1d10*/  @!P1 STG.E.U16 desc[UR6][R28.64], R25 ;  /* 0x000000191c009986 */ /* 0x0005e2000c101506 */
[----:B------:R-:W-:Y:S06]  /*1d20*/  BAR.SYNC.DEFER_BLOCKING 0x0 ;  /* 0x0000000000007b1d */ /* 0x000fec0000010000 */
[----:B------:R-:W-:Y:S05]  /*1d30*/  @!P0 BRA `(.L_x_83) ;  /* 0xffffffe800b88947 */ /* 0x000fea000383ffff */
[----:B------:R-:W-:Y:S05]  /*1d40*/  EXIT ;  /* 0x000000000000794d */ /* 0x000fea0003800000 */
        .weak           $__internal_4_$__cuda_sm20_div_s64
        .type           $__internal_4_$__cuda_sm20_div_s64,@function
        .size           $__internal_4_$__cuda_sm20_div_s64,($__internal_5_$__cuda_sm20_dsqrt_rn_f64_mediumpath_v1 - $__internal_4_$__cuda_sm20_div_s64)
$__internal_4_$__cuda_sm20_div_s64:
[----:B------:R-:W-:Y:S02]  /*1d50*/  IMAD.MOV.U32 R24, RZ, RZ, R6 ;  /* 0x000000ffff187224 */ /* 0x000fe400078e0006 */
[----:B------:R-:W-:-:S04]  /*1d60*/  HFMA2 R25, -RZ, RZ, 0, 0 ;  /* 0x00000000ff197431 */ /* 0x000fc800000001ff */
[----:B------:R-:W0:Y:S08]  /*1d70*/  I2F.U64.RP R24, R24 ;  /* 0x0000001800187312 */ /* 0x000e300000309000 */
[----:B0-----:R-:W0:Y:S02]  /*1d80*/  MUFU.RCP R2, R24 ;  /* 0x0000001800027308 */ /* 0x001e240000001000 */
[----:B0-----:R-:W-:-:S06]  /*1d90*/  VIADD R22, R2, 0x1ffffffe ;  /* 0x1ffffffe02167836 */ /* 0x001fcc0000000000 */
[----:B------:R-:W0:Y:S02]  /*1da0*/  F2I.U64.TRUNC R22, R22 ;  /* 0x0000001600167311 */ /* 0x000e24000020d800 */
[----:B0-----:R-:W-:-:S04]  /*1db0*/  IMAD.WIDE.U32 R2, R22, R6, RZ ;  /* 0x0000000616027225 */ /* 0x001fc800078e00ff */
[----:B------:R-:W-:Y:S01]  /*1dc0*/  IMAD R3, R23, R6, R3 ;  /* 0x0000000617037224 */ /* 0x000fe200078e0203 */
[----:B------:R-:W-:-:S05]  /*1dd0*/  IADD3 R27, P0, PT, RZ, -R2, RZ ;  /* 0x80000002ff1b7210 */ /* 0x000fca0007f1e0ff */
[----:B------:R-:W-:-:S04]  /*1de0*/  IMAD.HI.U32 R2, R22, R27, RZ ;  /* 0x0000001b16027227 */ /* 0x000fc800078e00ff */
[----:B------:R-:W-:Y:S02]  /*1df0*/  IMAD.X R29, RZ, RZ, ~R3, P0 ;  /* 0x000000ffff1d7224 */ /* 0x000fe400000e0e03 */
[----:B------:R-:W-:Y:S02]  /*1e00*/  IMAD.MOV.U32 R3, RZ, RZ, R22 ;  /* 0x000000ffff037224 */ /* 0x000fe400078e0016 */
[-C--:B------:R-:W-:Y:S02]  /*1e10*/  IMAD R25, R23, R29.reuse, RZ ;  /* 0x0000001d17197224 */ /* 0x080fe400078e02ff */
[----:B------:R-:W-:-:S04]  /*1e20*/  IMAD.WIDE.U32 R2, P0, R22, R29, R2 ;  /* 0x0000001d16027225 */ /* 0x000fc80007800002 */
[----:B------:R-:W-:-:S04]  /*1e30*/  IMAD.HI.U32 R29, R23, R29, RZ ;  /* 0x0000001d171d7227 */ /* 0x000fc800078e00ff */
[----:B------:R-:W-:-:S05]  /*1e40*/  IMAD.HI.U32 R2, P1, R23, R27, R2 ;  /* 0x0000001b17027227 */ /* 0x000fca0007820002 */
[----:B------:R-:W-:Y:S02]  /*1e50*/  IADD3 R3, P2, PT, R25, R2, RZ ;  /* 0x0000000219037210 */ /* 0x000fe40007f5e0ff */
[----:B------:R-:W-:Y:S02]  /*1e60*/  IADD3.X R2, PT, PT, R29, R23, RZ, P0, !PT ;  /* 0x000000171d027210 */ /* 0x000fe400007fe4ff */
[----:B------:R-:W-:Y:S01]  /*1e70*/  IADD3 R29, P4, PT, RZ, -UR4, RZ ;  /* 0x80000004ff1d7c10 */ /* 0x000fe2000ff9e0ff */
[----:B------:R-:W-:Y:S01]  /*1e80*/  IMAD.WIDE.U32 R22, R3, R6, RZ ;  /* 0x0000000603167225 */ /* 0x000fe200078e00ff */
[----:B------:R-:W-:Y:S02]  /*1e90*/  IADD3.X R25, PT, PT, RZ, RZ, R2, P2, P1 ;  /* 0x000000ffff197210 */ /* 0x000fe400017e2402 */
[----:B------:R-:W-:Y:S01]  /*1ea0*/  ISETP.LE.AND P1, PT, RZ, UR5, PT ;  /* 0x00000005ff007c0c */ /* 0x000fe2000bf23270 */
[----:B------:R-:W-:Y:S01]  /*1eb0*/  IMAD.X R24, RZ, RZ, ~UR5, P4 ;  /* 0x80000005ff187e24 */ /* 0x000fe2000a0e06ff */
[----:B------:R-:W-:Y:S01]  /*1ec0*/  IADD3 R27, P0, PT, RZ, -R22, RZ ;  /* 0x80000016ff1b7210 */ /* 0x000fe20007f1e0ff */
[----:B------:R-:W-:Y:S01]  /*1ed0*/  IMAD R22, R25, R6, R23 ;  /* 0x0000000619167224 */ /* 0x000fe200078e0217 */
[----:B------:R-:W-:-:S02]  /*1ee0*/  SEL R29, R29, UR4, !P1 ;  /* 0x000000041d1d7c07 */ /* 0x000fc4000c800000 */
[----:B------:R-:W-:Y:S01]  /*1ef0*/  SEL R24, R24, UR5, !P1 ;  /* 0x0000000518187c07 */ /* 0x000fe2000c800000 */
[----:B------:R-:W-:-:S04]  /*1f00*/  IMAD.HI.U32 R2, R3, R27, RZ ;  /* 0x0000001b03027227 */ /* 0x000fc800078e00ff */
[----:B------:R-:W-:-:S04]  /*1f10*/  IMAD.X R22, RZ, RZ, ~R22, P0 ;  /* 0x000000ffff167224 */ /* 0x000fc800000e0e16 */
[----:B------:R-:W-:-:S04]  /*1f20*/  IMAD.WIDE.U32 R2, P0, R3, R22, R2 ;  /* 0x0000001603027225 */ /* 0x000fc80007800002 */
[C---:B------:R-:W-:Y:S02]  /*1f30*/  IMAD R23, R25.reuse, R22, RZ ;  /* 0x0000001619177224 */ /* 0x040fe400078e02ff */
[----:B------:R-:W-:Y:S01]  /*1f40*/  IMAD.HI.U32 R2, P2, R25, R27, R2 ;  /* 0x0000001b19027227 */ /* 0x000fe20007840002 */
[----:B------:R-:W-:-:S03]  /*1f50*/  MOV R3, RZ ;  /* 0x000000ff00037202 */ /* 0x000fc60000000f00 */
[----:B------:R-:W-:Y:S01]  /*1f60*/  IMAD.HI.U32 R22, R25, R22, RZ ;  /* 0x0000001619167227 */ /* 0x000fe200078e00ff */
[----:B------:R-:W-:-:S03]  /*1f70*/  IADD3 R23, P3, PT, R23, R2, RZ ;  /* 0x0000000217177210 */ /* 0x000fc60007f7e0ff */
[----:B------:R-:W-:Y:S02]  /*1f80*/  IMAD.X R25, R22, 0x1, R25, P0 ;  /* 0x0000000116197824 */ /* 0x000fe400000e0619 */
[----:B------:R-:W-:-:S03]  /*1f90*/  IMAD.HI.U32 R2, R23, R29, RZ ;  /* 0x0000001d17027227 */ /* 0x000fc600078e00ff */
[----:B------:R-:W-:Y:S01]  /*1fa0*/  IADD3.X R25, PT, PT, RZ, RZ, R25, P3, P2 ;  /* 0x000000ffff197210 */ /* 0x000fe20001fe4419 */
[----:B------:R-:W-:-:S04]  /*1fb0*/  IMAD.WIDE.U32 R2, R23, R24, R2 ;  /* 0x0000001817027225 */ /* 0x000fc800078e0002 */
[C---:B------:R-:W-:Y:S02]  /*1fc0*/  IMAD R23, R25.reuse, R24, RZ ;  /* 0x0000001819177224 */ /* 0x040fe400078e02ff */
[----:B------:R-:W-:-:S04]  /*1fd0*/  IMAD.HI.U32 R2, P0, R25, R29, R2 ;  /* 0x0000001d19027227 */ /* 0x000fc80007800002 */
[----:B------:R-:W-:Y:S01]  /*1fe0*/  IMAD.HI.U32 R25, R25, R24, RZ ;  /* 0x0000001819197227 */ /* 0x000fe200078e00ff */
[----:B------:R-:W-:-:S03]  /*1ff0*/  IADD3 R23, P2, PT, R23, R2, RZ ;  /* 0x0000000217177210 */ /* 0x000fc60007f5e0ff */
[----:B------:R-:W-:-:S04]  /*2000*/  IMAD.X R2, RZ, RZ, R25, P0 ;  /* 0x000000ffff027224 */ /* 0x000fc800000e0619 */
[----:B------:R-:W-:Y:S02]  /*2010*/  IMAD.X R25, RZ, RZ, R2, P2 ;  /* 0x000000ffff197224 */ /* 0x000fe400010e0602 */
[----:B------:R-:W-:-:S04]  /*2020*/  IMAD.WIDE.U32 R2, R23, R6, RZ ;  /* 0x0000000617027225 */ /* 0x000fc800078e00ff */
[----:B------:R-:W-:Y:S01]  /*2030*/  IMAD R3, R25, R6, R3 ;  /* 0x0000000619037224 */ /* 0x000fe200078e0203 */
[----:B------:R-:W-:Y:S02]  /*2040*/  IADD3 R29, P0, PT, -R2, R29, RZ ;  /* 0x0000001d021d7210 */ /* 0x000fe40007f1e1ff */
[----:B------:R-:W-:-:S03]  /*2050*/  IADD3 R2, P3, PT, R23, 0x1, RZ ;  /* 0x0000000117027810 */ /* 0x000fc60007f7e0ff */
[----:B------:R-:W-:Y:S01]  /*2060*/  IMAD.X R24, R24, 0x1, ~R3, P0 ;  /* 0x0000000118187824 */ /* 0x000fe200000e0e03 */
[----:B------:R-:W-:Y:S02]  /*2070*/  ISETP.GE.U32.AND P0, PT, R29, R6, PT ;  /* 0x000000061d00720c */ /* 0x000fe40003f06070 */
[-C--:B------:R-:W-:Y:S02]  /*2080*/  IADD3 R3, P2, PT, -R6, R29.reuse, RZ ;  /* 0x0000001d06037210 */ /* 0x080fe40007f5e1ff */
[C---:B------:R-:W-:Y:S02]  /*2090*/  ISETP.GE.U32.AND.EX P0, PT, R24.reuse, RZ, PT, P0 ;  /* 0x000000ff1800720c */ /* 0x040fe40003f06100 */
[----:B------:R-:W-:Y:S02]  /*20a0*/  IADD3.X R27, PT, PT, R24, -0x1, RZ, P2, !PT ;  /* 0xffffffff181b7810 */ /* 0x000fe400017fe4ff */
[----:B------:R-:W-:Y:S02]  /*20b0*/  SEL R3, R3, R29, P0 ;  /* 0x0000001d03037207 */ /* 0x000fe40000000000 */
[----:B------:R-:W-:-:S02]  /*20c0*/  IADD3.X R22, PT, PT, RZ, R25, RZ, P3, !PT ;  /* 0x00000019ff167210 */ /* 0x000fc40001ffe4ff */
[----:B------:R-:W-:Y:S02]  /*20d0*/  SEL R23, R2, R23, P0 ;  /* 0x0000001702177207 */ /* 0x000fe40000000000 */
[----:B------:R-:W-:Y:S02]  /*20e0*/  SEL R27, R27, R24, P0 ;  /* 0x000000181b1b7207 */ /* 0x000fe40000000000 */
[----:B------:R-:W-:Y:S02]  /*20f0*/  ISETP.GE.U32.AND P2, PT, R3, R6, PT ;  /* 0x000000060300720c */ /* 0x000fe40003f46070 */
[----:B------:R-:W-:Y:S02]  /*2100*/  SEL R2, R22, R25, P0 ;  /* 0x0000001916027207 */ /* 0x000fe40000000000 */
[----:B------:R-:W-:Y:S02]  /*2110*/  IADD3 R24, P3, PT, R23, 0x1, RZ ;  /* 0x0000000117187810 */ /* 0x000fe40007f7e0ff */
[----:B------:R-:W-:-:S03]  /*2120*/  ISETP.GE.U32.AND.EX P0, PT, R27, RZ, PT, P2 ;  /* 0x000000ff1b00720c */ /* 0x000fc60003f06120 */
[----:B------:R-:W-:Y:S01]  /*2130*/  IMAD.X R25, RZ, RZ, R2, P3 ;  /* 0x000000ffff197224 */ /* 0x000fe200018e0602 */
[----:B------:R-:W-:-:S04]  /*2140*/  SEL R24, R24, R23, P0 ;  /* 0x0000001718187207 */ /* 0x000fc80000000000 */
[----:B------:R-:W-:Y:S02]  /*2150*/  SEL R25, R25, R2, P0 ;  /* 0x0000000219197207 */ /* 0x000fe40000000000 */
[-C--:B------:R-:W-:Y:S02]  /*2160*/  IADD3 R3, P2, PT, RZ, -R24.reuse, RZ ;  /* 0x80000018ff037210 */ /* 0x080fe40007f5e0ff */
[----:B------:R-:W-:Y:S02]  /*2170*/  ISETP.NE.U32.AND P0, PT, R6, RZ, PT ;  /* 0x000000ff0600720c */ /* 0x000fe40003f05070 */
[----:B------:R-:W-:Y:S01]  /*2180*/  SEL R24, R3, R24, !P1 ;  /* 0x0000001803187207 */ /* 0x000fe20004800000 */
[----:B------:R-:W-:Y:S02]  /*2190*/  IMAD.X R2, RZ, RZ, ~R25, P2 ;  /* 0x000000ffff027224 */ /* 0x000fe400010e0e19 */
[----:B------:R-:W-:Y:S01]  /*21a0*/  HFMA2 R3, -RZ, RZ, 0, 0 ;  /* 0x00000000ff037431 */ /* 0x000fe200000001ff */
[----:B------:R-:W-:-:S02]  /*21b0*/  ISETP.NE.AND.EX P0, PT, RZ, RZ, PT, P0 ;  /* 0x000000ffff00720c */ /* 0x000fc40003f05300 */
[----:B------:R-:W-:Y:S01]  /*21c0*/  SEL R25, R2, R25, !P1 ;  /* 0x0000001902197207 */ /* 0x000fe20004800000 */
[----:B------:R-:W-:Y:S01]  /*21d0*/  IMAD.MOV.U32 R2, RZ, RZ, R26 ;  /* 0x000000ffff027224 */ /* 0x000fe200078e001a */
[----:B------:R-:W-:Y:S02]  /*21e0*/  SEL R24, R24, 0xffffffff, P0 ;  /* 0xffffffff18187807 */ /* 0x000fe40000000000 */
[----:B------:R-:W-:Y:S01]  /*21f0*/  SEL R25, R25, 0xffffffff, P0 ;  /* 0xffffffff19197807 */ /* 0x000fe20000000000 */
[----:B------:R-:W-:Y:S06]  /*2200*/  RET.REL.NODEC R2 `(_ZN2at6native54_GLOBAL__N__3a6f1fcb_21_DistributionNormal_cu_0c5b6e8543distribution_elementwise_grid_stride_kernelIfLi4EZNS0_9templates4cuda20normal_and_transformIN3c108BFloat16EfPNS_17CUDAGeneratorImplEZZZNS4_13normal_kernelIS9_EEvRKNS_10TensorBaseEddT_ENKUlvE_clEvENKUlvE2_clEvEUlfE_EEvRNS_18TensorIteratorBaseET1_T2_EUlP24curandStatePhilox4_32_10E_ZNS1_27distribution_nullary_kernelIS7_f7double2S9_SO_SH_EEvSJ_SL_RKT3_T4_EUlifE_EEvlNS_15PhiloxCudaStateESK_SL_) ;  /* 0xffffffdc027c7950 */ /* 0x000fec0003c3ffff */
        .weak           $__internal_5_$__cuda_sm20_dsqrt_rn_f64_mediumpath_v1
        .type           $__internal_5_$__cuda_sm20_dsqrt_rn_f64_mediumpath_v1,@function
        .size           $__internal_5_$__cuda_sm20_dsqrt_rn_f64_mediumpath_v1,(.L_x_333 - $__internal_5_$__cuda_sm20_dsqrt_rn_f64_mediumpath_v1)
$__internal_5_$__cuda_sm20_dsqrt_rn_f64_mediumpath_v1:
[----:B------:R-:W-:Y:S01]  /*2210*/  ISETP.GE.U32.AND P0, PT, R56, -0x3400000, PT ;  /* 0xfcc000003800780c */ /* 0x000fe20003f06070 */
[----:B------:R-:W-:Y:S01]  /*2220*/  BSSY.RECONVERGENT B1, `(.L_x_84) ;  /* 0x0000024000017945 */ /* 0x000fe20003800200 */
[----:B------:R-:W-:-:S11]  /*2230*/  IMAD.MOV.U32 R31, RZ, RZ, R41 ;  /* 0x000000ffff1f7224 */ /* 0x000fd600078e0029 */
[----:B------:R-:W-:Y:S05]  /*2240*/  @!P0 BRA `(.L_x_85) ;  /* 0x0000000000208947 */ /* 0x000fea0003800000 */
[----:B------:R-:W-:-:S10]  /*2250*/  DFMA.RM R32, R38, R30, R32 ;  /* 0x0000001e2620722b */ /* 0x000fd40000004020 */
[----:B------:R-:W-:-:S05]  /*2260*/  IADD3 R30, P0, PT, R32, 0x1, RZ ;  /* 0x00000001201e7810 */ /* 0x000fca0007f1e0ff */
[----:B------:R-:W-:-:S06]  /*2270*/  IMAD.X R31, RZ, RZ, R33, P0 ;  /* 0x000000ffff1f7224 */ /* 0x000fcc00000e0621 */
[----:B------:R-:W-:-:S08]  /*2280*/  DFMA.RP R26, -R32, R30, R26 ;  /* 0x0000001e201a722b */ /* 0x000fd0000000811a */
[----:B------:R-:W-:-:S06]  /*2290*/  DSETP.GT.AND P0, PT, R26, RZ, PT ;  /* 0x000000ff1a00722a */ /* 0x000fcc0003f04000 */
[----:B------:R-:W-:Y:S02]  /*22a0*/  FSEL R30, R30, R32, P0 ;  /* 0x000000201e1e7208 */ /* 0x000fe40000000000 */
[----:B------:R-:W-:Y:S01]  /*22b0*/  FSEL R31, R31, R33, P0 ;  /* 0x000000211f1f7208 */ /* 0x000fe20000000000 */
[----:B------:R-:W-:Y:S06]  /*22c0*/  BRA `(.L_x_86) ;  /* 0x0000000000647947 */ /* 0x000fec0003800000 */
.L_x_85:
[----:B------:R-:W-:-:S14]  /*22d0*/  DSETP.NE.AND P0, PT, R26, RZ, PT ;  /* 0x000000ff1a00722a */ /* 0x000fdc0003f05000 */
[----:B------:R-:W-:Y:S05]  /*22e0*/  @!P0 BRA `(.L_x_87) ;  /* 0x0000000000588947 */ /* 0x000fea0003800000 */
[----:B------:R-:W-:-:S13]  /*22f0*/  ISETP.GE.AND P0, PT, R27, RZ, PT ;  /* 0x000000ff1b00720c */ /* 0x000fda0003f06270 */
[----:B------:R-:W-:Y:S01]  /*2300*/  @!P0 IMAD.MOV.U32 R30, RZ, RZ, 0x0 ;  /* 0x00000000ff1e8424 */ /* 0x000fe200078e00ff */
[----:B------:R-:W-:Y:S01]  /*2310*/  @!P0 MOV R31, 0xfff80000 ;  /* 0xfff80000001f8802 */ /* 0x000fe20000000f00 */
[----:B------:R-:W-:Y:S06]  /*2320*/  @!P0 BRA `(.L_x_86) ;  /* 0x00000000004c8947 */ /* 0x000fec0003800000 */
[----:B------:R-:W-:-:S13]  /*2330*/  ISETP.GT.AND P0, PT, R27, 0x7fefffff, PT ;  /* 0x7fefffff1b00780c */ /* 0x000fda0003f04270 */
[----:B------:R-:W-:Y:S05]  /*2340*/  @P0 BRA `(.L_x_87) ;  /* 0x0000000000400947 */ /* 0x000fea0003800000 */
[----:B------:R-:W-:Y:S01]  /*2350*/  DMUL R38, R26, 8.11296384146066816958e+31 ;  /* 0x469000001a267828 */ /* 0x000fe20000000000 */
[----:B------:R-:W-:Y:S02]  /*2360*/  IMAD.MOV.U32 R32, RZ, RZ, RZ ;  /* 0x000000ffff207224 */ /* 0x000fe400078e00ff */
[----:B------:R-:W-:Y:S02]  /*2370*/  IMAD.MOV.U32 R26, RZ, RZ, 0x0 ;  /* 0x00000000ff1a7424 */ /* 0x000fe400078e00ff */
[----:B------:R-:W-:Y:S01]  /*2380*/  IMAD.MOV.U32 R27, RZ, RZ, 0x3fd80000 ;  /* 0x3fd80000ff1b7424 */ /* 0x000fe200078e00ff */
        /* <DEDUP_REMOVED lines=10> */
[----:B------:R-:W-:Y:S01]  /*2430*/  VIADD R31, R31, 0xfcb00000 ;  /* 0xfcb000001f1f7836 */ /* 0x000fe20000000000 */
[----:B------:R-:W-:Y:S06]  /*2440*/  BRA `(.L_x_86) ;  /* 0x0000000000047947 */ /* 0x000fec0003800000 */
.L_x_87:
[----:B------:R-:W-:-:S11]  /*2450*/  DADD R30, R26, R26 ;  /* 0x000000001a1e7229 */ /* 0x000fd6000000001a */
.L_x_86:
[----:B------:R-:W-:Y:S05]  /*2460*/  BSYNC.RECONVERGENT B1 ;  /* 0x0000000000017941 */ /* 0x000fea0003800200 */
.L_x_84:
[----:B------:R-:W-:-:S04]  /*2470*/  IMAD.MOV.U32 R43, RZ, RZ, 0x0 ;  /* 0x00000000ff2b7424 */ /* 0x000fc800078e00ff */
[----:B------:R-:W-:Y:S05]  /*2480*/  RET.REL.NODEC R42 `(_ZN2at6native54_GLOBAL__N__3a6f1fcb_21_DistributionNormal_cu_0c5b6e8543distribution_elementwise_grid_stride_kernelIfLi4EZNS0_9templates4cuda20normal_and_transformIN3c108BFloat16EfPNS_17CUDAGeneratorImplEZZZNS4_13normal_kernelIS9_EEvRKNS_10TensorBaseEddT_ENKUlvE_clEvENKUlvE2_clEvEUlfE_EEvRNS_18TensorIteratorBaseET1_T2_EUlP24curandStatePhilox4_32_10E_ZNS1_27distribution_nullary_kernelIS7_f7double2S9_SO_SH_EEvSJ_SL_RKT3_T4_EUlifE_EEvlNS_15PhiloxCudaStateESK_SL_) ;  /* 0xffffffd82adc7950 */ /* 0x000fea0003c3ffff */
.L_x_88:
        /* <DEDUP_REMOVED lines=15> */
.L_x_333:


//--------------------- .text._ZN2at6native54_GLOBAL__N__3a6f1fcb_21_DistributionNormal_cu_0c5b6e8543distribution_elementwise_grid_stride_kernelIfLi4EZNS0_9templates4cuda20normal_and_transformIN3c104HalfEfPNS_17CUDAGeneratorImplEZZZNS4_13normal_kernelIS9_EEvRKNS_10TensorBaseEddT_ENKUlvE_clEvENKUlvE1_clEvEUlfE_EEvRNS_18TensorIteratorBaseET1_T2_EUlP24curandStatePhilox4_32_10E0_ZNS1_27distribution_nullary_kernelIS7_f6float4S9_SO_SH_EEvSJ_SL_RKT3_T4_EUlifE0_EEvlNS_15PhiloxCudaStateESK_SL_ --------------------------
	.section	.text._ZN2at6native54_GLOBAL__N__3a6f1fcb_21_DistributionNormal_cu_0c5b6e8543distribution_elementwise_grid_stride_kernelIfLi4EZNS0_9templates4cuda20normal_and_transformIN3c104HalfEfPNS_17CUDAGeneratorImplEZZZNS4_13normal_kernelIS9_EEvRKNS_10TensorBaseEddT_ENKUlvE_clEvENKUlvE1_clEvEUlfE_EEvRNS_18TensorIteratorBaseET1_T2_EUlP24curandStatePhilox4_32_10E0_ZNS1_27distribution_nullary_kernelIS7_f6float4S9_SO_SH_EEvSJ_SL_RKT3_T4_EUlifE0_EEvlNS_15PhiloxCudaStateESK_SL_,"ax",@progbits
	.align	128
.text._ZN2at6native54_GLOBAL__N__3a6f1fcb_21_DistributionNormal_cu_0c5b6e8543distribution_elementwise_grid_stride_kernelIfLi4EZNS0_9templates4cuda20normal_and_transformIN3c104HalfEfPNS_17CUDAGeneratorImplEZZZNS4_13normal_kernelIS9_EEvRKNS_10TensorBaseEddT_ENKUlvE_clEvENKUlvE1_clEvEUlfE_EEvRNS_18TensorIteratorBaseET1_T2_EUlP24curandStatePhilox4_32_10E0_ZNS1_27distribution_nullary_kernelIS7_f6float4S9_SO_SH_EEvSJ_SL_RKT3_T4_EUlifE0_EEvlNS_15PhiloxCudaStateESK_SL_:
        .type           _ZN2at6native54_GLOBAL__N__3a6f1fcb_21_DistributionNormal_cu_0c5b6e8543distribution_elementwise_grid_stride_kernelIfLi4EZNS0_9templates4cuda20normal_and_transformIN3c104HalfEfPNS_17CUDAGeneratorImplEZZZNS4_13normal_kernelIS9_EEvRKNS_10TensorBaseEddT_ENKUlvE_clEvENKUlvE1_clEvEUlfE_EEvRNS_18TensorIteratorBaseET1_T2_EUlP24curandStatePhilox4_32_10E0_ZNS1_27distribution_nullary_kernelIS7_f6float4S9_SO_SH_EEvSJ_SL_RKT3_T4_EUlifE0_EEvlNS_15PhiloxCudaStateESK_SL_,@function
        .size           _ZN2at6native54_GLOBAL__N__3a6f1fcb_21_DistributionNormal_cu_0c5b6e8543distribution_elementwise_grid_stride_kernelIfLi4EZNS0_9templates4cuda20normal_and_transformIN3c104HalfEfPNS_17CUDAGeneratorImplEZZZNS4_13normal_kernelIS9_EEvRKNS_10TensorBaseEddT_ENKUlvE_clEvENKUlvE1_clEvEUlfE_EEvRNS_18TensorIteratorBaseET1_T2_EUlP24curandStatePhilox4_32_10E0_ZNS1_27distribution_nullary_kernelIS7_f6float4S9_SO_SH_EEvSJ_SL_RKT3_T4_EUlifE0_EEvlNS_15PhiloxCudaStateESK_SL_,(.L_x_336 - _ZN2at6native54_GLOBAL__N__3a6f1fcb_21_DistributionNormal_cu_0c5b6e8543distribution_elementwise_grid_stride_kernelIfLi4EZNS0_9templates4cuda20normal_and_transformIN3c104HalfEfPNS_17CUDAGeneratorImplEZZZNS4_13normal_kernelIS9_EEvRKNS_10TensorBaseEddT_ENKUlvE_clEvENKUlvE1_clEvEUlfE_EEvRNS_18TensorIteratorBaseET1_T2_EUlP24curandStatePhilox4_32_10E0_ZNS1_27distribution_nullary_kernelIS7_f6float4S9_SO_SH_EEvSJ_SL_RKT3_T4_EUlifE0_EEvlNS_15PhiloxCudaStateESK_SL_)
        .other          _ZN2at6native54_GLOBAL__N__3a6f1fcb_21_DistributionNormal_cu_0c5b6e8543distribution_elementwise_grid_stride_kernelIfLi4EZNS0_9templates4cuda20normal_and_transformIN3c104HalfEfPNS_17CUDAGeneratorImplEZZZNS4_13normal_kernelIS9_EEvRKNS_10TensorBaseEddT_ENKUlvE_clEvENKUlvE1_clEvEUlfE_EEvRNS_18TensorIteratorBaseET1_T2_EUlP24curandStatePhilox4_32_10E0_ZNS1_27distribution_nullary_kernelIS7_f6float4S9_SO_SH_EEvSJ_SL_RKT3_T4_EUlifE0_EEvlNS_15PhiloxCudaStateESK_SL_,@"STO_CUDA_ENTRY STV_DEFAULT"
_ZN2at6native54_GLOBAL__N__3a6f1fcb_21_DistributionNormal_cu_0c5b6e8543distribution_elementwise_grid_stride_kernelIfLi4EZNS0_9templates4cuda20normal_and_transformIN3c104HalfEfPNS_17CUDAGeneratorImplEZZZNS4_13normal_kernelIS9_EEvRKNS_10TensorBaseEddT_ENKUlvE_clEvENKUlvE1_clEvEUlfE_EEvRNS_18TensorIteratorBaseET1_T2_EUlP24curandStatePhilox4_32_10E0_ZNS1_27distribution_nullary_kernelIS7_f6float4S9_SO_SH_EEvSJ_SL_RKT3_T4_EUlifE0_EEvlNS_15PhiloxCudaStateESK_SL_:
        /* <DEDUP_REMOVED lines=112> */
.L_x_89:
[----:B------:R-:W-:-:S07]  /*0700*/  MOV R28, 0x720 ;  /* 0x00000720001c7802 */ /* 0x000fce0000000f00 */
[----:B------:R-:W-:Y:S05]  /*0710*/  CALL.REL.NOINC `($__internal_6_$__cuda_sm20_div_s64) ;  /* 0x0000004800cc7944 */ /* 0x000fea0003c00000 */
.L_x_90:
        /* <DEDUP_REMOVED lines=84> */
.L_x_107:
        /* <DEDUP_REMOVED lines=13> */
.L_x_92:
[----:B0-----:R-:W-:Y:S05]  /*0d30*/  BSYNC.RECONVERGENT B0 ;  /* 0x0000000000007941 */ /* 0x001fea0003800200 */
.L_x_91:
        /* <DEDUP_REMOVED lines=62> */
.L_x_93:
        /* <DEDUP_REMOVED lines=9> */
.L_x_94:
        /* <DEDUP_REMOVED lines=46> */
[----:B------:R-:W-:Y:S02]  /*1490*/  @!P2 F2FP.F16.F32.PACK_AB R32, RZ, R32 ;  /* 0x00000020ff20a23e */ /* 0x000fe400000000ff */
[----:B------:R-:W0:Y:S01]  /*14a0*/  @!P1 LDC.64 R40, c[0x0][0x540] ;  /* 0x00015000ff289b82 */ /* 0x000e220000000a00 */
[----:B-1----:R-:W-:Y:S01]  /*14b0*/  @!P1 FFMA.FTZ R34, R55, R35, R34 ;  /* 0x0000002337229223 */ /* 0x002fe20000010022 */
[----:B------:R-:W-:-:S04]  /*14c0*/  PRMT R33, R32, 0x7610, R33 ;  /* 0x0000761020217816 */ /* 0x000fc80000000021 */
[----:B------:R-:W-:Y:S02]  /*14d0*/  @!P1 F2FP.F16.F32.PACK_AB R34, RZ, R34 ;  /* 0x00000022ff22923e */ /* 0x000fe400000000ff */
[----:B------:R-:W1:Y:S01]  /*14e0*/  @!P0 LDC.64 R42, c[0x0][0x540] ;  /* 0x00015000ff2a8b82 */ /* 0x000e620000000a00 */
[----:B--2---:R-:W-:-:S05]  /*14f0*/  @!P0 FFMA.FTZ R36, R57, R37, R36 ;  /* 0x0000002539248223 */ /* 0x004fca0000010024 */
[----:B------:R-:W-:Y:S01]  /*1500*/  @!P0 F2FP.F16.F32.PACK_AB R36, RZ, R36 ;  /* 0x00000024ff24823e */ /* 0x000fe200000000ff */
        /* <DEDUP_REMOVED lines=10> */
[----:B------:R-:W-:-:S05]  /*15b0*/  F2FP.F16.F32.PACK_AB R59, RZ, R59 ;  /* 0x0000003bff3b723e */ /* 0x000fca00000000ff */
[----:B0-----:R1:W-:Y:S01]  /*15c0*/  STG.E.U16 desc[UR76][R32.64], R59 ;  /* 0x0000003b20007986 */ /* 0x0013e2000c10154c */
[----:B------:R-:W-:Y:S05]  /*15d0*/  BRA `(.L_x_96) ;  /* 0x0000003800f07947 */ /* 0x000fea0003800000 */
.L_x_95:
        /* <DEDUP_REMOVED lines=232> */
.L_x_99:
[----:B------:R-:W-:Y:S01]  /*2460*/  FFMA.FTZ R53, R53, R27, R26 ;  /* 0x0000001b35357223 */ /* 0x000fe2000001001a */
[----:B------:R-:W-:-:S04]  /*2470*/  IADD3 R32, P0, PT, R35, R24, RZ ;  /* 0x0000001823207210 */ /* 0x000fc80007f1e0ff */
[----:B------:R-:W-:Y:S02]  /*2480*/  F2FP.F16.F32.PACK_AB R53, RZ, R53 ;  /* 0x00000035ff35723e */ /* 0x000fe400000000ff */
[----:B------:R-:W-:-:S05]  /*2490*/  IADD3.X R33, PT, PT, RZ, R25, RZ, P0, !PT ;  /* 0x00000019ff217210 */ /* 0x000fca00007fe4ff */
[----:B------:R0:W-:Y:S02]  /*24a0*/  STG.E.U16 desc[UR76][R32.64], R53 ;  /* 0x0000003520007986 */ /* 0x0001e4000c10154c */
.L_x_98:
[----:B------:R-:W-:Y:S05]  /*24b0*/  BSYNC.RECONVERGENT B0 ;  /* 0x0000000000007941 */ /* 0x000fea0003800200 */
.L_x_97:
        /* <DEDUP_REMOVED lines=234> */
.L_x_102:
[----:B------:R-:W-:Y:S01]  /*3360*/  FFMA.FTZ R55, R55, R27, R26 ;  /* 0x0000001b37377223 */ /* 0x000fe2000001001a */
[----:B------:R-:W-:-:S04]  /*3370*/  IADD3 R32, P0, PT, R35, R24, RZ ;  /* 0x0000001823207210 */ /* 0x000fc80007f1e0ff */
[----:B------:R-:W-:Y:S02]  /*3380*/  F2FP.F16.F32.PACK_AB R55, RZ, R55 ;  /* 0x00000037ff37723e */ /* 0x000fe400000000ff */
[----:B------:R-:W-:-:S05]  /*3390*/  IADD3.X R33, PT, PT, RZ, R25, RZ, P0, !PT ;  /* 0x00000019ff217210 */ /* 0x000fca00007fe4ff */
[----:B------:R0:W-:Y:S02]  /*33a0*/  STG.E.U16 desc[UR76][R32.64], R55 ;  /* 0x0000003720007986 */ /* 0x0001e4000c10154c */
.L_x_101:
[----:B------:R-:W-:Y:S05]  /*33b0*/  BSYNC.RECONVERGENT B0 ;  /* 0x0000000000007941 */ /* 0x000fea0003800200 */
.L_x_100:
        /* <DEDUP_REMOVED lines=234> */
.L_x_105:
[----:B------:R-:W-:Y:S01]  /*4260*/  FFMA.FTZ R57, R57, R27, R26 ;  /* 0x0000001b39397223 */ /* 0x000fe2000001001a */
[----:B------:R-:W-:-:S04]  /*4270*/  IADD3 R32, P0, PT, R35, R24, RZ ;  /* 0x0000001823207210 */ /* 0x000fc80007f1e0ff */
[----:B------:R-:W-:Y:S01]  /*4280*/  F2FP.F16.F32.PACK_AB R57, RZ, R57 ;  /* 0x00000039ff39723e */ /* 0x000fe200000000ff */
[----:B------:R-:W-:-:S05]  /*4290*/  IMAD.X R33, RZ, RZ, R25, P0 ;  /* 0x000000ffff217224 */ /* 0x000fca00000e0619 */
[----:B------:R0:W-:Y:S03]  /*42a0*/  STG.E.U16 desc[UR76][R32.64], R57 ;  /* 0x0000003920007986 */ /* 0x0001e6000c10154c */
.L_x_104:
[----:B------:R-:W-:Y:S05]  /*42b0*/  BSYNC.RECONVERGENT B0 ;  /* 0x0000000000007941 */ /* 0x000fea0003800200 */
.L_x_103:
        /* <DEDUP_REMOVED lines=233> */
.L_x_106:
[----:B------:R-:W-:Y:S01]  /*5150*/  FFMA.FTZ R59, R59, R27, R26 ;  /* 0x0000001b3b3b7223 */ /* 0x000fe2000001001a */
[----:B------:R-:W-:-:S04]  /*5160*/  IADD3 R32, P0, PT, R35, R24, RZ ;  /* 0x0000001823207210 */ /* 0x000fc80007f1e0ff */
[----:B------:R-:W-:Y:S02]  /*5170*/  F2FP.F16.F32.PACK_AB R59, RZ, R59 ;  /* 0x0000003bff3b723e */ /* 0x000fe400000000ff */
[----:B------:R-:W-:-:S05]  /*5180*/  IADD3.X R33, PT, PT, RZ, R25, RZ, P0, !PT ;  /* 0x00000019ff217210 */ /* 0x000fca00007fe4ff */
[----:B------:R0:W-:Y:S02]  /*5190*/  STG.E.U16 desc[UR76][R32.64], R59 ;  /* 0x0000003b20007986 */ /* 0x0001e4000c10154c */
.L_x_96:
        /* <DEDUP_REMOVED lines=11> */
        .weak           $__internal_6_$__cuda_sm20_div_s64
        .type           $__internal_6_$__cuda_sm20_div_s64,@function
        .size           $__internal_6_$__cuda_sm20_div_s64,(.L_x_336 - $__internal_6_$__cuda_sm20_div_s64)
$__internal_6_$__cuda_sm20_div_s64:
        /* <DEDUP_REMOVED lines=74> */
[----:B------:R-:W-:Y:S06]  /*56f0*/  RET.REL.NODEC R28 `(_ZN2at6native54_GLOBAL__N__3a6f1fcb_21_DistributionNormal_cu_0c5b6e8543distribution_elementwise_grid_stride_kernelIfLi4EZNS0_9templates4cuda20normal_and_transformIN3c104HalfEfPNS_17CUDAGeneratorImplEZZZNS4_13normal_kernelIS9_EEvRKNS_10TensorBaseEddT_ENKUlvE_clEvENKUlvE1_clEvEUlfE_EEvRNS_18TensorIteratorBaseET1_T2_EUlP24curandStatePhilox4_32_10E0_ZNS1_27distribution_nullary_kernelIS7_f6float4S9_SO_SH_EEvSJ_SL_RKT3_T4_EUlifE0_EEvlNS_15PhiloxCudaStateESK_SL_) ;  /* 0xffffffa81c407950 */ /* 0x000fec0003c3ffff */
.L_x_108:
        /* <DEDUP_REMOVED lines=16> */
.L_x_336:


//--------------------- .text._ZN2at6native54_GLOBAL__N__3a6f1fcb_21_DistributionNormal_cu_0c5b6e8543distribution_elementwise_grid_stride_kernelIfLi4EZNS0_9templates4cuda20normal_and_transformIN3c104HalfEfPNS_17CUDAGeneratorImplEZZZNS4_13normal_kernelIS9_EEvRKNS_10TensorBaseEddT_ENKUlvE_clEvENKUlvE1_clEvEUlfE_EEvRNS_18TensorIteratorBaseET1_T2_EUlP24curandStatePhilox4_32_10E0_ZNS1_27distribution_nullary_kernelIS7_f6float4S9_SO_SH_EEvSJ_SL_RKT3_T4_EUlifE_EEvlNS_15PhiloxCudaStateESK_SL_ --------------------------
	.section	.text._ZN2at6native54_GLOBAL__N__3a6f1fcb_21_DistributionNormal_cu_0c5b6e8543distribution_elementwise_grid_stride_kernelIfLi4EZNS0_9templates4cuda20normal_and_transformIN3c104HalfEfPNS_17CUDAGeneratorImplEZZZNS4_13normal_kernelIS9_EEvRKNS_10TensorBaseEddT_ENKUlvE_clEvENKUlvE1_clEvEUlfE_EEvRNS_18TensorIteratorBaseET1_T2_EUlP24curandStatePhilox4_32_10E0_ZNS1_27distribution_nullary_kernelIS7_f6float4S9_SO_SH_EEvSJ_SL_RKT3_T4_EUlifE_EEvlNS_15PhiloxCudaStateESK_SL_,"ax",@progbits
	.align	128
.text._ZN2at6native54_GLOBAL__N__3a6f1fcb_21_DistributionNormal_cu_0c5b6e8543distribution_elementwise_grid_stride_kernelIfLi4EZNS0_9templates4cuda20normal_and_transformIN3c104HalfEfPNS_17CUDAGeneratorImplEZZZNS4_13normal_kernelIS9_EEvRKNS_10TensorBaseEddT_ENKUlvE_clEvENKUlvE1_clEvEUlfE_EEvRNS_18TensorIteratorBaseET1_T2_EUlP24curandStatePhilox4_32_10E0_ZNS1_27distribution_nullary_kernelIS7_f6float4S9_SO_SH_EEvSJ_SL_RKT3_T4_EUlifE_EEvlNS_15PhiloxCudaStateESK_SL_:
        .type           _ZN2at6native54_GLOBAL__N__3a6f1fcb_21_DistributionNormal_cu_0c5b6e8543distribution_elementwise_grid_stride_kernelIfLi4EZNS0_9templates4cuda20normal_and_transformIN3c104HalfEfPNS_17CUDAGeneratorImplEZZZNS4_13normal_kernelIS9_EEvRKNS_10TensorBaseEddT_ENKUlvE_clEvENKUlvE1_clEvEUlfE_EEvRNS_18TensorIteratorBaseET1_T2_EUlP24curandStatePhilox4_32_10E0_ZNS1_27distribution_nullary_kernelIS7_f6float4S9_SO_SH_EEvSJ_SL_RKT3_T4_EUlifE_EEvlNS_15PhiloxCudaStateESK_SL_,@function
        .size           _ZN2at6native54_GLOBAL__N__3a6f1fcb_21_DistributionNormal_cu_0c5b6e8543distribution_elementwise_grid_stride_kernelIfLi4EZNS0_9templates4cuda20normal_and_transformIN3c104HalfEfPNS_17CUDAGeneratorImplEZZZNS4_13normal_kernelIS9_EEvRKNS_10TensorBaseEddT_ENKUlvE_clEvENKUlvE1_clEvEUlfE_EEvRNS_18TensorIteratorBaseET1_T2_EUlP24curandStatePhilox4_32_10E0_ZNS1_27distribution_nullary_kernelIS7_f6float4S9_SO_SH_EEvSJ_SL_RKT3_T4_EUlifE_EEvlNS_15PhiloxCudaStateESK_SL_,(.L_x_338 - _ZN2at6native54_GLOBAL__N__3a6f1fcb_21_DistributionNormal_cu_0c5b6e8543distribution_elementwise_grid_stride_kernelIfLi4EZNS0_9templates4cuda20normal_and_transformIN3c104HalfEfPNS_17CUDAGeneratorImplEZZZNS4_13normal_kernelIS9_EEvRKNS_10TensorBaseEddT_ENKUlvE_clEvENKUlvE1_clEvEUlfE_EEvRNS_18TensorIteratorBaseET1_T2_EUlP24curandStatePhilox4_32_10E0_ZNS1_27distribution_nullary_kernelIS7_f6float4S9_SO_SH_EEvSJ_SL_RKT3_T4_EUlifE_EEvlNS_15PhiloxCudaStateESK_SL_)
        .other          _ZN2at6native54_GLOBAL__N__3a6f1fcb_21_DistributionNormal_cu_0c5b6e8543distribution_elementwise_grid_stride_kernelIfLi4EZNS0_9templates4cuda20normal_and_transformIN3c104HalfEfPNS_17CUDAGeneratorImplEZZZNS4_13normal_kernelIS9_EEvRKNS_10TensorBaseEddT_ENKUlvE_clEvENKUlvE1_clEvEUlfE_EEvRNS_18TensorIteratorBaseET1_T2_EUlP24curandStatePhilox4_32_10E0_ZNS1_27distribution_nullary_kernelIS7_f6float4S9_SO_SH_EEvSJ_SL_RKT3_T4_EUlifE_EEvlNS_15PhiloxCudaStateESK_SL_,@"STO_CUDA_ENTRY STV_DEFAULT"
_ZN2at6native54_GLOBAL__N__3a6f1fcb_21_DistributionNormal_cu_0c5b6e8543distribution_elementwise_grid_stride_kernelIfLi4EZNS0_9templates4cuda20normal_and_transformIN3c104HalfEfPNS_17CUDAGeneratorImplEZZZNS4_13normal_kernelIS9_EEvRKNS_10TensorBaseEddT_ENKUlvE_clEvENKUlvE1_clEvEUlfE_EEvRNS_18TensorIteratorBaseET1_T2_EUlP24curandStatePhilox4_32_10E0_ZNS1_27distribution_nullary_kernelIS7_f6float4S9_SO_SH_EEvSJ_SL_RKT3_T4_EUlifE_EEvlNS_15PhiloxCudaStateESK_SL_:
        /* <DEDUP_REMOVED lines=114> */
.L_x_109:
[----:B------:R-:W-:-:S07]  /*0720*/  MOV R30, 0x740 ;  /* 0x00000740001e7802 */ /* 0x000fce0000000f00 */
[----:B------:R-:W-:Y:S05]  /*0730*/  CALL.REL.NOINC `($__internal_7_$__cuda_sm20_div_s64) ;  /* 0x0000000800d47944 */ /* 0x000fea0003c00000 */
.L_x_110:
        /* <DEDUP_REMOVED lines=17> */
.L_x_122:
        /* <DEDUP_REMOVED lines=13> */
.L_x_112:
[----:B-12---:R-:W-:Y:S05]  /*0920*/  BSYNC.RECONVERGENT B0 ;  /* 0x0000000000007941 */ /* 0x006fea0003800200 */
.L_x_111:
        /* <DEDUP_REMOVED lines=51> */
.L_x_113:
        /* <DEDUP_REMOVED lines=9> */
.L_x_114:
        /* <DEDUP_REMOVED lines=41> */
[----:B------:R-:W-:Y:S02]  /*0f80*/  F2FP.F16.F32.PACK_AB R50, RZ, R50 ;  /* 0x00000032ff32723e */ /* 0x000fe400000000ff */
[----:B------:R-:W-:-:S05]  /*0f90*/  LEA.HI.X.SX32 R29, R29, UR9, 0x1, P3 ;  /* 0x000000091d1d7c11 */ /* 0x000fca00098f0eff */
[----:B------:R4:W-:Y:S03]  /*0fa0*/  STG.E.U16 desc[UR6][R28.64], R50 ;  /* 0x000000321c007986 */ /* 0x0009e6000c101506 */
.L_x_116:
[----:B------:R-:W-:Y:S05]  /*0fb0*/  BSYNC.RECONVERGENT B0 ;  /* 0x0000000000007941 */ /* 0x000fea0003800200 */
.L_x_115:
        /* <DEDUP_REMOVED lines=9> */
[----:B------:R-:W-:-:S05]  /*1050*/  F2FP.F16.F32.PACK_AB R48, RZ, R48 ;  /* 0x00000030ff30723e */ /* 0x000fca00000000ff */
[----:B------:R0:W-:Y:S02]  /*1060*/  STG.E.U16 desc[UR6][R28.64], R48 ;  /* 0x000000301c007986 */ /* 0x0001e4000c101506 */
.L_x_118:
[----:B------:R-:W-:Y:S05]  /*1070*/  BSYNC.RECONVERGENT B0 ;  /* 0x0000000000007941 */ /* 0x000fea0003800200 */
.L_x_117:
        /* <DEDUP_REMOVED lines=8> */
[----:B------:R-:W-:Y:S02]  /*1100*/  F2FP.F16.F32.PACK_AB R44, RZ, R29 ;  /* 0x0000001dff2c723e */ /* 0x000fe400000000ff */
[----:B------:R-:W-:-:S05]  /*1110*/  LEA.HI.X.SX32 R29, R45, UR9, 0x1, P0 ;  /* 0x000000092d1d7c11 */ /* 0x000fca00080f0eff */
[----:B------:R0:W-:Y:S02]  /*1120*/  STG.E.U16 desc[UR6][R28.64], R44 ;  /* 0x0000002c1c007986 */ /* 0x0001e4000c101506 */
.L_x_120:
[----:B------:R-:W-:Y:S05]  /*1130*/  BSYNC.RECONVERGENT B0 ;  /* 0x0000000000007941 */ /* 0x000fea0003800200 */
.L_x_119:
[----:B------:R-:W-:Y:S05]  /*1140*/  @P2 BRA `(.L_x_121) ;  /* 0x0000000000242947 */ /* 0x000fea0003800000 */
[----:B------:R-:W-:Y:S01]  /*1150*/  FMUL.RZ R38, R38, 0.15915493667125701904 ;  /* 0x3e22f98326267820 */ /* 0x000fe2000040c000 */
[----:B------:R-:W-:-:S03]  /*1160*/  IMAD R33, R33, UR4, RZ ;  /* 0x0000000421217c24 */ /* 0x000fc6000f8e02ff */
[----:B0---4-:R-:W1:Y:S02]  /*1170*/  MUFU.COS R28, R38 ;  /* 0x00000026001c7308 */ /* 0x011e640000000000 */
[----:B-1----:R-:W-:-:S04]  /*1180*/  FMUL.FTZ R28, R31, R28 ;  /* 0x0000001c1f1c7220 */ /* 0x002fc80000410000 */
[----:B--2---:R-:W-:Y:S01]  /*1190*/  FFMA.FTZ R29, R28, R43, UR5 ;  /* 0x000000051c1d7e23 */ /* 0x004fe2000801002b */
[----:B------:R-:W-:-:S04]  /*11a0*/  IADD3 R28, P0, PT, R33, UR8, RZ ;  /* 0x00000008211c7c10 */ /* 0x000fc8000ff1e0ff */
[----:B------:R-:W-:Y:S02]  /*11b0*/  F2FP.F16.F32.PACK_AB R31, RZ, R29 ;  /* 0x0000001dff1f723e */ /* 0x000fe400000000ff */
[----:B------:R-:W-:-:S05]  /*11c0*/  LEA.HI.X.SX32 R29, R33, UR9, 0x1, P0 ;  /* 0x00000009211d7c11 */ /* 0x000fca00080f0eff */
[----:B------:R0:W-:Y:S02]  /*11d0*/  STG.E.U16 desc[UR6][R28.64], R31 ;  /* 0x0000001f1c007986 */ /* 0x0001e4000c101506 */
.L_x_121:
        /* <DEDUP_REMOVED lines=11> */
        .weak           $__internal_7_$__cuda_sm20_div_s64
        .type           $__internal_7_$__cuda_sm20_div_s64,@function
        .size           $__internal_7_$__cuda_sm20_div_s64,(.L_x_338 - $__internal_7_$__cuda_sm20_div_s64)
$__internal_7_$__cuda_sm20_div_s64:
        /* <DEDUP_REMOVED lines=74> */
[----:B------:R-:W-:Y:S06]  /*1730*/  RET.REL.NODEC R30 `(_ZN2at6native54_GLOBAL__N__3a6f1fcb_21_DistributionNormal_cu_0c5b6e8543distribution_elementwise_grid_stride_kernelIfLi4EZNS0_9templates4cuda20normal_and_transformIN3c104HalfEfPNS_17CUDAGeneratorImplEZZZNS4_13normal_kernelIS9_EEvRKNS_10TensorBaseEddT_ENKUlvE_clEvENKUlvE1_clEvEUlfE_EEvRNS_18TensorIteratorBaseET1_T2_EUlP24curandStatePhilox4_32_10E0_ZNS1_27distribution_nullary_kernelIS7_f6float4S9_SO_SH_EEvSJ_SL_RKT3_T4_EUlifE_EEvlNS_15PhiloxCudaStateESK_SL_) ;  /* 0xffffffe81e307950 */ /* 0x000fec0003c3ffff */
.L_x_123:
        /* <DEDUP_REMOVED lines=12> */
.L_x_338:


//--------------------- .text._ZN2at6native54_GLOBAL__N__3a6f1fcb_21_DistributionNormal_cu_0c5b6e8543distribution_elementwise_grid_stride_kernelIfLi4EZNS0_9templates4cuda20normal_and_transformIN3c104HalfEfPNS_17CUDAGeneratorImplEZZZNS4_13normal_kernelIS9_EEvRKNS_10TensorBaseEddT_ENKUlvE_clEvENKUlvE1_clEvEUlfE_EEvRNS_18TensorIteratorBaseET1_T2_EUlP24curandStatePhilox4_32_10E_ZNS1_27distribution_nullary_kernelIS7_f7double2S9_SO_SH_EEvSJ_SL_RKT3_T4_EUlifE0_EEvlNS_15PhiloxCudaStateESK_SL_ --------------------------
	.section	.text._ZN2at6native54_GLOBAL__N__3a6f1fcb_21_DistributionNormal_cu_0c5b6e8543distribution_elementwise_grid_stride_kernelIfLi4EZNS0_9templates4cuda20normal_and_transformIN3c104HalfEfPNS_17CUDAGeneratorImplEZZZNS4_13normal_kernelIS9_EEvRKNS_10TensorBaseEddT_ENKUlvE_clEvENKUlvE1_clEvEUlfE_EEvRNS_18TensorIteratorBaseET1_T2_EUlP24curandStatePhilox4_32_10E_ZNS1_27distribution_nullary_kernelIS7_f7double2S9_SO_SH_EEvSJ_SL_RKT3_T4_EUlifE0_EEvlNS_15PhiloxCudaStateESK_SL_,"ax",@progbits
	.align	128
.text._ZN2at6native54_GLOBAL__N__3a6f1fcb_21_DistributionNormal_cu_0c5b6e8543distribution_elementwise_grid_stride_kernelIfLi4EZNS0_9templates4cuda20normal_and_transformIN3c104HalfEfPNS_17CUDAGeneratorImplEZZZNS4_13normal_kernelIS9_EEvRKNS_10TensorBaseEddT_ENKUlvE_clEvENKUlvE1_clEvEUlfE_EEvRNS_18TensorIteratorBaseET1_T2_EUlP24curandStatePhilox4_32_10E_ZNS1_27distribution_nullary_kernelIS7_f7double2S9_SO_SH_EEvSJ_SL_RKT3_T4_EUlifE0_EEvlNS_15PhiloxCudaStateESK_SL_:
        .type           _ZN2at6native54_GLOBAL__N__3a6f1fcb_21_DistributionNormal_cu_0c5b6e8543distribution_elementwise_grid_stride_kernelIfLi4EZNS0_9templates4cuda20normal_and_transformIN3c104HalfEfPNS_17CUDAGeneratorImplEZZZNS4_13normal_kernelIS9_EEvRKNS_10TensorBaseEddT_ENKUlvE_clEvENKUlvE1_clEvEUlfE_EEvRNS_18TensorIteratorBaseET1_T2_EUlP24curandStatePhilox4_32_10E_ZNS1_27distribution_nullary_kernelIS7_f7double2S9_SO_SH_EEvSJ_SL_RKT3_T4_EUlifE0_EEvlNS_15PhiloxCudaStateESK_SL_,@function
        .size           _ZN2at6native54_GLOBAL__N__3a6f1fcb_21_DistributionNormal_cu_0c5b6e8543distribution_elementwise_grid_stride_kernelIfLi4EZNS0_9templates4cuda20normal_and_transformIN3c104HalfEfPNS_17CUDAGeneratorImplEZZZNS4_13normal_kernelIS9_EEvRKNS_10TensorBaseEddT_ENKUlvE_clEvENKUlvE1_clEvEUlfE_EEvRNS_18TensorIteratorBaseET1_T2_EUlP24curandStatePhilox4_32_10E_ZNS1_27distribution_nullary_kernelIS7_f7double2S9_SO_SH_EEvSJ_SL_RKT3_T4_EUlifE0_EEvlNS_15PhiloxCudaStateESK_SL_,(.L_x_340 - _ZN2at6native54_GLOBAL__N__3a6f1fcb_21_DistributionNormal_cu_0c5b6e8543distribution_elementwise_grid_stride_kernelIfLi4EZNS0_9templates4cuda20normal_and_transformIN3c104HalfEfPNS_17CUDAGeneratorImplEZZZNS4_13normal_kernelIS9_EEvRKNS_10TensorBaseEddT_ENKUlvE_clEvENKUlvE1_clEvEUlfE_EEvRNS_18TensorIteratorBaseET1_T2_EUlP24curandStatePhilox4_32_10E_ZNS1_27distribution_nullary_kernelIS7_f7double2S9_SO_SH_EEvSJ_SL_RKT3_T4_EUlifE0_EEvlNS_15PhiloxCudaStateESK_SL_)
        .other          _ZN2at6native54_GLOBAL__N__3a6f1fcb_21_DistributionNormal_cu_0c5b6e8543distribution_elementwise_grid_stride_kernelIfLi4EZNS0_9templates4cuda20normal_and_transformIN3c104HalfEfPNS_17CUDAGeneratorImplEZZZNS4_13normal_kernelIS9_EEvRKNS_10TensorBaseEddT_ENKUlvE_clEvENKUlvE1_clEvEUlfE_EEvRNS_18TensorIteratorBaseET1_T2_EUlP24curandStatePhilox4_32_10E_ZNS1_27distribution_nullary_kernelIS7_f7double2S9_SO_SH_EEvSJ_SL_RKT3_T4_EUlifE0_EEvlNS_15PhiloxCudaStateESK_SL_,@"STO_CUDA_ENTRY STV_DEFAULT"
_ZN2at6native54_GLOBAL__N__3a6f1fcb_21_DistributionNormal_cu_0c5b6e8543distribution_elementwise_grid_stride_kernelIfLi4EZNS0_9templates4cuda20normal_and_transformIN3c104HalfEfPNS_17CUDAGeneratorImplEZZZNS4_13normal_kernelIS9_EEvRKNS_10TensorBaseEddT_ENKUlvE_clEvENKUlvE1_clEvEUlfE_EEvRNS_18TensorIteratorBaseET1_T2_EUlP24curandStatePhilox4_32_10E_ZNS1_27distribution_nullary_kernelIS7_f7double2S9_SO_SH_EEvSJ_SL_RKT3_T4_EUlifE0_EEvlNS_15PhiloxCudaStateESK_SL_:
        /* <DEDUP_REMOVED lines=113> */
.L_x_124:
[----:B------:R-:W-:-:S07]  /*0710*/  MOV R28, 0x730 ;  /* 0x00000730001c7802 */ /* 0x000fce0000000f00 */
[----:B------:R-:W-:Y:S05]  /*0720*/  CALL.REL.NOINC `($__internal_8_$__cuda_sm20_div_s64) ;  /* 0x0000005400b87944 */ /* 0x000fea0003c00000 */
.L_x_125:
        /* <DEDUP_REMOVED lines=82> */
.L_x_151:
        /* <DEDUP_REMOVED lines=13> */
.L_x_127:
[----:B0-----:R-:W-:Y:S05]  /*0d20*/  BSYNC.RECONVERGENT B0 ;  /* 0x0000000000007941 */ /* 0x001fea0003800200 */
.L_x_126:
        /* <DEDUP_REMOVED lines=64> */
.L_x_128:
        /* <DEDUP_REMOVED lines=9> */
.L_x_129:
        /* <DEDUP_REMOVED lines=89> */
.L_x_131:
[----:B------:R-:W-:Y:S02]  /*1750*/  MOV R22, 0x0 ;  /* 0x0000000000167802 */ /* 0x000fe40000000f00 */
[----:B------:R-:W-:Y:S02]  /*1760*/  MOV R23, 0x7ff00000 ;  /* 0x7ff0000000177802 */ /* 0x000fe40000000f00 */
[----:B------:R-:W-:-:S04]  /*1770*/  LOP3.LUT P0, RZ, R21, 0x7fffffff, RZ, 0xc0, !PT ;  /* 0x7fffffff15ff7812 */ /* 0x000fc8000780c0ff */
[----:B------:R-:W-:-:S10]  /*1780*/  DFMA R22, R20, R22, +INF ;  /* 0x7ff000001416742b */ /* 0x000fd40000000016 */
[----:B------:R-:W-:Y:S02]  /*1790*/  FSEL R22, R22, RZ, P0 ;  /* 0x000000ff16167208 */ /* 0x000fe40000000000 */
[----:B------:R-:W-:-:S07]  /*17a0*/  FSEL R23, R23, -QNAN , P0 ;  /* 0xfff0000017177808 */ /* 0x000fce0000000000 */
.L_x_132:
[----:B------:R-:W-:Y:S05]  /*17b0*/  BSYNC.RECONVERGENT B0 ;  /* 0x0000000000007941 */ /* 0x000fea0003800200 */
.L_x_130:
        /* <DEDUP_REMOVED lines=87> */
[----:B------:R-:W-:Y:S05]  /*1d30*/  CALL.REL.NOINC `($__internal_9_$__cuda_sm20_dsqrt_rn_f64_mediumpath_v1) ;  /* 0x0000004400607944 */ /* 0x000fea0003c00000 */
[----:B------:R-:W-:Y:S01]  /*1d40*/  MOV R40, R22 ;  /* 0x0000001600287202 */ /* 0x000fe20000000f00 */
[----:B------:R-:W-:-:S07]  /*1d50*/  IMAD.MOV.U32 R41, RZ, RZ, R23 ;  /* 0x000000ffff297224 */ /* 0x000fce00078e0017 */
.L_x_134:
[----:B------:R-:W-:Y:S05]  /*1d60*/  BSYNC.RECONVERGENT B0 ;  /* 0x0000000000007941 */ /* 0x000fea0003800200 */
.L_x_133:
        /* <DEDUP_REMOVED lines=22> */
[----:B------:R-:W-:-:S04]  /*1ed0*/  @!P0 F2FP.F16.F32.PACK_AB R22, RZ, R0 ;  /* 0x00000000ff16823e */ /* 0x000fc800000000ff */
        /* <DEDUP_REMOVED lines=9> */
[----:B------:R-:W-:-:S05]  /*1f70*/  F2FP.F16.F32.PACK_AB R25, RZ, R25 ;  /* 0x00000019ff19723e */ /* 0x000fca00000000ff */
[----:B--2---:R1:W-:Y:S02]  /*1f80*/  STG.E.U16 desc[UR76][R22.64], R25 ;  /* 0x0000001916007986 */ /* 0x0043e4000c10154c */
.L_x_137:
[----:B------:R-:W-:Y:S05]  /*1f90*/  BSYNC.RECONVERGENT B0 ;  /* 0x0000000000007941 */ /* 0x000fea0003800200 */
.L_x_136:
        /* <DEDUP_REMOVED lines=9> */
[----:B------:R-:W-:-:S05]  /*2030*/  F2FP.F16.F32.PACK_AB R25, RZ, R25 ;  /* 0x00000019ff19723e */ /* 0x000fca00000000ff */
[----:B--2---:R2:W-:Y:S02]  /*2040*/  STG.E.U16 desc[UR76][R22.64], R25 ;  /* 0x0000001916007986 */ /* 0x0045e4000c10154c */
.L_x_139:
[----:B------:R-:W-:Y:S05]  /*2050*/  BSYNC.RECONVERGENT B0 ;  /* 0x0000000000007941 */ /* 0x000fea0003800200 */
.L_x_138:
[----:B-12---:R-:W-:Y:S01]  /*2060*/  IADD3 R23, P1, PT, R53, R14, RZ ;  /* 0x0000000e35177210 */ /* 0x006fe20007f3e0ff */
[----:B0-----:R2:W-:Y:S03]  /*2070*/  @!P0 STG.E.U16 desc[UR76][R20.64], R24 ;  /* 0x0000001814008986 */ /* 0x0015e6000c10154c */
[----:B------:R-:W-:Y:S01]  /*2080*/  ISETP.GE.U32.AND P0, PT, R23, R30, PT ;  /* 0x0000001e1700720c */ /* 0x000fe20003f06070 */
[----:B------:R-:W-:-:S05]  /*2090*/  IMAD.X R22, RZ, RZ, R16, P1 ;  /* 0x000000ffff167224 */ /* 0x000fca00008e0610 */
[----:B------:R-:W-:-:S13]  /*20a0*/  ISETP.GE.AND.EX P0, PT, R22, R31, PT, P0 ;  /* 0x0000001f1600720c */ /* 0x000fda0003f06300 */
[----:B--2---:R-:W-:Y:S05]  /*20b0*/  @P0 BRA `(.L_x_140) ;  /* 0x0000003c00280947 */ /* 0x004fea0003800000 */
[----:B------:R-:W0:Y:S01]  /*20c0*/  LDC.64 R20, c[0x0][0x540] ;  /* 0x00015000ff147b82 */ /* 0x000e220000000a00 */
[----:B------:R-:W-:-:S05]  /*20d0*/  F2FP.F16.F32.PACK_AB R22, RZ, R0 ;  /* 0x00000000ff16723e */ /* 0x000fca00000000ff */
[----:B0-----:R2:W-:Y:S01]  /*20e0*/  STG.E.U16 desc[UR76][R20.64], R22 ;  /* 0x0000001614007986 */ /* 0x0015e2000c10154c */
[----:B------:R-:W-:Y:S05]  /*20f0*/  BRA `(.L_x_140) ;  /* 0x0000003c00187947 */ /* 0x000fea0003800000 */
.L_x_135:
        /* <DEDUP_REMOVED lines=239> */
.L_x_143:
[----:B-1----:R-:W-:Y:S01]  /*2ff0*/  FFMA.FTZ R37, R37, R23, R22 ;  /* 0x0000001725257223 */ /* 0x002fe20000010016 */
[----:B0-----:R-:W-:-:S04]  /*3000*/  IADD3 R24, P0, PT, R39, R20, RZ ;  /* 0x0000001427187210 */ /* 0x001fc80007f1e0ff */
[----:B------:R-:W-:Y:S02]  /*3010*/  F2FP.F16.F32.PACK_AB R37, RZ, R37 ;  /* 0x00000025ff25723e */ /* 0x000fe400000000ff */
[----:B------:R-:W-:-:S05]  /*3020*/  IADD3.X R25, PT, PT, RZ, R21, RZ, P0, !PT ;  /* 0x00000015ff197210 */ /* 0x000fca00007fe4ff */
[----:B------:R2:W-:Y:S02]  /*3030*/  STG.E.U16 desc[UR76][R24.64], R37 ;  /* 0x0000002518007986 */ /* 0x0005e4000c10154c */
.L_x_142:
[----:B------:R-:W-:Y:S05]  /*3040*/  BSYNC.RECONVERGENT B0 ;  /* 0x0000000000007941 */ /* 0x000fea0003800200 */
.L_x_141:
        /* <DEDUP_REMOVED lines=239> */
.L_x_146:
[----:B-1----:R-:W-:Y:S01]  /*3f40*/  FFMA.FTZ R22, R37, R23, R22 ;  /* 0x0000001725167223 */ /* 0x002fe20000010016 */
[----:B0-----:R-:W-:-:S04]  /*3f50*/  IADD3 R20, P0, PT, R39, R20, RZ ;  /* 0x0000001427147210 */ /* 0x001fc80007f1e0ff */
[----:B------:R-:W-:Y:S01]  /*3f60*/  F2FP.F16.F32.PACK_AB R22, RZ, R22 ;  /* 0x00000016ff16723e */ /* 0x000fe200000000ff */
[----:B------:R-:W-:-:S05]  /*3f70*/  IMAD.X R21, RZ, RZ, R21, P0 ;  /* 0x000000ffff157224 */ /* 0x000fca00000e0615 */
[----:B------:R2:W-:Y:S03]  /*3f80*/  STG.E.U16 desc[UR76][R20.64], R22 ;  /* 0x0000001614007986 */ /* 0x0005e6000c10154c */
.L_x_145:
[----:B------:R-:W-:Y:S05]  /*3f90*/  BSYNC.RECONVERGENT B0 ;  /* 0x0000000000007941 */ /* 0x000fea0003800200 */
.L_x_144:
        /* <DEDUP_REMOVED lines=233> */
.L_x_149:
[----:B------:R-:W0:Y:S01]  /*4e30*/  LDCU.64 UR48, c[0x0][0x540] ;  /* 0x0000a800ff3077ac */ /* 0x000e220008000a00 */
[----:B------:R-:W-:Y:S02]  /*4e40*/  F2FP.F16.F32.PACK_AB R22, RZ, R0 ;  /* 0x00000000ff16723e */ /* 0x000fe400000000ff */
[----:B0-----:R-:W-:-:S04]  /*4e50*/  IADD3 R20, P0, PT, R20, UR48, RZ ;  /* 0x0000003014147c10 */ /* 0x001fc8000ff1e0ff */
[----:B------:R-:W-:-:S05]  /*4e60*/  IADD3.X R21, PT, PT, RZ, UR49, RZ, P0, !PT ;  /* 0x00000031ff157c10 */ /* 0x000fca00087fe4ff */
[----:B------:R0:W-:Y:S04]  /*4e70*/  STG.E.U16 desc[UR76][R20.64], R22 ;  /* 0x0000001614007986 */ /* 0x0001e8000c10154c */
.L_x_148:
[----:B------:R-:W-:Y:S05]  /*4e80*/  BSYNC.RECONVERGENT B0 ;  /* 0x0000000000007941 */ /* 0x000fea0003800200 */
.L_x_147:
        /* <DEDUP_REMOVED lines=232> */
.L_x_150:
[----:B------:R-:W0:Y:S01]  /*5d10*/  LDCU.64 UR48, c[0x0][0x540] ;  /* 0x0000a800ff3077ac */ /* 0x000e220008000a00 */
[----:B------:R-:W-:Y:S02]  /*5d20*/  F2FP.F16.F32.PACK_AB R22, RZ, R0 ;  /* 0x00000000ff16723e */ /* 0x000fe400000000ff */
[----:B0-----:R-:W-:-:S04]  /*5d30*/  IADD3 R20, P0, PT, R20, UR48, RZ ;  /* 0x0000003014147c10 */ /* 0x001fc8000ff1e0ff */
[----:B------:R-:W-:-:S05]  /*5d40*/  IADD3.X R21, PT, PT, RZ, UR49, RZ, P0, !PT ;  /* 0x00000031ff157c10 */ /* 0x000fca00087fe4ff */
[----:B------:R0:W-:Y:S04]  /*5d50*/  STG.E.U16 desc[UR76][R20.64], R22 ;  /* 0x0000001614007986 */ /* 0x0001e8000c10154c */
.L_x_140:
        /* <DEDUP_REMOVED lines=11> */
        .weak           $__internal_8_$__cuda_sm20_div_s64
        .type           $__internal_8_$__cuda_sm20_div_s64,@function
        .size           $__internal_8_$__cuda_sm20_div_s64,($__internal_9_$__cuda_sm20_dsqrt_rn_f64_mediumpath_v1 - $__internal_8_$__cuda_sm20_div_s64)
$__internal_8_$__cuda_sm20_div_s64:
        /* <DEDUP_REMOVED lines=74> */
[----:B------:R-:W-:Y:S06]  /*62b0*/  RET.REL.NODEC R28 `(_ZN2at6native54_GLOBAL__N__3a6f1fcb_21_DistributionNormal_cu_0c5b6e8543distribution_elementwise_grid_stride_kernelIfLi4EZNS0_9templates4cuda20normal_and_transformIN3c104HalfEfPNS_17CUDAGeneratorImplEZZZNS4_13normal_kernelIS9_EEvRKNS_10TensorBaseEddT_ENKUlvE_clEvENKUlvE1_clEvEUlfE_EEvRNS_18TensorIteratorBaseET1_T2_EUlP24curandStatePhilox4_32_10E_ZNS1_27distribution_nullary_kernelIS7_f7double2S9_SO_SH_EEvSJ_SL_RKT3_T4_EUlifE0_EEvlNS_15PhiloxCudaStateESK_SL_) ;  /* 0xffffff9c1c507950 */ /* 0x000fec0003c3ffff */
        .weak           $__internal_9_$__cuda_sm20_dsqrt_rn_f64_mediumpath_v1
        .type           $__internal_9_$__cuda_sm20_dsqrt_rn_f64_mediumpath_v1,@function
        .size           $__internal_9_$__cuda_sm20_dsqrt_rn_f64_mediumpath_v1,(.L_x_340 - $__internal_9_$__cuda_sm20_dsqrt_rn_f64_mediumpath_v1)
$__internal_9_$__cuda_sm20_dsqrt_rn_f64_mediumpath_v1:
        /* <DEDUP_REMOVED lines=12> */
.L_x_153:
        /* <DEDUP_REMOVED lines=24> */
.L_x_155:
[----:B------:R-:W-:-:S11]  /*6500*/  DADD R20, R22, R22 ;  /* 0x0000000016147229 */ /* 0x000fd60000000016 */
.L_x_154:
[----:B------:R-:W-:Y:S05]  /*6510*/  BSYNC.RECONVERGENT B1 ;  /* 0x0000000000017941 */ /* 0x000fea0003800200 */
.L_x_152:
[----:B------:R-:W-:Y:S02]  /*6520*/  HFMA2 R41, -RZ, RZ, 0, 0 ;  /* 0x00000000ff297431 */ /* 0x000fe400000001ff */
[----:B------:R-:W-:Y:S01]  /*6530*/  IMAD.MOV.U32 R22, RZ, RZ, R20 ;  /* 0x000000ffff167224 */ /* 0x000fe200078e0014 */
[----:B------:R-:W-:Y:S01]  /*6540*/  MOV R23, R21 ;  /* 0x0000001500177202 */ /* 0x000fe20000000f00 */
[----:B------:R-:W-:Y:S06]  /*6550*/  RET.REL.NODEC R40 `(_ZN2at6native54_GLOBAL__N__3a6f1fcb_21_DistributionNormal_cu_0c5b6e8543distribution_elementwise_grid_stride_kernelIfLi4EZNS0_9templates4cuda20normal_and_transformIN3c104HalfEfPNS_17CUDAGeneratorImplEZZZNS4_13normal_kernelIS9_EEvRKNS_10TensorBaseEddT_ENKUlvE_clEvENKUlvE1_clEvEUlfE_EEvRNS_18TensorIteratorBaseET1_T2_EUlP24curandStatePhilox4_32_10E_ZNS1_27distribution_nullary_kernelIS7_f7double2S9_SO_SH_EEvSJ_SL_RKT3_T4_EUlifE0_EEvlNS_15PhiloxCudaStateESK_SL_) ;  /* 0xffffff9828a87950 */ /* 0x000fec0003c3ffff */
.L_x_156:
        /* <DEDUP_REMOVED lines=10> */
.L_x_340:


//--------------------- .text._ZN2at6native54_GLOBAL__N__3a6f1fcb_21_DistributionNormal_cu_0c5b6e8543distribution_elementwise_grid_stride_kernelIfLi4EZNS0_9templates4cuda20normal_and_transformIN3c104HalfEfPNS_17CUDAGeneratorImplEZZZNS4_13normal_kernelIS9_EEvRKNS_10TensorBaseEddT_ENKUlvE_clEvENKUlvE1_clEvEUlfE_EEvRNS_18TensorIteratorBaseET1_T2_EUlP24curandStatePhilox4_32_10E_ZNS1_27distribution_nullary_kernelIS7_f7double2S9_SO_SH_EEvSJ_SL_RKT3_T4_EUlifE_EEvlNS_15PhiloxCudaStateESK_SL_ --------------------------
	.section	.text._ZN2at6native54_GLOBAL__N__3a6f1fcb_21_DistributionNormal_cu_0c5b6e8543distribution_elementwise_grid_stride_kernelIfLi4EZNS0_9templates4cuda20normal_and_transformIN3c104HalfEfPNS_17CUDAGeneratorImplEZZZNS4_13normal_kernelIS9_EEvRKNS_10TensorBaseEddT_ENKUlvE_clEvENKUlvE1_clEvEUlfE_EEvRNS_18TensorIteratorBaseET1_T2_EUlP24curandStatePhilox4_32_10E_ZNS1_27distribution_nullary_kernelIS7_f7double2S9_SO_SH_EEvSJ_SL_RKT3_T4_EUlifE_EEvlNS_15PhiloxCudaStateESK_SL_,"ax",@progbits
	.align	128
.text._ZN2at6native54_GLOBAL__N__3a6f1fcb_21_DistributionNormal_cu_0c5b6e8543distribution_elementwise_grid_stride_kernelIfLi4EZNS0_9templates4cuda20normal_and_transformIN3c104HalfEfPNS_17CUDAGeneratorImplEZZZNS4_13normal_kernelIS9_EEvRKNS_10TensorBaseEddT_ENKUlvE_clEvENKUlvE1_clEvEUlfE_EEvRNS_18TensorIteratorBaseET1_T2_EUlP24curandStatePhilox4_32_10E_ZNS1_27distribution_nullary_kernelIS7_f7double2S9_SO_SH_EEvSJ_SL_RKT3_T4_EUlifE_EEvlNS_15PhiloxCudaStateESK_SL_:
        .type           _ZN2at6native54_GLOBAL__N__3a6f1fcb_21_DistributionNormal_cu_0c5b6e8543distribution_elementwise_grid_stride_kernelIfLi4EZNS0_9templates4cuda20normal_and_transformIN3c104HalfEfPNS_17CUDAGeneratorImplEZZZNS4_13normal_kernelIS9_EEvRKNS_10TensorBaseEddT_ENKUlvE_clEvENKUlvE1_clEvEUlfE_EEvRNS_18TensorIteratorBaseET1_T2_EUlP24curandStatePhilox4_32_10E_ZNS1_27distribution_nullary_kernelIS7_f7double2S9_SO_SH_EEvSJ_SL_RKT3_T4_EUlifE_EEvlNS_15PhiloxCudaStateESK_SL_,@function
        .size           _ZN2at6native54_GLOBAL__N__3a6f1fcb_21_DistributionNormal_cu_0c5b6e8543distribution_elementwise_grid_stride_kernelIfLi4EZNS0_9templates4cuda20normal_and_transformIN3c104HalfEfPNS_17CUDAGeneratorImplEZZZNS4_13normal_kernelIS9_EEvRKNS_10TensorBaseEddT_ENKUlvE_clEvENKUlvE1_clEvEUlfE_EEvRNS_18TensorIteratorBaseET1_T2_EUlP24curandStatePhilox4_32_10E_ZNS1_27distribution_nullary_kernelIS7_f7double2S9_SO_SH_EEvSJ_SL_RKT3_T4_EUlifE_EEvlNS_15PhiloxCudaStateESK_SL_,(.L_x_343 - _ZN2at6native54_GLOBAL__N__3a6f1fcb_21_DistributionNormal_cu_0c5b6e8543distribution_elementwise_grid_stride_kernelIfLi4EZNS0_9templates4cuda20normal_and_transformIN3c104HalfEfPNS_17CUDAGeneratorImplEZZZNS4_13normal_kernelIS9_EEvRKNS_10TensorBaseEddT_ENKUlvE_clEvENKUlvE1_clEvEUlfE_EEvRNS_18TensorIteratorBaseET1_T2_EUlP24curandStatePhilox4_32_10E_ZNS1_27distribution_nullary_kernelIS7_f7double2S9_SO_SH_EEvSJ_SL_RKT3_T4_EUlifE_EEvlNS_15PhiloxCudaStateESK_SL_)
        .other          _ZN2at6native54_GLOBAL__N__3a6f1fcb_21_DistributionNormal_cu_0c5b6e8543distribution_elementwise_grid_stride_kernelIfLi4EZNS0_9templates4cuda20normal_and_transformIN3c104HalfEfPNS_17CUDAGeneratorImplEZZZNS4_13normal_kernelIS9_EEvRKNS_10TensorBaseEddT_ENKUlvE_clEvENKUlvE1_clEvEUlfE_EEvRNS_18TensorIteratorBaseET1_T2_EUlP24curandStatePhilox4_32_10E_ZNS1_27distribution_nullary_kernelIS7_f7double2S9_SO_SH_EEvSJ_SL_RKT3_T4_EUlifE_EEvlNS_15PhiloxCudaStateESK_SL_,@"STO_CUDA_ENTRY STV_DEFAULT"
_ZN2at6native54_GLOBAL__N__3a6f1fcb_21_DistributionNormal_cu_0c5b6e8543distribution_elementwise_grid_stride_kernelIfLi4EZNS0_9templates4cuda20normal_and_transformIN3c104HalfEfPNS_17CUDAGeneratorImplEZZZNS4_13normal_kernelIS9_EEvRKNS_10TensorBaseEddT_ENKUlvE_clEvENKUlvE1_clEvEUlfE_EEvRNS_18TensorIteratorBaseET1_T2_EUlP24curandStatePhilox4_32_10E_ZNS1_27distribution_nullary_kernelIS7_f7double2S9_SO_SH_EEvSJ_SL_RKT3_T4_EUlifE_EEvlNS_15PhiloxCudaStateESK_SL_:
        /* <DEDUP_REMOVED lines=113> */
.L_x_157:
[----:B------:R-:W-:-:S07]  /*0710*/  MOV R26, 0x730 ;  /* 0x00000730001a7802 */ /* 0x000fce0000000f00 */
[----:B------:R-:W-:Y:S05]  /*0720*/  CALL.REL.NOINC `($__internal_10_$__cuda_sm20_div_s64) ;  /* 0x0000001400887944 */ /* 0x000fea0003c00000 */
.L_x_158:
        /* <DEDUP_REMOVED lines=15> */
.L_x_172:
        /* <DEDUP_REMOVED lines=13> */
.L_x_160:
[----:B01----:R-:W-:Y:S05]  /*08f0*/  BSYNC.RECONVERGENT B0 ;  /* 0x0000000000007941 */ /* 0x003fea0003800200 */
.L_x_159:
        /* <DEDUP_REMOVED lines=51> */
.L_x_161:
        /* <DEDUP_REMOVED lines=9> */
.L_x_162:
        /* <DEDUP_REMOVED lines=89> */
.L_x_164:
[----:B------:R-:W-:Y:S01]  /*1250*/  IMAD.MOV.U32 R28, RZ, RZ, 0x0 ;  /* 0x00000000ff1c7424 */ /* 0x000fe200078e00ff */
[----:B------:R-:W-:Y:S01]  /*1260*/  LOP3.LUT P0, RZ, R27, 0x7fffffff, RZ, 0xc0, !PT ;  /* 0x7fffffff1bff7812 */ /* 0x000fe2000780c0ff */
[----:B------:R-:W-:-:S06]  /*1270*/  IMAD.MOV.U32 R29, RZ, RZ, 0x7ff00000 ;  /* 0x7ff00000ff1d7424 */ /* 0x000fcc00078e00ff */
[----:B------:R-:W-:-:S10]  /*1280*/  DFMA R28, R26, R28, +INF ;  /* 0x7ff000001a1c742b */ /* 0x000fd4000000001c */
[----:B------:R-:W-:Y:S02]  /*1290*/  FSEL R26, R28, RZ, P0 ;  /* 0x000000ff1c1a7208 */ /* 0x000fe40000000000 */
[----:B------:R-:W-:-:S07]  /*12a0*/  FSEL R27, R29, -QNAN , P0 ;  /* 0xfff000001d1b7808 */ /* 0x000fce0000000000 */
.L_x_165:
[----:B------:R-:W-:Y:S05]  /*12b0*/  BSYNC.RECONVERGENT B0 ;  /* 0x0000000000007941 */ /* 0x000fea0003800200 */
.L_x_163:
        /* <DEDUP_REMOVED lines=87> */
[----:B------:R-:W-:Y:S05]  /*1830*/  CALL.REL.NOINC `($__internal_11_$__cuda_sm20_dsqrt_rn_f64_mediumpath_v1) ;  /* 0x0000000800747944 */ /* 0x000fea0003c00000 */
[----:B------:R-:W-:Y:S02]  /*1840*/  IMAD.MOV.U32 R42, RZ, RZ, R30 ;  /* 0x000000ffff2a7224 */ /* 0x000fe400078e001e */
[----:B------:R-:W-:-:S07]  /*1850*/  IMAD.MOV.U32 R43, RZ, RZ, R31 ;  /* 0x000000ffff2b7224 */ /* 0x000fce00078e001f */
.L_x_167:
[----:B------:R-:W-:Y:S05]  /*1860*/  BSYNC.RECONVERGENT B0 ;  /* 0x0000000000007941 */ /* 0x000fea0003800200 */
.L_x_166:
        /* <DEDUP_REMOVED lines=26> */
[----:B------:R-:W-:Y:S02]  /*1a10*/  F2FP.F16.F32.PACK_AB R29, RZ, R31 ;  /* 0x0000001fff1d723e */ /* 0x000fe400000000ff */
[----:B------:R-:W-:-:S05]  /*1a20*/  LEA.HI.X.SX32 R31, R33, UR13, 0x1, P1 ;  /* 0x0000000d211f7c11 */ /* 0x000fca00088f0eff */
[----:B------:R1:W-:Y:S02]  /*1a30*/  STG.E.U16 desc[UR6][R30.64], R29 ;  /* 0x0000001d1e007986 */ /* 0x0003e4000c101506 */
.L_x_169:
[----:B------:R-:W-:Y:S05]  /*1a40*/  BSYNC.RECONVERGENT B0 ;  /* 0x0000000000007941 */ /* 0x000fea0003800200 */
.L_x_168:
        /* <DEDUP_REMOVED lines=13> */
.L_x_171:
[----:B------:R-:W-:Y:S05]  /*1b20*/  BSYNC.RECONVERGENT B0 ;  /* 0x0000000000007941 */ /* 0x000fea0003800200 */
.L_x_170:
        /* <DEDUP_REMOVED lines=17> */
[----:B------:R-:W-:Y:S02]  /*1c40*/  @!P0 F2FP.F16.F32.PACK_AB R30, RZ, R0 ;  /* 0x00000000ff1e823e */ /* 0x000fe400000000ff */
[----:B--2---:R-:W-:-:S04]  /*1c50*/  @!P0 IADD3 R26, P2, PT, R25, R26, RZ ;  /* 0x0000001a191a8210 */ /* 0x004fc80007f5e0ff */
[----:B------:R-:W-:Y:S02]  /*1c60*/  @!P0 LEA.HI.X.SX32 R27, R25, R27, 0x1, P2 ;  /* 0x0000001b191b8211 */ /* 0x000fe400010f0eff */
[----:B------:R-:W-:Y:S01]  /*1c70*/  @!P1 F2FP.F16.F32.PACK_AB R25, RZ, R0 ;  /* 0x00000000ff19923e */ /* 0x000fe200000000ff */
        /* <DEDUP_REMOVED lines=13> */
        .weak           $__internal_10_$__cuda_sm20_div_s64
        .type           $__internal_10_$__cuda_sm20_div_s64,@function
        .size           $__internal_10_$__cuda_sm20_div_s64,($__internal_11_$__cuda_sm20_dsqrt_rn_f64_mediumpath_v1 - $__internal_10_$__cuda_sm20_div_s64)
$__internal_10_$__cuda_sm20_div_s64:
        /* <DEDUP_REMOVED lines=75> */
[----:B------:R-:W-:Y:S06]  /*2200*/  RET.REL.NODEC R2 `(_ZN2at6native54_GLOBAL__N__3a6f1fcb_21_DistributionNormal_cu_0c5b6e8543distribution_elementwise_grid_stride_kernelIfLi4EZNS0_9templates4cuda20normal_and_transformIN3c104HalfEfPNS_17CUDAGeneratorImplEZZZNS4_13normal_kernelIS9_EEvRKNS_10TensorBaseEddT_ENKUlvE_clEvENKUlvE1_clEvEUlfE_EEvRNS_18TensorIteratorBaseET1_T2_EUlP24curandStatePhilox4_32_10E_ZNS1_27distribution_nullary_kernelIS7_f7double2S9_SO_SH_EEvSJ_SL_RKT3_T4_EUlifE_EEvlNS_15PhiloxCudaStateESK_SL_) ;  /* 0xffffffdc027c7950 */ /* 0x000fec0003c3ffff */
        .weak           $__internal_11_$__cuda_sm20_dsqrt_rn_f64_mediumpath_v1
        .type           $__internal_11_$__cuda_sm20_dsqrt_rn_f64_mediumpath_v1,@function
        .size           $__internal_11_$__cuda_sm20_dsqrt_rn_f64_mediumpath_v1,(.L_x_343 - $__internal_11_$__cuda_sm20_dsqrt_rn_f64_mediumpath_v1)
$__internal_11_$__cuda_sm20_dsqrt_rn_f64_mediumpath_v1:
        /* <DEDUP_REMOVED lines=12> */
.L_x_174:
        /* <DEDUP_REMOVED lines=24> */
.L_x_176:
[----:B------:R-:W-:-:S11]  /*2450*/  DADD R30, R26, R26 ;  /* 0x000000001a1e7229 */ /* 0x000fd6000000001a */
.L_x_175:
[----:B------:R-:W-:Y:S05]  /*2460*/  BSYNC.RECONVERGENT B1 ;  /* 0x0000000000017941 */ /* 0x000fea0003800200 */
.L_x_173:
[----:B------:R-:W-:-:S04]  /*2470*/  IMAD.MOV.U32 R43, RZ, RZ, 0x0 ;  /* 0x00000000ff2b7424 */ /* 0x000fc800078e00ff */
[----:B------:R-:W-:Y:S05]  /*2480*/  RET.REL.NODEC R42 `(_ZN2at6native54_GLOBAL__N__3a6f1fcb_21_DistributionNormal_cu_0c5b6e8543distribution_elementwise_grid_stride_kernelIfLi4EZNS0_9templates4cuda20normal_and_transformIN3c104HalfEfPNS_17CUDAGeneratorImplEZZZNS4_13normal_kernelIS9_EEvRKNS_10TensorBaseEddT_ENKUlvE_clEvENKUlvE1_clEvEUlfE_EEvRNS_18TensorIteratorBaseET1_T2_EUlP24curandStatePhilox4_32_10E_ZNS1_27distribution_nullary_kernelIS7_f7double2S9_SO_SH_EEvSJ_SL_RKT3_T4_EUlifE_EEvlNS_15PhiloxCudaStateESK_SL_) ;  /* 0xffffffd82adc7950 */ /* 0x000fea0003c3ffff */
.L_x_177:
        /* <DEDUP_REMOVED lines=15> */
.L_x_343:


//--------------------- .text._ZN2at6native54_GLOBAL__N__3a6f1fcb_21_DistributionNormal_cu_0c5b6e8543distribution_elementwise_grid_stride_kernelIfLi4EZNS0_9templates4cuda20normal_and_transformIffPNS_17CUDAGeneratorImplEZZZNS4_13normal_kernelIS7_EEvRKNS_10TensorBaseEddT_ENKUlvE_clEvENKUlvE0_clEvEUlfE_EEvRNS_18TensorIteratorBaseET1_T2_EUlP24curandStatePhilox4_32_10E0_ZNS1_27distribution_nullary_kernelIff6float4S7_SM_SF_EEvSH_SJ_RKT3_T4_EUlifE0_EEvlNS_15PhiloxCudaStateESI_SJ_ --------------------------
	.section	.text._ZN2at6native54_GLOBAL__N__3a6f1fcb_21_DistributionNormal_cu_0c5b6e8543distribution_elementwise_grid_stride_kernelIfLi4EZNS0_9templates4cuda20normal_and_transformIffPNS_17CUDAGeneratorImplEZZZNS4_13normal_kernelIS7_EEvRKNS_10TensorBaseEddT_ENKUlvE_clEvENKUlvE0_clEvEUlfE_EEvRNS_18TensorIteratorBaseET1_T2_EUlP24curandStatePhilox4_32_10E0_ZNS1_27distribution_nullary_kernelIff6float4S7_SM_SF_EEvSH_SJ_RKT3_T4_EUlifE0_EEvlNS_15PhiloxCudaStateESI_SJ_,"ax",@progbits
	.align	128
.text._ZN2at6native54_GLOBAL__N__3a6f1fcb_21_DistributionNormal_cu_0c5b6e8543distribution_elementwise_grid_stride_kernelIfLi4EZNS0_9templates4cuda20normal_and_transformIffPNS_17CUDAGeneratorImplEZZZNS4_13normal_kernelIS7_EEvRKNS_10TensorBaseEddT_ENKUlvE_clEvENKUlvE0_clEvEUlfE_EEvRNS_18TensorIteratorBaseET1_T2_EUlP24curandStatePhilox4_32_10E0_ZNS1_27distribution_nullary_kernelIff6float4S7_SM_SF_EEvSH_SJ_RKT3_T4_EUlifE0_EEvlNS_15PhiloxCudaStateESI_SJ_:
        .type           _ZN2at6native54_GLOBAL__N__3a6f1fcb_21_DistributionNormal_cu_0c5b6e8543distribution_elementwise_grid_stride_kernelIfLi4EZNS0_9templates4cuda20normal_and_transformIffPNS_17CUDAGeneratorImplEZZZNS4_13normal_kernelIS7_EEvRKNS_10TensorBaseEddT_ENKUlvE_clEvENKUlvE0_clEvEUlfE_EEvRNS_18TensorIteratorBaseET1_T2_EUlP24curandStatePhilox4_32_10E0_ZNS1_27distribution_nullary_kernelIff6float4S7_SM_SF_EEvSH_SJ_RKT3_T4_EUlifE0_EEvlNS_15PhiloxCudaStateESI_SJ_,@function
        .size           _ZN2at6native54_GLOBAL__N__3a6f1fcb_21_DistributionNormal_cu_0c5b6e8543distribution_elementwise_grid_stride_kernelIfLi4EZNS0_9templates4cuda20normal_and_transformIffPNS_17CUDAGeneratorImplEZZZNS4_13normal_kernelIS7_EEvRKNS_10TensorBaseEddT_ENKUlvE_clEvENKUlvE0_clEvEUlfE_EEvRNS_18TensorIteratorBaseET1_T2_EUlP24curandStatePhilox4_32_10E0_ZNS1_27distribution_nullary_kernelIff6float4S7_SM_SF_EEvSH_SJ_RKT3_T4_EUlifE0_EEvlNS_15PhiloxCudaStateESI_SJ_,(.L_x_346 - _ZN2at6native54_GLOBAL__N__3a6f1fcb_21_DistributionNormal_cu_0c5b6e8543distribution_elementwise_grid_stride_kernelIfLi4EZNS0_9templates4cuda20normal_and_transformIffPNS_17CUDAGeneratorImplEZZZNS4_13normal_kernelIS7_EEvRKNS_10TensorBaseEddT_ENKUlvE_clEvENKUlvE0_clEvEUlfE_EEvRNS_18TensorIteratorBaseET1_T2_EUlP24curandStatePhilox4_32_10E0_ZNS1_27distribution_nullary_kernelIff6float4S7_SM_SF_EEvSH_SJ_RKT3_T4_EUlifE0_EEvlNS_15PhiloxCudaStateESI_SJ_)
        .other          _ZN2at6native54_GLOBAL__N__3a6f1fcb_21_DistributionNormal_cu_0c5b6e8543distribution_elementwise_grid_stride_kernelIfLi4EZNS0_9templates4cuda20normal_and_transformIffPNS_17CUDAGeneratorImplEZZZNS4_13normal_kernelIS7_EEvRKNS_10TensorBaseEddT_ENKUlvE_clEvENKUlvE0_clEvEUlfE_EEvRNS_18TensorIteratorBaseET1_T2_EUlP24curandStatePhilox4_32_10E0_ZNS1_27distribution_nullary_kernelIff6float4S7_SM_SF_EEvSH_SJ_RKT3_T4_EUlifE0_EEvlNS_15PhiloxCudaStateESI_SJ_,@"STO_CUDA_ENTRY STV_DEFAULT"
_ZN2at6native54_GLOBAL__N__3a6f1fcb_21_DistributionNormal_cu_0c5b6e8543distribution_elementwise_grid_stride_kernelIfLi4EZNS0_9templates4cuda20normal_and_transformIffPNS_17CUDAGeneratorImplEZZZNS4_13normal_kernelIS7_EEvRKNS_10TensorBaseEddT_ENKUlvE_clEvENKUlvE0_clEvEUlfE_EEvRNS_18TensorIteratorBaseET1_T2_EUlP24curandStatePhilox4_32_10E0_ZNS1_27distribution_nullary_kernelIff6float4S7_SM_SF_EEvSH_SJ_RKT3_T4_EUlifE0_EEvlNS_15PhiloxCudaStateESI_SJ_:
        /* <DEDUP_REMOVED lines=29> */
[----:B--2---:R-:W-:Y:S01]  /*01d0*/  VIADD R5, R20, 0x3c6ef372 ;  /* 0x3c6ef37214057836 */ /* 0x004fe20000000000 */
[----:B------:R-:W-:Y:S02]  /*01e0*/  SHF.R.U32.HI R2, RZ, 0x2, R33 ;  /* 0x00000002ff027819 */ /* 0x000fe40000011621 */
        /* <DEDUP_REMOVED lines=46> */
[----:B------:R-:W-:Y:S02]  /*04d0*/  VIADD R15, R20, 0xf1bbcdc8 ;  /* 0xf1bbcdc8140f7836 */ /* 0x000fe40000000000 */
[----:B------:R-:W-:Y:S01]  /*04e0*/  IMAD.WIDE.U32 R22, R17, -0x2daee0ad, RZ ;  /* 0xd2511f5311167825 */ /* 0x000fe200078e00ff */
[----:B------:R-:W-:Y:S02]  /*04f0*/  IADD3 R17, PT, PT, R21, -0x24c28bd8, RZ ;  /* 0xdb3d742815117810 */ /* 0x000fe40007ffe0ff */
[----:B------:R-:W-:Y:S01]  /*0500*/  LOP3.LUT R14, R15, R14, R35, 0x96, !PT ;  /* 0x0000000e0f0e7212 */ /* 0x000fe200078e9623 */
[----:B0-----:R-:W-:Y:S01]  /*0510*/  IMAD R15, R26, UR6, RZ ;  /* 0x000000061a0f7c24 */ /* 0x001fe2000f8e02ff */
[----:B------:R-:W-:Y:S01]  /*0520*/  LOP3.LUT R38, R17, R38, R23, 0x96, !PT ;  /* 0x0000002611267212 */ /* 0x000fe200078e9617 */
[----:B------:R-:W-:Y:S01]  /*0530*/  IMAD.MOV.U32 R17, RZ, RZ, R19 ;  /* 0x000000ffff117224 */ /* 0x000fe200078e0013 */
[----:B------:R-:W-:Y:S01]  /*0540*/  IADD3 R23, PT, PT, R20, -0x700cb87f, RZ ;  /* 0x8ff3478114177810 */ /* 0x000fe20007ffe0ff */
[----:B------:R-:W-:Y:S01]  /*0550*/  IMAD.HI.U32 R35, R14, -0x2daee0ad, RZ ;  /* 0xd2511f530e237827 */ /* 0x000fe200078e00ff */
[----:B------:R-:W-:-:S03]  /*0560*/  SHF.L.U32 R27, R15, 0x2, RZ ;  /* 0x000000020f1b7819 */ /* 0x000fc600000006ff */
[----:B------:R-:W-:Y:S01]  /*0570*/  IMAD.HI.U32 R24, R38, -0x326172a9, RZ ;  /* 0xcd9e8d5726187827 */ /* 0x000fe200078e00ff */
[----:B------:R-:W-:-:S04]  /*0580*/  LOP3.LUT R35, R22, R35, RZ, 0x3c, !PT ;  /* 0x0000002316237212 */ /* 0x000fc800078e3cff */
[----:B------:R-:W-:Y:S01]  /*0590*/  LOP3.LUT R34, R23, R34, R24, 0x96, !PT ;  /* 0x0000002217227212 */ /* 0x000fe200078e9618 */
        /* <DEDUP_REMOVED lines=22> */
.L_x_178:
[----:B------:R-:W-:-:S07]  /*0700*/  MOV R30, 0x720 ;  /* 0x00000720001e7802 */ /* 0x000fce0000000f00 */
[----:B------:R-:W-:Y:S05]  /*0710*/  CALL.REL.NOINC `($__internal_12_$__cuda_sm20_div_s64) ;  /* 0x0000004800907944 */ /* 0x000fea0003c00000 */
.L_x_179:
        /* <DEDUP_REMOVED lines=84> */
.L_x_196:
        /* <DEDUP_REMOVED lines=13> */
.L_x_181:
[----:B0-----:R-:W-:Y:S05]  /*0d30*/  BSYNC.RECONVERGENT B0 ;  /* 0x0000000000007941 */ /* 0x001fea0003800200 */
.L_x_180:
[----:B------:R-:W-:Y:S01]  /*0d40*/  LOP3.LUT R46, R19, R43, R21, 0x96, !PT ;  /* 0x0000002b132e7212 */ /* 0x000fe200078e9615 */
[----:B------:R-:W-:Y:S01]  /*0d50*/  IMAD.WIDE.U32 R32, R18, -0x326172a9, RZ ;  /* 0xcd9e8d5712207825 */ /* 0x000fe200078e00ff */
[----:B------:R-:W-:-:S03]  /*0d60*/  ISETP.GT.AND P0, PT, R37, 0x1, PT ;  /* 0x000000012500780c */ /* 0x000fc60003f04270 */
[----:B------:R-:W-:Y:S01]  /*0d70*/  IMAD.WIDE.U32 R46, R46, -0x326172a9, RZ ;  /* 0xcd9e8d572e2e7825 */ /* 0x000fe200078e00ff */
[----:B------:R-:W-:-:S03]  /*0d80*/  LOP3.LUT R33, R2, R33, R20, 0x96, !PT ;  /* 0x0000002102217212 */ /* 0x000fc600078e9614 */
[----:B------:R-:W-:Y:S01]  /*0d90*/  IMAD R40, R14, -0x2daee0ad, RZ ;  /* 0xd2511f530e287824 */ /* 0x000fe200078e02ff */
        /* <DEDUP_REMOVED lines=33> */
[----:B------:R-:W-:Y:S01]  /*0fb0*/  IMAD.WIDE.U32 R42, R42, -0x326172a9, RZ ;  /* 0xcd9e8d572a2a7825 */ /* 0x000fe200078e00ff */
[----:B------:R-:W-:-:S03]  /*0fc0*/  IADD3 R47, PT, PT, R20, -0x700cb87f, RZ ;  /* 0x8ff34781142f7810 */ /* 0x000fc60007ffe0ff */
[----:B------:R-:W-:Y:S02]  /*0fd0*/  VIADD R45, R20, 0xf1bbcdc8 ;  /* 0xf1bbcdc8142d7836 */ /* 0x000fe40000000000 */
[----:B------:R-:W-:-:S03]  /*0fe0*/  IMAD.WIDE.U32 R32, R32, -0x326172a9, RZ ;  /* 0xcd9e8d5720207825 */ /* 0x000fc600078e00ff */
[----:B------:R-:W-:Y:S01]  /*0ff0*/  LOP3.LUT R14, R45, R46, R43, 0x96, !PT ;  /* 0x0000002e2d0e7212 */ /* 0x000fe200078e962b */
[----:B------:R-:W-:Y:S01]  /*1000*/  IMAD.MOV.U32 R46, RZ, RZ, R35 ;  /* 0x000000ffff2e7224 */ /* 0x000fe200078e0023 */
[----:B------:R-:W-:Y:S02]  /*1010*/  MOV R43, R34 ;  /* 0x00000022002b7202 */ /* 0x000fe40000000f00 */
[----:B------:R-:W-:Y:S01]  /*1020*/  LOP3.LUT R34, R47, R42, R33, 0x96, !PT ;  /* 0x0000002a2f227212 */ /* 0x000fe200078e9621 */
[----:B------:R-:W-:Y:S01]  /*1030*/  IMAD.HI.U32 R45, R14, -0x2daee0ad, RZ ;  /* 0xd2511f530e2d7827 */ /* 0x000fe200078e00ff */
[----:B------:R-:W-:Y:S02]  /*1040*/  MOV R33, R38 ;  /* 0x0000002600217202 */ /* 0x000fe40000000f00 */
        /* <DEDUP_REMOVED lines=13> */
.L_x_182:
        /* <DEDUP_REMOVED lines=9> */
.L_x_183:
        /* <DEDUP_REMOVED lines=10> */
[-C--:B------:R-:W-:Y:S01]  /*1250*/  FFMA.FTZ R32, R32, R44.reuse, 7.314590599882819788e-10 ;  /* 0x30490fdb20207423 */ /* 0x080fe2000001002c */
[----:B------:R-:W-:-:S03]  /*1260*/  FFMA.FTZ R33, R33, R44, 7.314590599882819788e-10 ;  /* 0x30490fdb21217423 */ /* 0x000fc6000001002c */
[----:B------:R-:W-:Y:S01]  /*1270*/  FMUL.RZ R44, R32, 0.15915493667125701904 ;  /* 0x3e22f983202c7820 */ /* 0x000fe2000040c000 */
[----:B------:R-:W-:Y:S02]  /*1280*/  FMUL.RZ R33, R33, 0.15915493667125701904 ;  /* 0x3e22f98321217820 */ /* 0x000fe4000040c000 */
[----:B------:R-:W1:Y:S08]  /*1290*/  MUFU.LG2 R42, R42 ;  /* 0x0000002a002a7308 */ /* 0x000e700000000c00 */
        /* <DEDUP_REMOVED lines=17> */
[-C--:B------:R-:W-:Y:S02]  /*13b0*/  IADD3 R44, P4, PT, R39, R16.reuse, RZ ;  /* 0x00000010272c7210 */ /* 0x080fe40007f9e0ff */
[----:B------:R-:W-:-:S03]  /*13c0*/  IADD3 R40, P3, PT, R41, R16, RZ ;  /* 0x0000001029287210 */ /* 0x000fc60007f7e0ff */
[----:B------:R-:W-:Y:S01]  /*13d0*/  IMAD.X R46, RZ, RZ, R17, P4 ;  /* 0x000000ffff2e7224 */ /* 0x000fe200020e0611 */
[-C--:B------:R-:W-:Y:S02]  /*13e0*/  IADD3.X R42, PT, PT, RZ, R17.reuse, RZ, P3, !PT ;  /* 0x00000011ff2a7210 */ /* 0x080fe40001ffe4ff */
[----:B0-----:R-:W-:Y:S02]  /*13f0*/  ISETP.GE.U32.AND P0, PT, R32, UR48, PT ;  /* 0x0000003020007c0c */ /* 0x001fe4000bf06070 */
[----:B------:R-:W-:Y:S02]  /*1400*/  IADD3.X R32, PT, PT, RZ, R17, RZ, P1, !PT ;  /* 0x00000011ff207210 */ /* 0x000fe40000ffe4ff */
[----:B------:R-:W-:Y:S02]  /*1410*/  ISETP.LT.U32.AND P2, PT, R16, UR48, PT ;  /* 0x0000003010007c0c */ /* 0x000fe4000bf41070 */
[----:B------:R-:W-:Y:S02]  /*1420*/  ISETP.GE.AND.EX P0, PT, R32, UR49, PT, P0 ;  /* 0x0000003120007c0c */ /* 0x000fe4000bf06300 */
[----:B------:R-:W-:-:S02]  /*1430*/  ISETP.LT.U32.AND P1, PT, R44, UR48, PT ;  /* 0x000000302c007c0c */ /* 0x000fc4000bf21070 */
[----:B------:R-:W-:Y:S02]  /*1440*/  ISETP.LT.OR.EX P4, PT, R17, UR49, !P0, P2 ;  /* 0x0000003111007c0c */ /* 0x000fe4000c781720 */
[----:B------:R-:W-:Y:S02]  /*1450*/  ISETP.LT.U32.AND P2, PT, R40, UR48, PT ;  /* 0x0000003028007c0c */ /* 0x000fe4000bf41070 */
[----:B------:R-:W-:Y:S02]  /*1460*/  ISETP.LT.OR.EX P1, PT, R46, UR49, P4, P1 ;  /* 0x000000312e007c0c */ /* 0x000fe4000a721710 */
[----:B------:R-:W-:Y:S02]  /*1470*/  ISETP.GE.U32.AND P3, PT, R40, UR48, PT ;  /* 0x0000003028007c0c */ /* 0x000fe4000bf66070 */
[----:B------:R-:W-:Y:S02]  /*1480*/  ISETP.LT.OR.EX P2, PT, R42, UR49, P1, P2 ;  /* 0x000000312a007c0c */ /* 0x000fe40008f41720 */
[----:B------:R-:W-:-:S02]  /*1490*/  ISETP.GE.U32.AND P1, PT, R44, UR48, PT ;  /* 0x000000302c007c0c */ /* 0x000fc4000bf26070 */
[----:B------:R-:W-:Y:S02]  /*14a0*/  FSEL R40, R45, R43, !P0 ;  /* 0x0000002b2d287208 */ /* 0x000fe40004000000 */
[----:B------:R-:W-:Y:S02]  /*14b0*/  ISETP.GE.AND.EX P1, PT, R46, UR49, PT, P1 ;  /* 0x000000312e007c0c */ /* 0x000fe4000bf26310 */
[----:B------:R-:W-:Y:S02]  /*14c0*/  ISETP.GE.AND.EX P0, PT, R42, UR49, PT, P3 ;  /* 0x000000312a007c0c */ /* 0x000fe4000bf06330 */
[----:B------:R-:W-:-:S03]  /*14d0*/  FSEL R40, R47, R40, !P1 ;  /* 0x000000282f287208 */ /* 0x000fc60004800000 */
[----:B------:R-:W0:Y:S01]  /*14e0*/  @P2 LDC.64 R32, c[0x0][0x540] ;  /* 0x00015000ff202b82 */ /* 0x000e220000000a00 */
[----:B------:R-:W-:-:S05]  /*14f0*/  FSEL R49, R49, R40, !P0 ;  /* 0x0000002831317208 */ /* 0x000fca0004000000 */
[----:B------:R-:W-:-:S05]  /*1500*/  FFMA.FTZ R49, R49, R31, R30 ;  /* 0x0000001f31317223 */ /* 0x000fca000001001e */
[----:B0-----:R0:W-:Y:S01]  /*1510*/  @P2 STG.E desc[UR76][R32.64], R49 ;  /* 0x0000003120002986 */ /* 0x0011e2000c10194c */
[----:B------:R-:W-:Y:S05]  /*1520*/  BRA `(.L_x_185) ;  /* 0x0000003800e07947 */ /* 0x000fea0003800000 */
.L_x_184:
[----:B------:R-:W-:Y:S01]  /*1530*/  ISETP.GE.U32.AND P0, PT, R16, R28, PT ;  /* 0x0000001c1000720c */ /* 0x000fe20003f06070 */
[----:B------:R-:W-:Y:S03]  /*1540*/  BSSY.RECONVERGENT B0, `(.L_x_186) ;  /* 0x00000eb000007945 */ /* 0x000fe60003800200 */
[----:B------:R-:W-:-:S13]  /*1550*/  ISETP.GE.AND.EX P0, PT, R17, R29, PT, P0 ;  /* 0x0000001d1100720c */ /* 0x000fda0003f06300 */
[----:B------:R-:W-:Y:S05]  /*1560*/  @P0 BRA `(.L_x_187) ;  /* 0x0000000c00a00947 */ /* 0x000fea0003800000 */
[----:B------:R-:W-:Y:S01]  /*1570*/  MOV R32, RZ ;  /* 0x000000ff00207202 */ /* 0x000fe20000000f00 */
[----:B------:R-:W-:Y:S01]  /*1580*/  IMAD.MOV.U32 R33, RZ, RZ, R16 ;  /* 0x000000ffff217224 */ /* 0x000fe200078e0010 */
        /* <DEDUP_REMOVED lines=106> */
[----:B------:R-:W-:Y:S01]  /*1c30*/  MOV R33, R53 ;  /* 0x0000003500217202 */ /* 0x000fe20000000f00 */
        /* <DEDUP_REMOVED lines=119> */
.L_x_188:
[----:B------:R-:W-:Y:S01]  /*23b0*/  IADD3 R32, P0, PT, R51, R24, RZ ;  /* 0x0000001833207210 */ /* 0x000fe20007f1e0ff */
[----:B------:R-:W-:-:S03]  /*23c0*/  FFMA.FTZ R43, R43, R27, R26 ;  /* 0x0000001b2b2b7223 */ /* 0x000fc6000001001a */
[----:B------:R-:W-:-:S05]  /*23d0*/  IADD3.X R33, PT, PT, RZ, R25, RZ, P0, !PT ;  /* 0x00000019ff217210 */ /* 0x000fca00007fe4ff */
[----:B------:R0:W-:Y:S04]  /*23e0*/  STG.E desc[UR76][R32.64], R43 ;  /* 0x0000002b20007986 */ /* 0x0001e8000c10194c */
.L_x_187:
[----:B------:R-:W-:Y:S05]  /*23f0*/  BSYNC.RECONVERGENT B0 ;  /* 0x0000000000007941 */ /* 0x000fea0003800200 */
.L_x_186:
        /* <DEDUP_REMOVED lines=234> */
.L_x_191:
[----:B------:R-:W-:Y:S01]  /*32a0*/  IADD3 R32, P0, PT, R43, R24, RZ ;  /* 0x000000182b207210 */ /* 0x000fe20007f1e0ff */
[----:B------:R-:W-:-:S03]  /*32b0*/  FFMA.FTZ R45, R45, R27, R26 ;  /* 0x0000001b2d2d7223 */ /* 0x000fc6000001001a */
[----:B------:R-:W-:-:S05]  /*32c0*/  IADD3.X R33, PT, PT, RZ, R25, RZ, P0, !PT ;  /* 0x00000019ff217210 */ /* 0x000fca00007fe4ff */
[----:B------:R0:W-:Y:S04]  /*32d0*/  STG.E desc[UR76][R32.64], R45 ;  /* 0x0000002d20007986 */ /* 0x0001e8000c10194c */
.L_x_190:
[----:B------:R-:W-:Y:S05]  /*32e0*/  BSYNC.RECONVERGENT B0 ;  /* 0x0000000000007941 */ /* 0x000fea0003800200 */
.L_x_189:
[----:B0-----:R-:W-:Y:S01]  /*32f0*/  IADD3 R45, P1, PT, R39, R16, RZ ;  /* 0x00000010272d7210 */ /* 0x001fe20007f3e0ff */
[----:B------:R-:W-:Y:S03]  /*3300*/  BSSY.RECONVERGENT B0, `(.L_x_192) ;  /* 0x00000ed000007945 */ /* 0x000fe60003800200 */
[----:B------:R-:W-:Y:S01]  /*3310*/  ISETP.GE.U32.AND P0, PT, R45, R28, PT ;  /* 0x0000001c2d00720c */ /* 0x000fe20003f06070 */
[----:B------:R-:W-:-:S05]  /*3320*/  IMAD.X R32, RZ, RZ, R17, P1 ;  /* 0x000000ffff207224 */ /* 0x000fca00008e0611 */
        /* <DEDUP_REMOVED lines=230> */
.L_x_194:
[----:B------:R-:W-:Y:S01]  /*4190*/  IADD3 R32, P0, PT, R43, R24, RZ ;  /* 0x000000182b207210 */ /* 0x000fe20007f1e0ff */
[----:B------:R-:W-:-:S04]  /*41a0*/  FFMA.FTZ R47, R47, R27, R26 ;  /* 0x0000001b2f2f7223 */ /* 0x000fc8000001001a */
[----:B------:R-:W-:-:S05]  /*41b0*/  IMAD.X R33, RZ, RZ, R25, P0 ;  /* 0x000000ffff217224 */ /* 0x000fca00000e0619 */
[----:B------:R0:W-:Y:S03]  /*41c0*/  STG.E desc[UR76][R32.64], R47 ;  /* 0x0000002f20007986 */ /* 0x0001e6000c10194c */
.L_x_193:
[----:B------:R-:W-:Y:S05]  /*41d0*/  BSYNC.RECONVERGENT B0 ;  /* 0x0000000000007941 */ /* 0x000fea0003800200 */
.L_x_192:
        /* <DEDUP_REMOVED lines=233> */
.L_x_195:
[----:B------:R-:W-:Y:S01]  /*5070*/  IADD3 R32, P0, PT, R43, R24, RZ ;  /* 0x000000182b207210 */ /* 0x000fe20007f1e0ff */
[----:B------:R-:W-:-:S03]  /*5080*/  FFMA.FTZ R49, R49, R27, R26 ;  /* 0x0000001b31317223 */ /* 0x000fc6000001001a */
[----:B------:R-:W-:-:S05]  /*5090*/  IADD3.X R33, PT, PT, RZ, R25, RZ, P0, !PT ;  /* 0x00000019ff217210 */ /* 0x000fca00007fe4ff */
[----:B------:R1:W-:Y:S04]  /*50a0*/  STG.E desc[UR76][R32.64], R49 ;  /* 0x0000003120007986 */ /* 0x0003e8000c10194c */
.L_x_185:
        /* <DEDUP_REMOVED lines=11> */
        .weak           $__internal_12_$__cuda_sm20_div_s64
        .type           $__internal_12_$__cuda_sm20_div_s64,@function
        .size           $__internal_12_$__cuda_sm20_div_s64,(.L_x_346 - $__internal_12_$__cuda_sm20_div_s64)
$__internal_12_$__cuda_sm20_div_s64:
[----:B------:R-:W-:Y:S01]  /*5160*/  MOV R28, R27 ;  /* 0x0000001b001c7202 */ /* 0x000fe20000000f00 */
[----:B------:R-:W-:-:S05]  /*5170*/  IMAD.MOV.U32 R29, RZ, RZ, RZ ;  /* 0x000000ffff1d7224 */ /* 0x000fca00078e00ff */
[----:B------:R-:W0:Y:S08]  /*5180*/  I2F.U64.RP R28, R28 ;  /* 0x0000001c001c7312 */ /* 0x000e300000309000 */
[----:B0-----:R0:W1:Y:S02]  /*5190*/  MUFU.RCP R22, R28 ;  /* 0x0000001c00167308 */ /* 0x0010640000001000 */
[----:B0-----:R-:W-:-:S04]  /*51a0*/  IADD3 R28, P4, PT, RZ, -UR4, RZ ;  /* 0x80000004ff1c7c10 */ /* 0x001fc8000ff9e0ff */
[----:B------:R-:W-:Y:S02]  /*51b0*/  IADD3.X R36, PT, PT, RZ, ~UR5, RZ, P4, !PT ;  /* 0x80000005ff247c10 */ /* 0x000fe4000a7fe4ff */
[----:B-1----:R-:W-:-:S06]  /*51c0*/  IADD3 R22, PT, PT, R22, 0x1ffffffe, RZ ;  /* 0x1ffffffe16167810 */ /* 0x002fcc0007ffe0ff */
        /* <DEDUP_REMOVED lines=25> */
[----:B------:R-:W-:Y:S02]  /*5360*/  HFMA2 R31, -RZ, RZ, 0, 0 ;  /* 0x00000000ff1f7431 */ /* 0x000fe400000001ff */
        /* <DEDUP_REMOVED lines=29> */
[----:B------:R-:W-:Y:S02]  /*5540*/  ISETP.GE.U32.AND.EX P0, PT, R29, RZ, PT, P2 ;  /* 0x000000ff1d00720c */ /* 0x000fe40003f06120 */
        /* <DEDUP_REMOVED lines=11> */
[----:B------:R-:W-:Y:S06]  /*5600*/  RET.REL.NODEC R30 `(_ZN2at6native54_GLOBAL__N__3a6f1fcb_21_DistributionNormal_cu_0c5b6e8543distribution_elementwise_grid_stride_kernelIfLi4EZNS0_9templates4cuda20normal_and_transformIffPNS_17CUDAGeneratorImplEZZZNS4_13normal_kernelIS7_EEvRKNS_10TensorBaseEddT_ENKUlvE_clEvENKUlvE0_clEvEUlfE_EEvRNS_18TensorIteratorBaseET1_T2_EUlP24curandStatePhilox4_32_10E0_ZNS1_27distribution_nullary_kernelIff6float4S7_SM_SF_EEvSH_SJ_RKT3_T4_EUlifE0_EEvlNS_15PhiloxCudaStateESI_SJ_) ;  /* 0xffffffa81e7c7950 */ /* 0x000fec0003c3ffff */
.L_x_197:
        /* <DEDUP_REMOVED lines=15> */
.L_x_346:


//--------------------- .text._ZN2at6native54_GLOBAL__N__3a6f1fcb_21_DistributionNormal_cu_0c5b6e8543distribution_elementwise_grid_stride_kernelIfLi4EZNS0_9templates4cuda20normal_and_transformIffPNS_17CUDAGeneratorImplEZZZNS4_13normal_kernelIS7_EEvRKNS_10TensorBaseEddT_ENKUlvE_clEvENKUlvE0_clEvEUlfE_EEvRNS_18TensorIteratorBaseET1_T2_EUlP24curandStatePhilox4_32_10E0_ZNS1_27distribution_nullary_kernelIff6float4S7_SM_SF_EEvSH_SJ_RKT3_T4_EUlifE_EEvlNS_15PhiloxCudaStateESI_SJ_ --------------------------
	.section	.text._ZN2at6native54_GLOBAL__N__3a6f1fcb_21_DistributionNormal_cu_0c5b6e8543distribution_elementwise_grid_stride_kernelIfLi4EZNS0_9templates4cuda20normal_and_transformIffPNS_17CUDAGeneratorImplEZZZNS4_13normal_kernelIS7_EEvRKNS_10TensorBaseEddT_ENKUlvE_clEvENKUlvE0_clEvEUlfE_EEvRNS_18TensorIteratorBaseET1_T2_EUlP24curandStatePhilox4_32_10E0_ZNS1_27distribution_nullary_kernelIff6float4S7_SM_SF_EEvSH_SJ_RKT3_T4_EUlifE_EEvlNS_15PhiloxCudaStateESI_SJ_,"ax",@progbits
	.align	128
.text._ZN2at6native54_GLOBAL__N__3a6f1fcb_21_DistributionNormal_cu_0c5b6e8543distribution_elementwise_grid_stride_kernelIfLi4EZNS0_9templates4cuda20normal_and_transformIffPNS_17CUDAGeneratorImplEZZZNS4_13normal_kernelIS7_EEvRKNS_10TensorBaseEddT_ENKUlvE_clEvENKUlvE0_clEvEUlfE_EEvRNS_18TensorIteratorBaseET1_T2_EUlP24curandStatePhilox4_32_10E0_ZNS1_27distribution_nullary_kernelIff6float4S7_SM_SF_EEvSH_SJ_RKT3_T4_EUlifE_EEvlNS_15PhiloxCudaStateESI_SJ_:
        .type           _ZN2at6native54_GLOBAL__N__3a6f1fcb_21_DistributionNormal_cu_0c5b6e8543distribution_elementwise_grid_stride_kernelIfLi4EZNS0_9templates4cuda20normal_and_transformIffPNS_17CUDAGeneratorImplEZZZNS4_13normal_kernelIS7_EEvRKNS_10TensorBaseEddT_ENKUlvE_clEvENKUlvE0_clEvEUlfE_EEvRNS_18TensorIteratorBaseET1_T2_EUlP24curandStatePhilox4_32_10E0_ZNS1_27distribution_nullary_kernelIff6float4S7_SM_SF_EEvSH_SJ_RKT3_T4_EUlifE_EEvlNS_15PhiloxCudaStateESI_SJ_,@function
        .size           _ZN2at6native54_GLOBAL__N__3a6f1fcb_21_DistributionNormal_cu_0c5b6e8543distribution_elementwise_grid_stride_kernelIfLi4EZNS0_9templates4cuda20normal_and_transformIffPNS_17CUDAGeneratorImplEZZZNS4_13normal_kernelIS7_EEvRKNS_10TensorBaseEddT_ENKUlvE_clEvENKUlvE0_clEvEUlfE_EEvRNS_18TensorIteratorBaseET1_T2_EUlP24curandStatePhilox4_32_10E0_ZNS1_27distribution_nullary_kernelIff6float4S7_SM_SF_EEvSH_SJ_RKT3_T4_EUlifE_EEvlNS_15PhiloxCudaStateESI_SJ_,(.L_x_348 - _ZN2at6native54_GLOBAL__N__3a6f1fcb_21_DistributionNormal_cu_0c5b6e8543distribution_elementwise_grid_stride_kernelIfLi4EZNS0_9templates4cuda20normal_and_transformIffPNS_17CUDAGeneratorImplEZZZNS4_13normal_kernelIS7_EEvRKNS_10TensorBaseEddT_ENKUlvE_clEvENKUlvE0_clEvEUlfE_EEvRNS_18TensorIteratorBaseET1_T2_EUlP24curandStatePhilox4_32_10E0_ZNS1_27distribution_nullary_kernelIff6float4S7_SM_SF_EEvSH_SJ_RKT3_T4_EUlifE_EEvlNS_15PhiloxCudaStateESI_SJ_)
        .other          _ZN2at6native54_GLOBAL__N__3a6f1fcb_21_DistributionNormal_cu_0c5b6e8543distribution_elementwise_grid_stride_kernelIfLi4EZNS0_9templates4cuda20normal_and_transformIffPNS_17CUDAGeneratorImplEZZZNS4_13normal_kernelIS7_EEvRKNS_10TensorBaseEddT_ENKUlvE_clEvENKUlvE0_clEvEUlfE_EEvRNS_18TensorIteratorBaseET1_T2_EUlP24curandStatePhilox4_32_10E0_ZNS1_27distribution_nullary_kernelIff6float4S7_SM_SF_EEvSH_SJ_RKT3_T4_EUlifE_EEvlNS_15PhiloxCudaStateESI_SJ_,@"STO_CUDA_ENTRY STV_DEFAULT"
_ZN2at6native54_GLOBAL__N__3a6f1fcb_21_DistributionNormal_cu_0c5b6e8543distribution_elementwise_grid_stride_kernelIfLi4EZNS0_9templates4cuda20normal_and_transformIffPNS_17CUDAGeneratorImplEZZZNS4_13normal_kernelIS7_EEvRKNS_10TensorBaseEddT_ENKUlvE_clEvENKUlvE0_clEvEUlfE_EEvRNS_18TensorIteratorBaseET1_T2_EUlP24curandStatePhilox4_32_10E0_ZNS1_27distribution_nullary_kernelIff6float4S7_SM_SF_EEvSH_SJ_RKT3_T4_EUlifE_EEvlNS_15PhiloxCudaStateESI_SJ_:
        /* <DEDUP_REMOVED lines=114> */
.L_x_198:
[----:B------:R-:W-:-:S07]  /*0720*/  MOV R30, 0x740 ;  /* 0x00000740001e7802 */ /* 0x000fce0000000f00 */
[----:B------:R-:W-:Y:S05]  /*0730*/  CALL.REL.NOINC `($__internal_13_$__cuda_sm20_div_s64) ;  /* 0x0000000800c47944 */ /* 0x000fea0003c00000 */
.L_x_199:
        /* <DEDUP_REMOVED lines=17> */
.L_x_211:
        /* <DEDUP_REMOVED lines=13> */
.L_x_201:
[----:B-12---:R-:W-:Y:S05]  /*0920*/  BSYNC.RECONVERGENT B0 ;  /* 0x0000000000007941 */ /* 0x006fea0003800200 */
.L_x_200:
        /* <DEDUP_REMOVED lines=51> */
.L_x_202:
[----:B------:R-:W-:Y:S01]  /*0c60*/  ISETP.NE.AND P0, PT, R46, 0x3, PT ;  /* 0x000000032e00780c */ /* 0x000fe20003f05270 */
[----:B------:R-:W-:Y:S01]  /*0c70*/  IMAD.MOV.U32 R38, RZ, RZ, R29 ;  /* 0x000000ffff267224 */ /* 0x000fe200078e001d */
[----:B------:R-:W-:Y:S01]  /*0c80*/  MOV R44, R32 ;  /* 0x00000020002c7202 */ /* 0x000fe20000000f00 */
[----:B------:R-:W-:Y:S01]  /*0c90*/  IMAD.MOV.U32 R31, RZ, RZ, R22 ;  /* 0x000000ffff1f7224 */ /* 0x000fe200078e0016 */
[----:B------:R-:W-:-:S09]  /*0ca0*/  MOV R28, R30 ;  /* 0x0000001e001c7202 */ /* 0x000fd20000000f00 */
[----:B------:R-:W-:Y:S01]  /*0cb0*/  @P0 IMAD.MOV.U32 R38, RZ, RZ, R45 ;  /* 0x000000ffff260224 */ /* 0x000fe200078e002d */
[----:B------:R-:W-:Y:S01]  /*0cc0*/  @P0 MOV R44, R29 ;  /* 0x0000001d002c0202 */ /* 0x000fe20000000f00 */
[----:B------:R-:W-:Y:S01]  /*0cd0*/  @P0 IMAD.MOV.U32 R31, RZ, RZ, R32 ;  /* 0x000000ffff1f0224 */ /* 0x000fe200078e0020 */
[----:B------:R-:W-:-:S07]  /*0ce0*/  @P0 MOV R28, R22 ;  /* 0x00000016001c0202 */ /* 0x000fce0000000f00 */
.L_x_203:
[----:B------:R-:W-:Y:S01]  /*0cf0*/  I2FP.F32.U32 R29, R31 ;  /* 0x0000001f001d7245 */ /* 0x000fe20000201000 */
[----:B------:R-:W-:Y:S01]  /*0d00*/  IMAD.MOV.U32 R48, RZ, RZ, 0x2f800000 ;  /* 0x2f800000ff307424 */ /* 0x000fe200078e00ff */
[CC--:B------:R-:W-:Y:S01]  /*0d10*/  IADD3 R49, P1, PT, R19.reuse, R34.reuse, RZ ;  /* 0x0000002213317210 */ /* 0x0c0fe20007f3e0ff */
[C---:B------:R-:W-:Y:S01]  /*0d20*/  IMAD R33, R19.reuse, 0x3, RZ ;  /* 0x0000000313217824 */ /* 0x040fe200078e02ff */
[----:B------:R-:W-:Y:S01]  /*0d30*/  LEA R45, P2, R19, R34, 0x1 ;  /* 0x00000022132d7211 */ /* 0x000fe200078408ff */
[----:B------:R-:W-:Y:S01]  /*0d40*/  FFMA.FTZ R31, R29, R48, 1.1641532182693481445e-10 ;  /* 0x2f0000001d1f7423 */ /* 0x000fe20000010030 */
[----:B------:R-:W-:Y:S01]  /*0d50*/  I2FP.F32.U32 R29, R38 ;  /* 0x00000026001d7245 */ /* 0x000fe20000201000 */
[----:B------:R-:W-:Y:S01]  /*0d60*/  IMAD.MOV.U32 R51, RZ, RZ, 0x30c90fdb ;  /* 0x30c90fdbff337424 */ /* 0x000fe200078e00ff */
[----:B---3--:R-:W-:Y:S01]  /*0d70*/  ISETP.GE.U32.AND P0, PT, R49, R26, PT ;  /* 0x0000001a3100720c */ /* 0x008fe20003f06070 */
[----:B------:R-:W-:Y:S01]  /*0d80*/  BSSY.RECONVERGENT B0, `(.L_x_204) ;  /* 0x0000022000007945 */ /* 0x000fe20003800200 */
[----:B------:R-:W-:Y:S01]  /*0d90*/  IADD3.X R38, PT, PT, RZ, R35, RZ, P1, !PT ;  /* 0x00000023ff267210 */ /* 0x000fe20000ffe4ff */
[----:B------:R-:W-:Y:S01]  /*0da0*/  FFMA.FTZ R29, R29, R48, 1.1641532182693481445e-10 ;  /* 0x2f0000001d1d7423 */ /* 0x000fe20000010030 */
[----:B------:R-:W1:Y:S01]  /*0db0*/  MUFU.LG2 R31, R31 ;  /* 0x0000001f001f7308 */ /* 0x000e620000000c00 */
[----:B------:R-:W-:Y:S01]  /*0dc0*/  IADD3 R33, P3, PT, R33, R34, RZ ;  /* 0x0000002221217210 */ /* 0x000fe20007f7e0ff */
[----:B------:R-:W-:Y:S01]  /*0dd0*/  IMAD.X R48, RZ, RZ, R35, P2 ;  /* 0x000000ffff307224 */ /* 0x000fe200010e0623 */
[----:B------:R-:W-:-:S02]  /*0de0*/  ISETP.GE.AND.EX P0, PT, R38, R27, PT, P0 ;  /* 0x0000001b2600720c */ /* 0x000fc40003f06300 */
[----:B------:R-:W-:Y:S02]  /*0df0*/  IADD3.X R38, PT, PT, RZ, R35, RZ, P3, !PT ;  /* 0x00000023ff267210 */ /* 0x000fe40001ffe4ff */
[-C--:B------:R-:W-:Y:S01]  /*0e00*/  ISETP.GE.U32.AND P3, PT, R34, R26.reuse, PT ;  /* 0x0000001a2200720c */ /* 0x080fe20003f66070 */
        /* <DEDUP_REMOVED lines=17> */
[----:B------:R-:W-:Y:S01]  /*0f20*/  FMUL.RZ R52, R44, 0.15915493667125701904 ;  /* 0x3e22f9832c347820 */ /* 0x000fe2000040c000 */
[----:B--2---:R-:W-:-:S03]  /*0f30*/  IMAD R29, R34, UR4, RZ ;  /* 0x00000004221d7c24 */ /* 0x004fc6000f8e02ff */
[----:B------:R-:W3:Y:S02]  /*0f40*/  MUFU.SIN R51, R52 ;  /* 0x0000003400337308 */ /* 0x000ee40000000400 */
[----:B------:R-:W-:-:S04]  /*0f50*/  IADD3 R28, P3, PT, R29, UR8, RZ ;  /* 0x000000081d1c7c10 */ /* 0x000fc8000ff7e0ff */
[----:B------:R-:W-:Y:S01]  /*0f60*/  LEA.HI.X.SX32 R29, R29, UR9, 0x1, P3 ;  /* 0x000000091d1d7c11 */ /* 0x000fe200098f0eff */
[----:B---3--:R-:W-:-:S04]  /*0f70*/  FMUL.FTZ R50, R48, R51 ;  /* 0x0000003330327220 */ /* 0x008fc80000410000 */
[----:B0-----:R-:W-:-:S05]  /*0f80*/  FFMA.FTZ R51, R50, R43, UR5 ;  /* 0x0000000532337e23 */ /* 0x001fca000801002b */
[----:B------:R4:W-:Y:S02]  /*0f90*/  STG.E desc[UR6][R28.64], R51 ;  /* 0x000000331c007986 */ /* 0x0009e4000c101906 */
.L_x_205:
[----:B------:R-:W-:Y:S05]  /*0fa0*/  BSYNC.RECONVERGENT B0 ;  /* 0x0000000000007941 */ /* 0x000fea0003800200 */
.L_x_204:
        /* <DEDUP_REMOVED lines=9> */
[----:B------:R0:W-:Y:S03]  /*1040*/  STG.E desc[UR6][R28.64], R49 ;  /* 0x000000311c007986 */ /* 0x0001e6000c101906 */
.L_x_207:
[----:B------:R-:W-:Y:S05]  /*1050*/  BSYNC.RECONVERGENT B0 ;  /* 0x0000000000007941 */ /* 0x000fea0003800200 */
.L_x_206:
[----:B------:R-:W-:Y:S04]  /*1060*/  BSSY.RECONVERGENT B0, `(.L_x_208) ;  /* 0x000000a000007945 */ /* 0x000fe80003800200 */
[----:B------:R-:W-:Y:S05]  /*1070*/  @P1 BRA `(.L_x_209) ;  /* 0x0000000000201947 */ /* 0x000fea0003800000 */
[----:B---3--:R-:W-:Y:S01]  /*1080*/  FMUL.RZ R48, R38, 0.15915493667125701904 ;  /* 0x3e22f98326307820 */ /* 0x008fe2000040c000 */
[----:B------:R-:W-:-:S03]  /*1090*/  IMAD R45, R45, UR4, RZ ;  /* 0x000000042d2d7c24 */ /* 0x000fc6000f8e02ff */
[----:B------:R-:W1:Y:S02]  /*10a0*/  MUFU.SIN R44, R48 ;  /* 0x00000030002c7308 */ /* 0x000e640000000400 */
[----:B0---4-:R-:W-:-:S04]  /*10b0*/  IADD3 R28, P0, PT, R45, UR8, RZ ;  /* 0x000000082d1c7c10 */ /* 0x011fc8000ff1e0ff */
[----:B--2---:R-:W-:Y:S01]  /*10c0*/  LEA.HI.X.SX32 R29, R45, UR9, 0x1, P0 ;  /* 0x000000092d1d7c11 */ /* 0x004fe200080f0eff */
[----:B-1----:R-:W-:-:S04]  /*10d0*/  FMUL.FTZ R44, R31, R44 ;  /* 0x0000002c1f2c7220 */ /* 0x002fc80000410000 */
[----:B------:R-:W-:-:S05]  /*10e0*/  FFMA.FTZ R45, R44, R43, UR5 ;  /* 0x000000052c2d7e23 */ /* 0x000fca000801002b */
[----:B------:R0:W-:Y:S02]  /*10f0*/  STG.E desc[UR6][R28.64], R45 ;  /* 0x0000002d1c007986 */ /* 0x0001e4000c101906 */
.L_x_209:
[----:B------:R-:W-:Y:S05]  /*1100*/  BSYNC.RECONVERGENT B0 ;  /* 0x0000000000007941 */ /* 0x000fea0003800200 */
.L_x_208:
[----:B------:R-:W-:Y:S05]  /*1110*/  @P2 BRA `(.L_x_210) ;  /* 0x0000000000202947 */ /* 0x000fea0003800000 */
[----:B------:R-:W-:Y:S01]  /*1120*/  FMUL.RZ R44, R38, 0.15915493667125701904 ;  /* 0x3e22f983262c7820 */ /* 0x000fe2000040c000 */
[----:B------:R-:W-:-:S03]  /*1130*/  IMAD R33, R33, UR4, RZ ;  /* 0x0000000421217c24 */ /* 0x000fc6000f8e02ff */
[----:B------:R-:W1:Y:S02]  /*1140*/  MUFU.COS R38, R44 ;  /* 0x0000002c00267308 */ /* 0x000e640000000000 */
[----:B0---4-:R-:W-:-:S04]  /*1150*/  IADD3 R28, P0, PT, R33, UR8, RZ ;  /* 0x00000008211c7c10 */ /* 0x011fc8000ff1e0ff */
[----:B--2---:R-:W-:Y:S01]  /*1160*/  LEA.HI.X.SX32 R29, R33, UR9, 0x1, P0 ;  /* 0x00000009211d7c11 */ /* 0x004fe200080f0eff */
[----:B-1----:R-:W-:-:S04]  /*1170*/  FMUL.FTZ R38, R31, R38 ;  /* 0x000000261f267220 */ /* 0x002fc80000410000 */
[----:B------:R-:W-:-:S05]  /*1180*/  FFMA.FTZ R31, R38, R43, UR5 ;  /* 0x00000005261f7e23 */ /* 0x000fca000801002b */
[----:B------:R0:W-:Y:S02]  /*1190*/  STG.E desc[UR6][R28.64], R31 ;  /* 0x0000001f1c007986 */ /* 0x0001e4000c101906 */
.L_x_210:
[----:B------:R-:W-:Y:S01]  /*11a0*/  IADD3 R34, P0, PT, R40, R34, RZ ;  /* 0x0000002228227210 */ /* 0x000fe20007f1e0ff */
[----:B------:R-:W-:Y:S05]  /*11b0*/  WARPSYNC.ALL ;  /* 0x0000000000007948 */ /* 0x000fea0003800000 */
[----:B------:R-:W-:Y:S01]  /*11c0*/  IADD3.X R35, PT, PT, RZ, R35, RZ, P0, !PT ;  /* 0x00000023ff237210 */ /* 0x000fe200007fe4ff */
[----:B------:R-:W-:Y:S01]  /*11d0*/  BAR.SYNC.DEFER_BLOCKING 0x0 ;  /* 0x0000000000007b1d */ /* 0x000fe20000010000 */
[----:B------:R-:W-:Y:S01]  /*11e0*/  ISETP.GE.U32.AND P0, PT, R34, R24, PT ;  /* 0x000000182200720c */ /* 0x000fe20003f06070 */
[----:B------:R-:W-:Y:S01]  /*11f0*/  IMAD.MOV.U32 R44, RZ, RZ, R22 ;  /* 0x000000ffff2c7224 */ /* 0x000fe200078e0016 */
[----:B------:R-:W-:Y:S01]  /*1200*/  MOV R38, R32 ;  /* 0x0000002000267202 */ /* 0x000fe20000000f00 */
[----:B0-----:R-:W-:Y:S01]  /*1210*/  IMAD.MOV.U32 R45, RZ, RZ, R30 ;  /* 0x000000ffff2d7224 */ /* 0x001fe200078e001e */
[----:B------:R-:W-:-:S13]  /*1220*/  ISETP.GE.AND.EX P0, PT, R35, R42, PT, P0 ;  /* 0x0000002a2300720c */ /* 0x000fda0003f06300 */
[----:B------:R-:W-:Y:S05]  /*1230*/  @!P0 BRA `(.L_x_211) ;  /* 0xfffffff400848947 */ /* 0x000fea000383ffff */
[----:B------:R-:W-:Y:S05]  /*1240*/  EXIT ;  /* 0x000000000000794d */ /* 0x000fea0003800000 */
        .weak           $__internal_13_$__cuda_sm20_div_s64
        .type           $__internal_13_$__cuda_sm20_div_s64,@function
        .size           $__internal_13_$__cuda_sm20_div_s64,(.L_x_348 - $__internal_13_$__cuda_sm20_div_s64)
$__internal_13_$__cuda_sm20_div_s64:
        /* <DEDUP_REMOVED lines=74> */
[----:B------:R-:W-:Y:S06]  /*16f0*/  RET.REL.NODEC R30 `(_ZN2at6native54_GLOBAL__N__3a6f1fcb_21_DistributionNormal_cu_0c5b6e8543distribution_elementwise_grid_stride_kernelIfLi4EZNS0_9templates4cuda20normal_and_transformIffPNS_17CUDAGeneratorImplEZZZNS4_13normal_kernelIS7_EEvRKNS_10TensorBaseEddT_ENKUlvE_clEvENKUlvE0_clEvEUlfE_EEvRNS_18TensorIteratorBaseET1_T2_EUlP24curandStatePhilox4_32_10E0_ZNS1_27distribution_nullary_kernelIff6float4S7_SM_SF_EEvSH_SJ_RKT3_T4_EUlifE_EEvlNS_15PhiloxCudaStateESI_SJ_) ;  /* 0xffffffe81e407950 */ /* 0x000fec0003c3ffff */
.L_x_212:
        /* <DEDUP_REMOVED lines=16> */
.L_x_348:


//--------------------- .text._ZN2at6native54_GLOBAL__N__3a6f1fcb_21_DistributionNormal_cu_0c5b6e8543distribution_elementwise_grid_stride_kernelIfLi4EZNS0_9templates4cuda20normal_and_transformIffPNS_17CUDAGeneratorImplEZZZNS4_13normal_kernelIS7_EEvRKNS_10TensorBaseEddT_ENKUlvE_clEvENKUlvE0_clEvEUlfE_EEvRNS_18TensorIteratorBaseET1_T2_EUlP24curandStatePhilox4_32_10E_ZNS1_27distribution_nullary_kernelIff7double2S7_SM_SF_EEvSH_SJ_RKT3_T4_EUlifE0_EEvlNS_15PhiloxCudaStateESI_SJ_ --------------------------
	.section	.text._ZN2at6native54_GLOBAL__N__3a6f1fcb_21_DistributionNormal_cu_0c5b6e8543distribution_elementwise_grid_stride_kernelIfLi4EZNS0_9templates4cuda20normal_and_transformIffPNS_17CUDAGeneratorImplEZZZNS4_13normal_kernelIS7_EEvRKNS_10TensorBaseEddT_ENKUlvE_clEvENKUlvE0_clEvEUlfE_EEvRNS_18TensorIteratorBaseET1_T2_EUlP24curandStatePhilox4_32_10E_ZNS1_27distribution_nullary_kernelIff7double2S7_SM_SF_EEvSH_SJ_RKT3_T4_EUlifE0_EEvlNS_15PhiloxCudaStateESI_SJ_,"ax",@progbits
	.align	128
.text._ZN2at6native54_GLOBAL__N__3a6f1fcb_21_DistributionNormal_cu_0c5b6e8543distribution_elementwise_grid_stride_kernelIfLi4EZNS0_9templates4cuda20normal_and_transformIffPNS_17CUDAGeneratorImplEZZZNS4_13normal_kernelIS7_EEvRKNS_10TensorBaseEddT_ENKUlvE_clEvENKUlvE0_clEvEUlfE_EEvRNS_18TensorIteratorBaseET1_T2_EUlP24curandStatePhilox4_32_10E_ZNS1_27distribution_nullary_kernelIff7double2S7_SM_SF_EEvSH_SJ_RKT3_T4_EUlifE0_EEvlNS_15PhiloxCudaStateESI_SJ_:
        .type           _ZN2at6native54_GLOBAL__N__3a6f1fcb_21_DistributionNormal_cu_0c5b6e8543distribution_elementwise_grid_stride_kernelIfLi4EZNS0_9templates4cuda20normal_and_transformIffPNS_17CUDAGeneratorImplEZZZNS4_13normal_kernelIS7_EEvRKNS_10TensorBaseEddT_ENKUlvE_clEvENKUlvE0_clEvEUlfE_EEvRNS_18TensorIteratorBaseET1_T2_EUlP24curandStatePhilox4_32_10E_ZNS1_27distribution_nullary_kernelIff7double2S7_SM_SF_EEvSH_SJ_RKT3_T4_EUlifE0_EEvlNS_15PhiloxCudaStateESI_SJ_,@function
        .size           _ZN2at6native54_GLOBAL__N__3a6f1fcb_21_DistributionNormal_cu_0c5b6e8543distribution_elementwise_grid_stride_kernelIfLi4EZNS0_9templates4cuda20normal_and_transformIffPNS_17CUDAGeneratorImplEZZZNS4_13normal_kernelIS7_EEvRKNS_10TensorBaseEddT_ENKUlvE_clEvENKUlvE0_clEvEUlfE_EEvRNS_18TensorIteratorBaseET1_T2_EUlP24curandStatePhilox4_32_10E_ZNS1_27distribution_nullary_kernelIff7double2S7_SM_SF_EEvSH_SJ_RKT3_T4_EUlifE0_EEvlNS_15PhiloxCudaStateESI_SJ_,(.L_x_350 - _ZN2at6native54_GLOBAL__N__3a6f1fcb_21_DistributionNormal_cu_0c5b6e8543distribution_elementwise_grid_stride_kernelIfLi4EZNS0_9templates4cuda20normal_and_transformIffPNS_17CUDAGeneratorImplEZZZNS4_13normal_kernelIS7_EEvRKNS_10TensorBaseEddT_ENKUlvE_clEvENKUlvE0_clEvEUlfE_EEvRNS_18TensorIteratorBaseET1_T2_EUlP24curandStatePhilox4_32_10E_ZNS1_27distribution_nullary_kernelIff7double2S7_SM_SF_EEvSH_SJ_RKT3_T4_EUlifE0_EEvlNS_15PhiloxCudaStateESI_SJ_)
        .other          _ZN2at6native54_GLOBAL__N__3a6f1fcb_21_DistributionNormal_cu_0c5b6e8543distribution_elementwise_grid_stride_kernelIfLi4EZNS0_9templates4cuda20normal_and_transformIffPNS_17CUDAGeneratorImplEZZZNS4_13normal_kernelIS7_EEvRKNS_10TensorBaseEddT_ENKUlvE_clEvENKUlvE0_clEvEUlfE_EEvRNS_18TensorIteratorBaseET1_T2_EUlP24curandStatePhilox4_32_10E_ZNS1_27distribution_nullary_kernelIff7double2S7_SM_SF_EEvSH_SJ_RKT3_T4_EUlifE0_EEvlNS_15PhiloxCudaStateESI_SJ_,@"STO_CUDA_ENTRY STV_DEFAULT"
_ZN2at6native54_GLOBAL__N__3a6f1fcb_21_DistributionNormal_cu_0c5b6e8543distribution_elementwise_grid_stride_kernelIfLi4EZNS0_9templates4cuda20normal_and_transformIffPNS_17CUDAGeneratorImplEZZZNS4_13normal_kernelIS7_EEvRKNS_10TensorBaseEddT_ENKUlvE_clEvENKUlvE0_clEvEUlfE_EEvRNS_18TensorIteratorBaseET1_T2_EUlP24curandStatePhilox4_32_10E_ZNS1_27distribution_nullary_kernelIff7double2S7_SM_SF_EEvSH_SJ_RKT3_T4_EUlifE0_EEvlNS_15PhiloxCudaStateESI_SJ_:
        /* <DEDUP_REMOVED lines=16> */
[----:B------:R-:W1:Y:S08]  /*0100*/  S2UR UR4, SR_CTAID.X ;  /* 0x00000000000479c3 */ /* 0x000e700000002500 */
[----:B------:R-:W0:Y:S01]  /*0110*/  LDC R26, c[0x0][0x360] ;  /* 0x0000d800ff1a7b82 */ /* 0x000e220000000800 */
[----:B------:R-:W0:Y:S02]  /*0120*/  LDCU UR6, c[0x0][0x370] ;  /* 0x00006e00ff0677ac */ /* 0x000e240008000800 */
[----:B0-----:R-:W-:-:S04]  /*0130*/  IMAD R12, R26, UR6, RZ ;  /* 0x000000061a0c7c24 */ /* 0x001fc8000f8e02ff */
[----:B------:R-:W-:Y:S01]  /*0140*/  IMAD.SHL.U32 R27, R12, 0x4, RZ ;  /* 0x000000040c1b7824 */ /* 0x000fe200078e00ff */
[----:B---3--:R-:W-:Y:S01]  /*0150*/  @P0 IADD3 R24, P1, PT, R2, R5, RZ ;  /* 0x0000000502180210 */ /* 0x008fe20007f3e0ff */
[----:B------:R-:W-:-:S03]  /*0160*/  IMAD.MOV.U32 R5, RZ, RZ, RZ ;  /* 0x000000ffff057224 */ /* 0x000fc600078e00ff */
[----:B------:R-:W-:Y:S01]  /*0170*/  @P0 IADD3.X R25, PT, PT, RZ, R3, RZ, P1, !PT ;  /* 0x00000003ff190210 */ /* 0x000fe20000ffe4ff */
[----:B-1----:R-:W-:Y:S01]  /*0180*/  IMAD.WIDE.U32 R4, R26, UR4, R4 ;  /* 0x000000041a047c25 */ /* 0x002fe2000f8e0004 */
[----:B------:R-:W0:Y:S02]  /*0190*/  LDCU.64 UR4, c[0x0][0x380] ;  /* 0x00007000ff0477ac */ /* 0x000e240008000a00 */
[--C-:B------:R-:W-:Y:S02]  /*01a0*/  SHF.R.U64 R52, R24, 0x2, R25.reuse ;  /* 0x0000000218347819 */ /* 0x100fe40000001219 */
[----:B------:R-:W-:Y:S01]  /*01b0*/  SHF.R.U32.HI R53, RZ, 0x2, R25 ;  /* 0x00000002ff357819 */ /* 0x000fe20000011619 */
[----:B------:R-:W-:Y:S01]  /*01c0*/  IMAD.WIDE.U32 R6, R4, -0x326172a9, RZ ;  /* 0xcd9e8d5704067825 */ /* 0x000fe200078e00ff */
[----:B--2---:R-:W-:Y:S02]  /*01d0*/  IADD3 R51, PT, PT, R21, -0x4498517b, RZ ;  /* 0xbb67ae8515337810 */ /* 0x004fe40007ffe0ff */
[----:B------:R-:W-:Y:S01]  /*01e0*/  IADD3 R49, PT, PT, R20, 0x3c6ef372, RZ ;  /* 0x3c6ef37214317810 */ /* 0x000fe20007ffe0ff */
[----:B------:R-:W-:Y:S01]  /*01f0*/  IMAD.WIDE.U32 R2, R52, -0x2daee0ad, RZ ;  /* 0xd2511f5334027825 */ /* 0x000fe200078e00ff */
[----:B------:R-:W-:-:S02]  /*0200*/  LOP3.LUT R8, R53, R7, R20, 0x96, !PT ;  /* 0x0000000735087212 */ /* 0x000fc400078e9614 */
[C---:B------:R-:W-:Y:S01]  /*0210*/  IADD3 R47, PT, PT, R21.reuse, 0x32370b8f, RZ ;  /* 0x32370b8f152f7810 */ /* 0x040fe20007ffe0ff */
[----:B------:R-:W-:Y:S01]  /*0220*/  VIADD R50, R20, 0x9e3779b9 ;  /* 0x9e3779b914327836 */ /* 0x000fe20000000000 */
[C---:B------:R-:W-:Y:S01]  /*0230*/  LOP3.LUT R10, R21.reuse, R3, R5, 0x96, !PT ;  /* 0x00000003150a7212 */ /* 0x040fe200078e9605 */
[----:B------:R-:W-:Y:S01]  /*0240*/  IMAD.WIDE.U32 R8, R8, -0x2daee0ad, RZ ;  /* 0xd2511f5308087825 */ /* 0x000fe200078e00ff */
[----:B------:R-:W-:Y:S02]  /*0250*/  IADD3 R45, PT, PT, R20, 0x78dde6e4, RZ ;  /* 0x78dde6e4142d7810 */ /* 0x000fe40007ffe0ff */
[----:B------:R-:W-:Y:S01]  /*0260*/  IADD3 R43, PT, PT, R21, -0x56f99767, RZ ;  /* 0xa9066899152b7810 */ /* 0x000fe20007ffe0ff */
[----:B------:R-:W-:Y:S01]  /*0270*/  IMAD.WIDE.U32 R10, R10, -0x326172a9, RZ ;  /* 0xcd9e8d570a0a7825 */ /* 0x000fe200078e00ff */
[----:B------:R-:W-:Y:S01]  /*0280*/  LOP3.LUT R7, R51, R2, R9, 0x96, !PT ;  /* 0x0000000233077212 */ /* 0x000fe200078e9609 */
[----:B0-----:R-:W-:Y:S01]  /*0290*/  UIADD3 UR4, UP0, UPT, UR4, -0x1, URZ ;  /* 0xffffffff04047890 */ /* 0x001fe2000ff1e0ff */
[----:B------:R-:W-:Y:S01]  /*02a0*/  IADD3 R19, PT, PT, R20, -0x4ab325aa, RZ ;  /* 0xb54cda5614137810 */ /* 0x000fe20007ffe0ff */
[----:B------:R-:W-:Y:S01]  /*02b0*/  VIADD R48, R21, 0x76cf5d0a ;  /* 0x76cf5d0a15307836 */ /* 0x000fe20000000000 */
[----:B------:R-:W-:Y:S01]  /*02c0*/  LOP3.LUT R2, R50, R6, R11, 0x96, !PT ;  /* 0x0000000632027212 */ /* 0x000fe200078e960b */
[----:B------:R-:W-:Y:S01]  /*02d0*/  IMAD.WIDE.U32 R6, R7, -0x326172a9, RZ ;  /* 0xcd9e8d5707067825 */ /* 0x000fe200078e00ff */
[----:B------:R-:W-:Y:S01]  /*02e0*/  IADD3 R17, PT, PT, R21, 0x1fd5c5a3, RZ ;  /* 0x1fd5c5a315117810 */ /* 0x000fe20007ffe0ff */
[----:B------:R-:W-:Y:S01]  /*02f0*/  UIADD3.X UR5, UPT, UPT, UR5, -0x1, URZ, UP0, !UPT ;  /* 0xffffffff05057890 */ /* 0x000fe200087fe4ff */
[----:B------:R-:W-:Y:S01]  /*0300*/  IADD3 R15, PT, PT, R20, -0xe443238, RZ ;  /* 0xf1bbcdc8140f7810 */ /* 0x000fe20007ffe0ff */
[----:B------:R-:W-:Y:S01]  /*0310*/  IMAD.WIDE.U32 R2, R2, -0x2daee0ad, RZ ;  /* 0xd2511f5302027825 */ /* 0x000fe200078e00ff */
[----:B------:R-:W-:Y:S01]  /*0320*/  LOP3.LUT R9, R49, R10, R7, 0x96, !PT ;  /* 0x0000000a31097212 */ /* 0x000fe200078e9607 */
[----:B------:R-:W-:-:S02]  /*0330*/  UISETP.NE.U32.AND UP0, UPT, UR5, URZ, UPT ;  /* 0x000000ff0500728c */ /* 0x000fc4000bf05070 */
        /* <DEDUP_REMOVED lines=25> */
[----:B------:R-:W-:Y:S01]  /*04d0*/  IADD3 R9, PT, PT, R20, -0x700cb87f, RZ ;  /* 0x8ff3478114097810 */ /* 0x000fe20007ffe0ff */
[----:B------:R-:W-:Y:S01]  /*04e0*/  VIADD R14, R21, 0xdb3d7428 ;  /* 0xdb3d7428150e7836 */ /* 0x000fe20000000000 */
[----:B------:R-:W-:Y:S01]  /*04f0*/  LOP3.LUT R2, R16, R6, R11, 0x96, !PT ;  /* 0x0000000610027212 */ /* 0x000fe200078e960b */
[----:B------:R-:W-:Y:S01]  /*0500*/  IMAD.WIDE.U32 R6, R7, -0x326172a9, RZ ;  /* 0xcd9e8d5707067825 */ /* 0x000fe200078e00ff */
[----:B------:R-:W-:-:S03]  /*0510*/  MOV R11, R4 ;  /* 0x00000004000b7202 */ /* 0x000fc60000000f00 */
[----:B------:R-:W-:Y:S01]  /*0520*/  IMAD.WIDE.U32 R2, R2, -0x2daee0ad, RZ ;  /* 0xd2511f5302027825 */ /* 0x000fe200078e00ff */
[----:B------:R-:W-:Y:S02]  /*0530*/  LOP3.LUT R13, R15, R10, R7, 0x96, !PT ;  /* 0x0000000a0f0d7212 */ /* 0x000fe400078e9607 */
[----:B------:R-:W-:Y:S01]  /*0540*/  MOV R7, R5 ;  /* 0x0000000500077202 */ /* 0x000fe20000000f00 */
[----:B------:R-:W-:Y:S01]  /*0550*/  IMAD.MOV.U32 R10, RZ, RZ, R5 ;  /* 0x000000ffff0a7224 */ /* 0x000fe200078e0005 */
[----:B------:R-:W-:Y:S01]  /*0560*/  LOP3.LUT R25, R14, R8, R3, 0x96, !PT ;  /* 0x000000080e197212 */ /* 0x000fe200078e9603 */
[----:B------:R-:W-:-:S04]  /*0570*/  IMAD.HI.U32 R3, R13, -0x2daee0ad, RZ ;  /* 0xd2511f530d037827 */ /* 0x000fc800078e00ff */
[----:B------:R-:W-:Y:S01]  /*0580*/  IMAD.HI.U32 R22, R25, -0x326172a9, RZ ;  /* 0xcd9e8d5719167827 */ /* 0x000fe200078e00ff */
[----:B------:R-:W-:-:S03]  /*0590*/  LOP3.LUT R0, R2, R3, RZ, 0x3c, !PT ;  /* 0x0000000302007212 */ /* 0x000fc600078e3cff */
[----:B------:R-:W-:Y:S01]  /*05a0*/  IMAD.MOV.U32 R8, RZ, RZ, R4 ;  /* 0x000000ffff087224 */ /* 0x000fe200078e0004 */
        /* <DEDUP_REMOVED lines=22> */
.L_x_213:
[----:B------:R-:W-:-:S07]  /*0710*/  MOV R28, 0x730 ;  /* 0x00000730001c7802 */ /* 0x000fce0000000f00 */
[----:B------:R-:W-:Y:S05]  /*0720*/  CALL.REL.NOINC `($__internal_14_$__cuda_sm20_div_s64) ;  /* 0x0000003400c07944 */ /* 0x000fea0003c00000 */
[----:B------:R-:W-:Y:S01]  /*0730*/  MOV R2, R4 ;  /* 0x0000000400027202 */ /* 0x000fe20000000f00 */
[----:B------:R-:W-:-:S07]  /*0740*/  IMAD.MOV.U32 R3, RZ, RZ, R5 ;  /* 0x000000ffff037224 */ /* 0x000fce00078e0005 */
.L_x_214:
        /* <DEDUP_REMOVED lines=11> */
[----:B------:R-:W-:Y:S01]  /*0800*/  IADD3 R3, PT, PT, R21, -0x695add53, RZ ;  /* 0x96a522ad15037810 */ /* 0x000fe20007ffe0ff */
[----:B------:R-:W-:Y:S01]  /*0810*/  IMAD R4, R25, -0x326172a9, RZ ;  /* 0xcd9e8d5719047824 */ /* 0x000fe200078e02ff */
[----:B------:R-:W-:Y:S01]  /*0820*/  LOP3.LUT R2, R24, 0x3, RZ, 0xc0, !PT ;  /* 0x0000000318027812 */ /* 0x000fe200078ec0ff */
[----:B------:R-:W1:Y:S01]  /*0830*/  LDCU UR4, c[0x0][0x3a8] ;  /* 0x00007500ff0477ac */ /* 0x000e620008000800 */
[----:B------:R-:W-:Y:S01]  /*0840*/  LOP3.LUT R0, R0, R3, RZ, 0x3c, !PT ;  /* 0x0000000300007212 */ /* 0x000fe200078e3cff */
[----:B------:R-:W2:Y:S01]  /*0850*/  LDCU UR72, c[0x0][0x3ac] ;  /* 0x00007580ff4877ac */ /* 0x000ea20008000800 */
[----:B------:R-:W3:Y:S01]  /*0860*/  LDCU UR71, c[0x0][0x4d8] ;  /* 0x00009b00ff4777ac */ /* 0x000ee20008000800 */
[----:B------:R-:W4:Y:S01]  /*0870*/  LDCU UR70, c[0x0][0x3c0] ;  /* 0x00007800ff4677ac */ /* 0x000f220008000800 */
        /* <DEDUP_REMOVED lines=59> */
.L_x_232:
[----:B------:R-:W-:Y:S01]  /*0c30*/  VIADD R52, R52, 0x1 ;  /* 0x0000000134347836 */ /* 0x000fe20000000000 */
[----:B------:R-:W-:Y:S03]  /*0c40*/  BSSY.RECONVERGENT B0, `(.L_x_215) ;  /* 0x000000c000007945 */ /* 0x000fe60003800200 */
[C---:B--2---:R-:W-:Y:S01]  /*0c50*/  IMAD.WIDE.U32 R26, R52.reuse, -0x2daee0ad, RZ ;  /* 0xd2511f53341a7825 */ /* 0x044fe200078e00ff */
[----:B------:R-:W-:-:S13]  /*0c60*/  ISETP.NE.AND P0, PT, R52, RZ, PT ;  /* 0x000000ff3400720c */ /* 0x000fda0003f05270 */
[----:B------:R-:W-:Y:S05]  /*0c70*/  @P0 BRA `(.L_x_216) ;  /* 0x0000000000200947 */ /* 0x000fea0003800000 */
[----:B------:R-:W-:-:S04]  /*0c80*/  IADD3 R53, PT, PT, R53, 0x1, RZ ;  /* 0x0000000135357810 */ /* 0x000fc80007ffe0ff */
[----:B------:R-:W-:-:S13]  /*0c90*/  ISETP.NE.AND P0, PT, R53, RZ, PT ;  /* 0x000000ff3500720c */ /* 0x000fda0003f05270 */
[----:B------:R-:W-:Y:S01]  /*0ca0*/  @!P0 VIADD R8, R8, 0x1 ;  /* 0x0000000108088836 */ /* 0x000fe20000000000 */
[----:B------:R-:W-:Y:S02]  /*0cb0*/  @!P0 IADD3 R24, PT, PT, R7, 0x1, RZ ;  /* 0x0000000107188810 */ /* 0x000fe40007ffe0ff */
[----:B------:R-:W-:Y:S02]  /*0cc0*/  @!P0 MOV R53, RZ ;  /* 0x000000ff00358202 */ /* 0x000fe40000000f00 */
[----:B------:R-:W-:-:S13]  /*0cd0*/  ISETP.NE.AND P1, PT, R8, RZ, !P0 ;  /* 0x000000ff0800720c */ /* 0x000fda0004725270 */
[----:B------:R-:W-:-:S04]  /*0ce0*/  @P1 IMAD.MOV R24, RZ, RZ, R7 ;  /* 0x000000ffff181224 */ /* 0x000fc800078e0207 */
[----:B------:R-:W-:-:S07]  /*0cf0*/  @!P0 IMAD.MOV.U32 R7, RZ, RZ, R24 ;  /* 0x000000ffff078224 */ /* 0x000fce00078e0018 */
.L_x_216:
[----:B0-----:R-:W-:Y:S05]  /*0d00*/  BSYNC.RECONVERGENT B0 ;  /* 0x0000000000007941 */ /* 0x001fea0003800200 */
.L_x_215:
        /* <DEDUP_REMOVED lines=37> */
[----:B------:R-:W-:Y:S01]  /*0f60*/  IMAD.WIDE.U32 R28, R29, -0x326172a9, RZ ;  /* 0xcd9e8d571d1c7825 */ /* 0x000fe200078e00ff */
[----:B------:R-:W-:-:S03]  /*0f70*/  MOV R25, R6 ;  /* 0x0000000600197202 */ /* 0x000fc60000000f00 */
[----:B------:R-:W-:Y:S01]  /*0f80*/  IMAD.HI.U32 R27, R13, -0x2daee0ad, RZ ;  /* 0xd2511f530d1b7827 */ /* 0x000fe200078e00ff */
[----:B------:R-:W-:-:S03]  /*0f90*/  LOP3.LUT R6, R9, R24, R29, 0x96, !PT ;  /* 0x0000001809067212 */ /* 0x000fc600078e961d */
[----:B------:R-:W-:Y:S01]  /*0fa0*/  IMAD.MOV.U32 R24, RZ, RZ, R4 ;  /* 0x000000ffff187224 */ /* 0x000fe200078e0004 */
[----:B------:R-:W-:Y:S01]  /*0fb0*/  MOV R4, R28 ;  /* 0x0000001c00047202 */ /* 0x000fe20000000f00 */
[----:B------:R-:W-:Y:S01]  /*0fc0*/  IMAD.MOV.U32 R30, RZ, RZ, R0 ;  /* 0x000000ffff1e7224 */ /* 0x000fe200078e0000 */
[----:B------:R-:W-:Y:S01]  /*0fd0*/  LOP3.LUT R0, R3, R26, R27, 0x96, !PT ;  /* 0x0000001a03007212 */ /* 0x000fe200078e961b */
[----:B------:R-:W-:Y:S06]  /*0fe0*/  @P0 BRA `(.L_x_217) ;  /* 0x0000000000240947 */ /* 0x000fec0003800000 */
[----:B------:R-:W-:Y:S01]  /*0ff0*/  ISETP.NE.AND P0, PT, R2, RZ, PT ;  /* 0x000000ff0200720c */ /* 0x000fe20003f05270 */
[----:B------:R-:W-:Y:S01]  /*1000*/  IMAD.MOV.U32 R28, RZ, RZ, R31 ;  /* 0x000000ffff1c7224 */ /* 0x000fe200078e001f */
[----:B------:R-:W-:-:S11]  /*1010*/  MOV R29, R30 ;  /* 0x0000001e001d7202 */ /* 0x000fd60000000f00 */
[----:B------:R-:W-:Y:S05]  /*1020*/  @!P0 BRA `(.L_x_218) ;  /* 0x0000000000388947 */ /* 0x000fea0003800000 */
[----:B------:R-:W-:Y:S01]  /*1030*/  MOV R25, R24 ;  /* 0x0000001800197202 */ /* 0x000fe20000000f00 */
[----:B------:R-:W-:Y:S01]  /*1040*/  IMAD.MOV.U32 R29, RZ, RZ, R31 ;  /* 0x000000ffff1d7224 */ /* 0x000fe200078e001f */
[----:B------:R-:W-:Y:S01]  /*1050*/  MOV R28, R6 ;  /* 0x00000006001c7202 */ /* 0x000fe20000000f00 */
[----:B------:R-:W-:Y:S01]  /*1060*/  IMAD.MOV.U32 R24, RZ, RZ, R30 ;  /* 0x000000ffff187224 */ /* 0x000fe200078e001e */
[----:B------:R-:W-:Y:S06]  /*1070*/  BRA `(.L_x_218) ;  /* 0x0000000000247947 */ /* 0x000fec0003800000 */
.L_x_217:
[----:B------:R-:W-:Y:S01]  /*1080*/  ISETP.NE.AND P0, PT, R2, 0x3, PT ;  /* 0x000000030200780c */ /* 0x000fe20003f05270 */
[----:B------:R-:W-:Y:S01]  /*1090*/  IMAD.MOV.U32 R24, RZ, RZ, R6 ;  /* 0x000000ffff187224 */ /* 0x000fe200078e0006 */
[----:B------:R-:W-:Y:S01]  /*10a0*/  MOV R25, R31 ;  /* 0x0000001f00197202 */ /* 0x000fe20000000f00 */
[----:B------:R-:W-:Y:S01]  /*10b0*/  IMAD.MOV.U32 R28, RZ, RZ, R0 ;  /* 0x000000ffff1c7224 */ /* 0x000fe200078e0000 */
[----:B------:R-:W-:-:S09]  /*10c0*/  MOV R29, R4 ;  /* 0x00000004001d7202 */ /* 0x000fd20000000f00 */
[----:B------:R-:W-:Y:S01]  /*10d0*/  @P0 MOV R25, R30 ;  /* 0x0000001e00190202 */ /* 0x000fe20000000f00 */
[----:B------:R-:W-:Y:S01]  /*10e0*/  @P0 IMAD.MOV.U32 R24, RZ, RZ, R31 ;  /* 0x000000ffff180224 */ /* 0x000fe200078e001f */
[----:B------:R-:W-:Y:S01]  /*10f0*/  @P0 MOV R29, R6 ;  /* 0x00000006001d0202 */ /* 0x000fe20000000f00 */
[----:B------:R-:W-:-:S07]  /*1100*/  @P0 IMAD.MOV.U32 R28, RZ, RZ, R4 ;  /* 0x000000ffff1c0224 */ /* 0x000fce00078e0004 */
.L_x_218:
[----:B------:R-:W-:-:S04]  /*1110*/  IMAD.WIDE.U32 R32, R24, 0x200000, RZ ;  /* 0x0020000018207825 */ /* 0x000fc800078e00ff */
[----:B------:R-:W-:Y:S01]  /*1120*/  HFMA2 R36, -RZ, RZ, 0, 0 ;  /* 0x00000000ff247431 */ /* 0x000fe200000001ff */
[----:B------:R-:W-:Y:S01]  /*1130*/  BSSY.RECONVERGENT B0, `(.L_x_219) ;  /* 0x000005c000007945 */ /* 0x000fe20003800200 */
[----:B------:R-:W-:Y:S01]  /*1140*/  IMAD.MOV.U32 R37, RZ, RZ, 0x3ca00000 ;  /* 0x3ca00000ff257424 */ /* 0x000fe200078e00ff */
[----:B------:R-:W-:Y:S01]  /*1150*/  LOP3.LUT R32, R32, R25, RZ, 0x3c, !PT ;  /* 0x0000001920207212 */ /* 0x000fe200078e3cff */
[----:B------:R-:W-:-:S03]  /*1160*/  IMAD.WIDE.U32 R30, R28, 0x200000, RZ ;  /* 0x002000001c1e7825 */ /* 0x000fc600078e00ff */
[----:B------:R-:W0:Y:S01]  /*1170*/  I2F.F64.U64 R26, R32 ;  /* 0x00000020001a7312 */ /* 0x000e220000301800 */
[----:B------:R-:W-:Y:S01]  /*1180*/  IMAD.MOV.U32 R28, RZ, RZ, -0x3ff ;  /* 0xfffffc01ff1c7424 */ /* 0x000fe200078e00ff */
[----:B------:R-:W-:-:S06]  /*1190*/  LOP3.LUT R30, R30, R29, RZ, 0x3c, !PT ;  /* 0x0000001d1e1e7212 */ /* 0x000fcc00078e3cff */
[----:B------:R-:W1:Y:S01]  /*11a0*/  I2F.F64.U64 R30, R30 ;  /* 0x0000001e001e7312 */ /* 0x000e620000301800 */
[----:B0-----:R-:W-:Y:S02]  /*11b0*/  DFMA R26, R26, R36, 5.5511151231257827021e-17 ;  /* 0x3c9000001a1a742b */ /* 0x001fe40000000024 */
[----:B-1----:R-:W-:-:S08]  /*11c0*/  DFMA R36, R30, 2.2204460492503130808e-16, R36 ;  /* 0x3cb000001e24782b */ /* 0x002fd00000000024 */
[----:B------:R-:W-:Y:S01]  /*11d0*/  ISETP.GT.AND P0, PT, R27, 0xfffff, PT ;  /* 0x000fffff1b00780c */ /* 0x000fe20003f04270 */
[----:B------:R-:W-:Y:S01]  /*11e0*/  IMAD.MOV.U32 R25, RZ, RZ, R27 ;  /* 0x000000ffff197224 */ /* 0x000fe200078e001b */
[----:B------:R-:W-:Y:S02]  /*11f0*/  MOV R24, R26 ;  /* 0x0000001a00187202 */ /* 0x000fe40000000f00 */
[----:B------:R-:W-:-:S09]  /*1200*/  MOV R29, R27 ;  /* 0x0000001b001d7202 */ /* 0x000fd20000000f00 */
[----:B------:R-:W-:Y:S01]  /*1210*/  @!P0 DMUL R24, R24, 1.80143985094819840000e+16 ;  /* 0x4350000018188828 */ /* 0x000fe20000000000 */
[----:B------:R-:W-:-:S09]  /*1220*/  @!P0 MOV R28, 0xfffffbcb ;  /* 0xfffffbcb001c8802 */ /* 0x000fd20000000f00 */
[----:B------:R-:W-:Y:S02]  /*1230*/  @!P0 IMAD.MOV.U32 R29, RZ, RZ, R25 ;  /* 0x000000ffff1d8224 */ /* 0x000fe400078e0019 */
[----:B------:R-:W-:-:S03]  /*1240*/  @!P0 IMAD.MOV.U32 R26, RZ, RZ, R24 ;  /* 0x000000ffff1a8224 */ /* 0x000fc600078e0018 */
        /* <DEDUP_REMOVED lines=9> */
[----:B------:R-:W-:Y:S01]  /*12e0*/  MOV R24, R26 ;  /* 0x0000001a00187202 */ /* 0x000fe20000000f00 */
[----:B------:R-:W-:Y:S01]  /*12f0*/  IMAD.MOV.U32 R26, RZ, RZ, RZ ;  /* 0x000000ffff1a7224 */ /* 0x000fe200078e00ff */
[----:B------:R-:W-:-:S13]  /*1300*/  ISETP.GE.U32.AND P0, PT, R25, 0x3ff6a09f, PT ;  /* 0x3ff6a09f1900780c */ /* 0x000fda0003f06070 */
        /* <DEDUP_REMOVED lines=10> */
[----:B------:R-:W-:Y:S01]  /*13b0*/  MOV R26, 0x8b7a8b04 ;  /* 0x8b7a8b04001a7802 */ /* 0x000fe20000000f00 */
[----:B------:R-:W-:-:S06]  /*13c0*/  IMAD.MOV.U32 R27, RZ, RZ, 0x3ed0ee25 ;  /* 0x3ed0ee25ff1b7424 */ /* 0x000fcc00078e00ff */
        /* <DEDUP_REMOVED lines=44> */
.L_x_220:
[----:B------:R-:W-:Y:S01]  /*1690*/  MOV R26, 0x0 ;  /* 0x00000000001a7802 */ /* 0x000fe20000000f00 */
[----:B------:R-:W-:Y:S01]  /*16a0*/  IMAD.MOV.U32 R27, RZ, RZ, 0x7ff00000 ;  /* 0x7ff00000ff1b7424 */ /* 0x000fe200078e00ff */
[----:B------:R-:W-:-:S05]  /*16b0*/  LOP3.LUT P0, RZ, R25, 0x7fffffff, RZ, 0xc0, !PT ;  /* 0x7fffffff19ff7812 */ /* 0x000fca000780c0ff */
[----:B------:R-:W-:-:S10]  /*16c0*/  DFMA R26, R24, R26, +INF ;  /* 0x7ff00000181a742b */ /* 0x000fd4000000001a */
[----:B------:R-:W-:Y:S02]  /*16d0*/  FSEL R26, R26, RZ, P0 ;  /* 0x000000ff1a1a7208 */ /* 0x000fe40000000000 */
[----:B------:R-:W-:-:S07]  /*16e0*/  FSEL R27, R27, -QNAN , P0 ;  /* 0xfff000001b1b7808 */ /* 0x000fce0000000000 */
.L_x_221:
[----:B------:R-:W-:Y:S05]  /*16f0*/  BSYNC.RECONVERGENT B0 ;  /* 0x0000000000007941 */ /* 0x000fea0003800200 */
.L_x_219:
[----:B------:R-:W-:Y:S01]  /*1700*/  DMUL R24, RZ, R36 ;  /* 0x00000024ff187228 */ /* 0x000fe20000000000 */
[----:B------:R-:W-:Y:S01]  /*1710*/  SHF.L.U32 R28, R37, 0x1, RZ ;  /* 0x00000001251c7819 */ /* 0x000fe200000006ff */
[----:B------:R-:W-:Y:S01]  /*1720*/  UMOV UR48, 0x33145c07 ;  /* 0x33145c0700307882 */ /* 0x000fe20000000000 */
[----:B------:R-:W-:Y:S01]  /*1730*/  UMOV UR49, 0x3ca1a626 ;  /* 0x3ca1a62600317882 */ /* 0x000fe20000000000 */
[----:B------:R-:W-:Y:S01]  /*1740*/  DMUL R26, R26, -2 ;  /* 0xc00000001a1a7828 */ /* 0x000fe20000000000 */
[----:B------:R-:W-:Y:S01]  /*1750*/  ISETP.GT.U32.AND P0, PT, R28, -0x79800000, PT ;  /* 0x868000001c00780c */ /* 0x000fe20003f04070 */
[----:B------:R-:W-:Y:S01]  /*1760*/  IMAD.MOV.U32 R41, RZ, RZ, 0x3e21eea7 ;  /* 0x3e21eea7ff297424 */ /* 0x000fe200078e00ff */
[----:B------:R-:W-:Y:S01]  /*1770*/  MOV R40, 0xc1ef8528 ;  /* 0xc1ef852800287802 */ /* 0x000fe20000000f00 */
[----:B------:R-:W-:Y:S01]  /*1780*/  IMAD.MOV.U32 R39, RZ, RZ, 0x3e5ae5f1 ;  /* 0x3e5ae5f1ff277424 */ /* 0x000fe200078e00ff */
[----:B------:R-:W-:Y:S01]  /*1790*/  MOV R38, 0x2cb0d246 ;  /* 0x2cb0d24600267802 */ /* 0x000fe20000000f00 */
[----:B------:R-:W0:Y:S01]  /*17a0*/  MUFU.RSQ64H R55, R27 ;  /* 0x0000001b00377308 */ /* 0x000e220000001c00 */
[----:B------:R-:W-:Y:S01]  /*17b0*/  FSEL R25, R25, R37, P0 ;  /* 0x0000002519197208 */ /* 0x000fe20000000000 */
[----:B------:R-:W-:Y:S01]  /*17c0*/  IMAD.MOV.U32 R33, RZ, RZ, 0x3fd80000 ;  /* 0x3fd80000ff217424 */ /* 0x000fe200078e00ff */
[----:B------:R-:W-:Y:S01]  /*17d0*/  FSEL R36, R24, R36, P0 ;  /* 0x0000002418247208 */ /* 0x000fe20000000000 */
[----:B------:R-:W-:Y:S01]  /*17e0*/  BSSY.RECONVERGENT B0, `(.L_x_222) ;  /* 0x000004c000007945 */ /* 0x000fe20003800200 */
[----:B------:R-:W-:Y:S01]  /*17f0*/  IADD3 R54, PT, PT, R27, -0x3500000, RZ ;  /* 0xfcb000001b367810 */ /* 0x000fe20007ffe0ff */
[----:B------:R-:W-:Y:S01]  /*1800*/  VIADD R37, R25, 0x100000 ;  /* 0x0010000019257836 */ /* 0x000fe20000000000 */
[----:B------:R-:W-:Y:S01]  /*1810*/  MOV R32, 0x0 ;  /* 0x0000000000207802 */ /* 0x000fe20000000f00 */
[----:B------:R-:W-:-:S02]  /*1820*/  IMAD.MOV.U32 R24, RZ, RZ, R36 ;  /* 0x000000ffff187224 */ /* 0x000fc400078e0024 */
[----:B------:R-:W1:Y:S01]  /*1830*/  FRND.F64 R34, R36 ;  /* 0x0000002400227313 */ /* 0x000e620000301800 */
[----:B0-----:R-:W-:-:S03]  /*1840*/  DMUL R28, R54, R54 ;  /* 0x00000036361c7228 */ /* 0x001fc60000000000 */
[----:B-1----:R-:W-:-:S05]  /*1850*/  DFMA R34, R34, -0.5, R24 ;  /* 0xbfe000002222782b */ /* 0x002fca0000000018 */
[----:B------:R-:W-:-:S03]  /*1860*/  DFMA R28, R26, -R28, 1 ;  /* 0x3ff000001a1c742b */ /* 0x000fc6000000081c */
[----:B------:R-:W-:Y:S01]  /*1870*/  DMUL R30, R34, UR48 ;  /* 0x00000030221e7c28 */ /* 0x000fe20008000000 */
[----:B------:R-:W-:Y:S01]  /*1880*/  UMOV UR48, 0x54442d18 ;  /* 0x54442d1800307882 */ /* 0x000fe20000000000 */
[----:B------:R-:W-:-:S03]  /*1890*/  UMOV UR49, 0x400921fb ;  /* 0x400921fb00317882 */ /* 0x000fc60000000000 */
[----:B------:R-:W-:Y:S02]  /*18a0*/  DFMA R32, R28, R32, 0.5 ;  /* 0x3fe000001c20742b */ /* 0x000fe40000000020 */
[----:B------:R-:W-:Y:S02]  /*18b0*/  DMUL R28, R54, R28 ;  /* 0x0000001c361c7228 */ /* 0x000fe40000000000 */
[----:B------:R-:W-:Y:S01]  /*18c0*/  DFMA R30, R34, UR48, R30 ;  /* 0x00000030221e7c2b */ /* 0x000fe2000800001e */
[----:B------:R-:W-:Y:S01]  /*18d0*/  UMOV UR48, 0x20fd8164 ;  /* 0x20fd816400307882 */ /* 0x000fe20000000000 */
[----:B------:R-:W-:-:S04]  /*18e0*/  UMOV UR49, 0x3da8ff83 ;  /* 0x3da8ff8300317882 */ /* 0x000fc80000000000 */
[----:B------:R-:W-:Y:S01]  /*18f0*/  DFMA R28, R32, R28, R54 ;  /* 0x0000001c201c722b */ /* 0x000fe20000000036 */
[----:B------:R-:W0:Y:S01]  /*1900*/  F2I.S64.F64 R32, R36 ;  /* 0x0000002400207311 */ /* 0x000e220000301900 */
[----:B------:R-:W-:-:S08]  /*1910*/  DMUL R34, R30, R30 ;  /* 0x0000001e1e227228 */ /* 0x000fd00000000000 */
[C---:B------:R-:W-:Y:S01]  /*1920*/  DFMA R40, R34.reuse, -UR48, R40 ;  /* 0x8000003022287c2b */ /* 0x040fe20008000028 */
[----:B------:R-:W-:Y:S01]  /*1930*/  UMOV UR48, 0xf9785eba ;  /* 0xf9785eba00307882 */ /* 0x000fe20000000000 */
[----:B------:R-:W-:Y:S02]  /*1940*/  UMOV UR49, 0x3de5db65 ;  /* 0x3de5db6500317882 */ /* 0x000fe40000000000 */
[C---:B------:R-:W-:Y:S01]  /*1950*/  DFMA R38, R34.reuse, UR48, -R38 ;  /* 0x0000003022267c2b */ /* 0x040fe20008000826 */
[----:B------:R-:W-:Y:S01]  /*1960*/  UMOV UR48, 0x8e06e6d9 ;  /* 0x8e06e6d900307882 */ /* 0x000fe20000000000 */
[----:B------:R-:W-:Y:S01]  /*1970*/  UMOV UR49, 0x3e927e4f ;  /* 0x3e927e4f00317882 */ /* 0x000fe20000000000 */
[C---:B0-----:R-:W-:Y:S01]  /*1980*/  LOP3.LUT R33, R32.reuse, 0x1, RZ, 0xc0, !PT ;  /* 0x0000000120217812 */ /* 0x041fe200078ec0ff */
[C---:B------:R-:W-:Y:S01]  /*1990*/  DFMA R40, R34.reuse, R40, -UR48 ;  /* 0x8000003022287e2b */ /* 0x040fe20008000028 */
[----:B------:R-:W-:Y:S01]  /*19a0*/  UMOV UR48, 0x69ace392 ;  /* 0x69ace39200307882 */ /* 0x000fe20000000000 */
[----:B------:R-:W-:Y:S01]  /*19b0*/  UMOV UR49, 0x3ec71de3 ;  /* 0x3ec71de300317882 */ /* 0x000fe20000000000 */
[----:B------:R-:W-:Y:S01]  /*19c0*/  ISETP.NE.U32.AND P0, PT, R33, 0x1, PT ;  /* 0x000000012100780c */ /* 0x000fe20003f05070 */
[C---:B------:R-:W-:Y:S01]  /*19d0*/  DFMA R38, R34.reuse, R38, UR48 ;  /* 0x0000003022267e2b */ /* 0x040fe20008000026 */
[----:B------:R-:W-:Y:S01]  /*19e0*/  UMOV UR48, 0x19ddbce9 ;  /* 0x19ddbce900307882 */ /* 0x000fe20000000000 */
[----:B------:R-:W-:Y:S01]  /*19f0*/  UMOV UR49, 0x3efa01a0 ;  /* 0x3efa01a000317882 */ /* 0x000fe20000000000 */
[----:B------:R-:W-:Y:S01]  /*1a00*/  ISETP.NE.U32.AND.EX P0, PT, RZ, RZ, PT, P0 ;  /* 0x000000ffff00720c */ /* 0x000fe20003f05100 */
[C---:B------:R-:W-:Y:S01]  /*1a10*/  DFMA R40, R34.reuse, R40, UR48 ;  /* 0x0000003022287e2b */ /* 0x040fe20008000028 */
[----:B------:R-:W-:Y:S01]  /*1a20*/  UMOV UR48, 0x19db62a1 ;  /* 0x19db62a100307882 */ /* 0x000fe20000000000 */
[----:B------:R-:W-:Y:S01]  /*1a30*/  UMOV UR49, 0x3f2a01a0 ;  /* 0x3f2a01a000317882 */ /* 0x000fe20000000000 */
[----:B------:R-:W-:Y:S01]  /*1a40*/  LOP3.LUT P1, RZ, R32, 0x2, RZ, 0xc0, !PT ;  /* 0x0000000220ff7812 */ /* 0x000fe2000782c0ff */
[C---:B------:R-:W-:Y:S01]  /*1a50*/  DFMA R38, R34.reuse, R38, -UR48 ;  /* 0x8000003022267e2b */ /* 0x040fe20008000026 */
[----:B------:R-:W-:Y:S01]  /*1a60*/  UMOV UR48, 0x16c15d47 ;  /* 0x16c15d4700307882 */ /* 0x000fe20000000000 */
[----:B------:R-:W-:Y:S01]  /*1a70*/  UMOV UR49, 0x3f56c16c ;  /* 0x3f56c16c00317882 */ /* 0x000fe20000000000 */
[----:B------:R-:W-:Y:S01]  /*1a80*/  IADD3 R33, PT, PT, R29, -0x100000, RZ ;  /* 0xfff000001d217810 */ /* 0x000fe20007ffe0ff */
[C---:B------:R-:W-:Y:S01]  /*1a90*/  DFMA R40, R34.reuse, R40, -UR48 ;  /* 0x8000003022287e2b */ /* 0x040fe20008000028 */
[----:B------:R-:W-:Y:S01]  /*1aa0*/  UMOV UR48, 0x11110818 ;  /* 0x1111081800307882 */ /* 0x000fe20000000000 */
[----:B------:R-:W-:Y:S01]  /*1ab0*/  UMOV UR49, 0x3f811111 ;  /* 0x3f81111100317882 */ /* 0x000fe20000000000 */
[----:B------:R-:W-:Y:S01]  /*1ac0*/  IMAD.MOV.U32 R32, RZ, RZ, R28 ;  /* 0x000000ffff207224 */ /* 0x000fe200078e001c */
[----:B------:R-:W-:Y:S01]  /*1ad0*/  DFMA R38, R34, R38, UR48 ;  /* 0x0000003022267e2b */ /* 0x000fe20008000026 */
[----:B------:R-:W-:Y:S01]  /*1ae0*/  UMOV UR48, 0x55555551 ;  /* 0x5555555100307882 */ /* 0x000fe20000000000 */
[----:B------:R-:W-:-:S02]  /*1af0*/  UMOV UR49, 0x3fa55555 ;  /* 0x3fa5555500317882 */ /* 0x000fc40000000000 */
[C---:B------:R-:W-:Y:S01]  /*1b00*/  DFMA R40, R34.reuse, R40, UR48 ;  /* 0x0000003022287e2b */ /* 0x040fe20008000028 */
[----:B------:R-:W-:Y:S01]  /*1b10*/  UMOV UR48, 0x55555554 ;  /* 0x5555555400307882 */ /* 0x000fe20000000000 */
[----:B------:R-:W-:Y:S02]  /*1b20*/  UMOV UR49, 0x3fc55555 ;  /* 0x3fc5555500317882 */ /* 0x000fe40000000000 */
[----:B------:R-:W-:-:S04]  /*1b30*/  DFMA R38, R34, R38, -UR48 ;  /* 0x8000003022267e2b */ /* 0x000fc80008000026 */
[----:B------:R-:W-:-:S04]  /*1b40*/  DFMA R40, R34, R40, -0.5 ;  /* 0xbfe000002228742b */ /* 0x000fc80000000028 */
[----:B------:R-:W-:-:S04]  /*1b50*/  DFMA R38, R34, R38, RZ ;  /* 0x000000262226722b */ /* 0x000fc800000000ff */
[----:B------:R-:W-:-:S04]  /*1b60*/  DFMA R40, R34, R40, 1 ;  /* 0x3ff000002228742b */ /* 0x000fc80000000028 */
[----:B------:R-:W-:Y:S02]  /*1b70*/  DFMA R38, R30, R38, R30 ;  /* 0x000000261e26722b */ /* 0x000fe4000000001e */
[----:B------:R-:W-:-:S08]  /*1b80*/  DMUL R30, R26, R28 ;  /* 0x0000001c1a1e7228 */ /* 0x000fd00000000000 */
        /* <DEDUP_REMOVED lines=14> */
[----:B------:R-:W-:Y:S05]  /*1c70*/  CALL.REL.NOINC `($__internal_15_$__cuda_sm20_dsqrt_rn_f64_mediumpath_v1) ;  /* 0x00000024009c7944 */ /* 0x000fea0003c00000 */
[----:B------:R-:W-:Y:S01]  /*1c80*/  MOV R40, R28 ;  /* 0x0000001c00287202 */ /* 0x000fe20000000f00 */
[----:B------:R-:W-:-:S07]  /*1c90*/  IMAD.MOV.U32 R41, RZ, RZ, R29 ;  /* 0x000000ffff297224 */ /* 0x000fce00078e001d */
.L_x_223:
[----:B------:R-:W-:Y:S05]  /*1ca0*/  BSYNC.RECONVERGENT B0 ;  /* 0x0000000000007941 */ /* 0x000fea0003800200 */
.L_x_222:
[----:B------:R-:W0:Y:S01]  /*1cb0*/  FRND.F64.TRUNC R26, R24 ;  /* 0x00000018001a7313 */ /* 0x000e22000030d800 */
[----:B------:R-:W-:Y:S01]  /*1cc0*/  DMUL R28, RZ, R24 ;  /* 0x00000018ff1c7228 */ /* 0x000fe20000000000 */
[----:B------:R-:W-:Y:S01]  /*1cd0*/  UISETP.NE.AND UP0, UPT, UR4, URZ, UPT ;  /* 0x000000ff0400728c */ /* 0x000fe2000bf05270 */
[----:B------:R-:W-:-:S08]  /*1ce0*/  DADD R30, RZ, R38 ;  /* 0x00000000ff1e7229 */ /* 0x000fd00000000026 */
[----:B------:R-:W-:Y:S02]  /*1cf0*/  DMUL R30, R30, R40 ;  /* 0x000000281e1e7228 */ /* 0x000fe40000000000 */
[----:B0-----:R-:W-:Y:S01]  /*1d00*/  DSETP.NEU.AND P0, PT, R24, R26, PT ;  /* 0x0000001a1800722a */ /* 0x001fe20003f0d000 */
[----:B------:R-:W0:Y:S05]  /*1d10*/  LDC.64 R26, c[0x0][0x380] ;  /* 0x0000e000ff1a7b82 */ /* 0x000e2a0000000a00 */
[----:B------:R-:W-:Y:S02]  /*1d20*/  FSEL R28, R28, R36, !P0 ;  /* 0x000000241c1c7208 */ /* 0x000fe40004000000 */
[----:B------:R-:W-:-:S06]  /*1d30*/  FSEL R29, R29, R37, !P0 ;  /* 0x000000251d1d7208 */ /* 0x000fcc0004000000 */
[----:B------:R-:W-:Y:S01]  /*1d40*/  DMUL R40, R40, R28 ;  /* 0x0000001c28287228 */ /* 0x000fe20000000000 */
[----:B------:R-:W-:Y:S10]  /*1d50*/  BRA.U UP0, `(.L_x_224) ;  /* 0x0000000100707547 */ /* 0x000ff4000b800000 */
[----:B------:R-:W-:Y:S01]  /*1d60*/  IADD3 R25, P2, PT, R12, R11, RZ ;  /* 0x0000000b0c197210 */ /* 0x000fe20007f5e0ff */
[----:B------:R-:W-:Y:S01]  /*1d70*/  BSSY.RECONVERGENT B0, `(.L_x_225) ;  /* 0x0000010000007945 */ /* 0x000fe20003800200 */
[-C--:B0-----:R-:W-:Y:S02]  /*1d80*/  ISETP.GE.U32.AND P0, PT, R11, R26.reuse, PT ;  /* 0x0000001a0b00720c */ /* 0x081fe40003f06070 */
[----:B------:R-:W-:Y:S02]  /*1d90*/  ISETP.GE.U32.AND P1, PT, R25, R26, PT ;  /* 0x0000001a1900720c */ /* 0x000fe40003f26070 */
[----:B------:R-:W0:Y:S01]  /*1da0*/  LDC.64 R24, c[0x0][0x548] ;  /* 0x00015200ff187b82 */ /* 0x000e220000000a00 */
[----:B------:R-:W-:Y:S02]  /*1db0*/  ISETP.GE.AND.EX P0, PT, R10, R27, PT, P0 ;  /* 0x0000001b0a00720c */ /* 0x000fe40003f06300 */
[----:B------:R-:W-:-:S04]  /*1dc0*/  IADD3.X R26, PT, PT, RZ, R10, RZ, P2, !PT ;  /* 0x0000000aff1a7210 */ /* 0x000fc800017fe4ff */
[----:B------:R-:W-:-:S07]  /*1dd0*/  ISETP.GE.AND.EX P1, PT, R26, R27, PT, P1 ;  /* 0x0000001b1a00720c */ /* 0x000fce0003f26310 */
[----:B------:R-:W-:Y:S06]  /*1de0*/  @P0 BRA `(.L_x_226) ;  /* 0x0000000000200947 */ /* 0x000fec0003800000 */
[----:B------:R-:W-:Y:S01]  /*1df0*/  UMOV UR48, 0xf0000000 ;  /* 0xf000000000307882 */ /* 0x000fe20000000000 */
[----:B------:R-:W-:Y:S01]  /*1e00*/  UMOV UR49, 0x380fffff ;  /* 0x380fffff00317882 */ /* 0x000fe20000000000 */
[----:B------:R-:W1:Y:S01]  /*1e10*/  F2F.F32.F64 R29, R40 ;  /* 0x00000028001d7310 */ /* 0x000e620000301000 */
[----:B------:R-:W2:Y:S01]  /*1e20*/  LDC.64 R26, c[0x0][0x540] ;  /* 0x00015000ff1a7b82 */ /* 0x000ea20000000a00 */
[----:B------:R-:W-:-:S14]  /*1e30*/  DSETP.GEU.AND P0, PT, |R40|, UR48, PT ;  /* 0x0000003028007e2a */ /* 0x000fdc000bf0e200 */
[----:B-1----:R-:W-:-:S04]  /*1e40*/  @!P0 FMUL R29, R29, 1.175494350822287508e-38 ;  /* 0x008000001d1d8820 */ /* 0x002fc80000400000 */
[----:B0-----:R-:W-:-:S05]  /*1e50*/  FFMA.FTZ R29, R29, R25, R24 ;  /* 0x000000191d1d7223 */ /* 0x001fca0000010018 */
[----:B--2---:R1:W-:Y:S02]  /*1e60*/  STG.E desc[UR76][R26.64], R29 ;  /* 0x0000001d1a007986 */ /* 0x0043e4000c10194c */
.L_x_226:
[----:B------:R-:W-:Y:S05]  /*1e70*/  BSYNC.RECONVERGENT B0 ;  /* 0x0000000000007941 */ /* 0x000fea0003800200 */
.L_x_225:
[----:B------:R-:W-:Y:S05]  /*1e80*/  @P1 BRA `(.L_x_227) ;  /* 0x0000001c00bc1947 */ /* 0x000fea0003800000 */
[----:B------:R-:W-:Y:S01]  /*1e90*/  UMOV UR48, 0xf0000000 ;  /* 0xf000000000307882 */ /* 0x000fe20000000000 */
[----:B------:R-:W-:Y:S01]  /*1ea0*/  UMOV UR49, 0x380fffff ;  /* 0x380fffff00317882 */ /* 0x000fe20000000000 */
[----:B-1----:R-:W1:Y:S01]  /*1eb0*/  F2F.F32.F64 R29, R30 ;  /* 0x0000001e001d7310 */ /* 0x002e620000301000 */
[----:B------:R-:W2:Y:S01]  /*1ec0*/  LDC.64 R26, c[0x0][0x540] ;  /* 0x00015000ff1a7b82 */ /* 0x000ea20000000a00 */
[----:B------:R-:W-:-:S14]  /*1ed0*/  DSETP.GEU.AND P0, PT, |R30|, UR48, PT ;  /* 0x000000301e007e2a */ /* 0x000fdc000bf0e200 */
[----:B-1----:R-:W-:-:S04]  /*1ee0*/  @!P0 FMUL R29, R29, 1.175494350822287508e-38 ;  /* 0x008000001d1d8820 */ /* 0x002fc80000400000 */
[----:B0-----:R-:W-:-:S05]  /*1ef0*/  FFMA.FTZ R25, R29, R25, R24 ;  /* 0x000000191d197223 */ /* 0x001fca0000010018 */
[----:B--2---:R2:W-:Y:S01]  /*1f00*/  STG.E desc[UR76][R26.64], R25 ;  /* 0x000000191a007986 */ /* 0x0045e2000c10194c */
[----:B------:R-:W-:Y:S05]  /*1f10*/  BRA `(.L_x_227) ;  /* 0x0000001c00987947 */ /* 0x000fea0003800000 */
.L_x_224:
[----:B------:R-:W1:Y:S01]  /*1f20*/  LDC.64 R24, c[0x0][0x540] ;  /* 0x00015000ff187b82 */ /* 0x000e620000000a00 */
[----:B0-----:R-:W-:Y:S01]  /*1f30*/  ISETP.GE.U32.AND P0, PT, R11, R26, PT ;  /* 0x0000001a0b00720c */ /* 0x001fe20003f06070 */
[----:B------:R-:W-:Y:S03]  /*1f40*/  BSSY.RECONVERGENT B0, `(.L_x_228) ;  /* 0x00000f1000007945 */ /* 0x000fe60003800200 */
[----:B------:R-:W-:-:S03]  /*1f50*/  ISETP.GE.AND.EX P0, PT, R10, R27, PT, P0 ;  /* 0x0000001b0a00720c */ /* 0x000fc60003f06300 */
[----:B------:R-:W0:Y:S10]  /*1f60*/  LDC.64 R28, c[0x0][0x548] ;  /* 0x00015200ff1c7b82 */ /* 0x000e340000000a00 */
        /* <DEDUP_REMOVED lines=9> */
[----:B------:R-:W-:-:S05]  /*2000*/  SHF.R.U32.HI R33, RZ, UR33, R32 ;  /* 0x00000021ff217c19 */ /* 0x000fca0008011620 */
[----:B------:R-:W-:-:S04]  /*2010*/  IMAD.MOV R32, RZ, RZ, -R33 ;  /* 0x000000ffff207224 */ /* 0x000fc800078e0a21 */
[----:B------:R-:W-:Y:S02]  /*2020*/  IMAD R37, R32, UR72, R11 ;  /* 0x0000004820257c24 */ /* 0x000fe4000f8e020b */
[----:B--2---:R-:W-:Y:S02]  /*2030*/  @!P0 FMUL R35, R35, 1.175494350822287508e-38 ;  /* 0x0080000023238820 */ /* 0x004fe40000400000 */
        /* <DEDUP_REMOVED lines=221> */
.L_x_230:
[----:B-1----:R-:W-:Y:S01]  /*2e10*/  IADD3 R32, P0, PT, R37, R24, RZ ;  /* 0x0000001825207210 */ /* 0x002fe20007f1e0ff */
[----:B0-----:R-:W-:-:S03]  /*2e20*/  FFMA.FTZ R35, R35, R29, R28 ;  /* 0x0000001d23237223 */ /* 0x001fc6000001001c */
[----:B------:R-:W-:-:S05]  /*2e30*/  IADD3.X R33, PT, PT, RZ, R25, RZ, P0, !PT ;  /* 0x00000019ff217210 */ /* 0x000fca00007fe4ff */
[----:B------:R2:W-:Y:S04]  /*2e40*/  STG.E desc[UR76][R32.64], R35 ;  /* 0x0000002320007986 */ /* 0x0005e8000c10194c */
.L_x_229:
[----:B------:R-:W-:Y:S05]  /*2e50*/  BSYNC.RECONVERGENT B0 ;  /* 0x0000000000007941 */ /* 0x000fea0003800200 */
.L_x_228:
[----:B------:R-:W-:-:S04]  /*2e60*/  IADD3 R37, P1, PT, R12, R11, RZ ;  /* 0x0000000b0c257210 */ /* 0x000fc80007f3e0ff */
[----:B------:R-:W-:Y:S02]  /*2e70*/  ISETP.GE.U32.AND P0, PT, R37, R26, PT ;  /* 0x0000001a2500720c */ /* 0x000fe40003f06070 */
[----:B------:R-:W-:-:S04]  /*2e80*/  IADD3.X R26, PT, PT, RZ, R10, RZ, P1, !PT ;  /* 0x0000000aff1a7210 */ /* 0x000fc80000ffe4ff */
[----:B------:R-:W-:-:S13]  /*2e90*/  ISETP.GE.AND.EX P0, PT, R26, R27, PT, P0 ;  /* 0x0000001b1a00720c */ /* 0x000fda0003f06300 */
[----:B------:R-:W-:Y:S05]  /*2ea0*/  @P0 BRA `(.L_x_227) ;  /* 0x0000000c00b40947 */ /* 0x000fea0003800000 */
[----:B------:R-:W-:Y:S01]  /*2eb0*/  MOV R27, R37 ;  /* 0x00000025001b7202 */ /* 0x000fe20000000f00 */
[----:B------:R-:W-:Y:S01]  /*2ec0*/  IMAD.MOV.U32 R26, RZ, RZ, RZ ;  /* 0x000000ffff1a7224 */ /* 0x000fe200078e00ff */
[----:B------:R-:W-:Y:S01]  /*2ed0*/  UMOV UR48, 0xf0000000 ;  /* 0xf000000000307882 */ /* 0x000fe20000000000 */
[----:B------:R-:W-:Y:S01]  /*2ee0*/  UMOV UR49, 0x380fffff ;  /* 0x380fffff00317882 */ /* 0x000fe20000000000 */
[----:B--2---:R-:W2:Y:S01]  /*2ef0*/  F2F.F32.F64 R33, R30 ;  /* 0x0000001e00217310 */ /* 0x004ea20000301000 */
        /* <DEDUP_REMOVED lines=228> */
.L_x_231:
[----:B-1----:R-:W-:Y:S01]  /*3d40*/  IADD3 R24, P0, PT, R35, R24, RZ ;  /* 0x0000001823187210 */ /* 0x002fe20007f1e0ff */
[----:B0-----:R-:W-:-:S04]  /*3d50*/  FFMA.FTZ R29, R33, R29, R28 ;  /* 0x0000001d211d7223 */ /* 0x001fc8000001001c */
[----:B------:R-:W-:-:S05]  /*3d60*/  IMAD.X R25, RZ, RZ, R25, P0 ;  /* 0x000000ffff197224 */ /* 0x000fca00000e0619 */
[----:B------:R3:W-:Y:S03]  /*3d70*/  STG.E desc[UR76][R24.64], R29 ;  /* 0x0000001d18007986 */ /* 0x0007e6000c10194c */
.L_x_227:
[----:B------:R-:W-:Y:S05]  /*3d80*/  WARPSYNC.ALL ;  /* 0x0000000000007948 */ /* 0x000fea0003800000 */
[----:B------:R-:W4:Y:S01]  /*3d90*/  LDCU UR48, c[0x0][0x360] ;  /* 0x00006c00ff3077ac */ /* 0x000f220008000800 */
[----:B01-3--:R-:W4:Y:S08]  /*3da0*/  LDC R24, c[0x0][0x370] ;  /* 0x0000dc00ff187b82 */ /* 0x00bf300000000800 */
[----:B------:R-:W-:Y:S01]  /*3db0*/  BAR.SYNC.DEFER_BLOCKING 0x0 ;  /* 0x0000000000007b1d */ /* 0x000fe20000010000 */
[----:B----4-:R-:W-:-:S05]  /*3dc0*/  IMAD R24, R24, UR48, RZ ;  /* 0x0000003018187c24 */ /* 0x010fca000f8e02ff */
[----:B------:R-:W-:-:S04]  /*3dd0*/  LEA R11, P0, R24, R11, 0x2 ;  /* 0x0000000b180b7211 */ /* 0x000fc800078010ff */
[----:B------:R-:W-:Y:S02]  /*3de0*/  IADD3.X R10, PT, PT, RZ, R10, RZ, P0, !PT ;  /* 0x0000000aff0a7210 */ /* 0x000fe400007fe4ff */
[----:B------:R-:W-:-:S04]  /*3df0*/  ISETP.GE.U32.AND P0, PT, R11, R22, PT ;  /* 0x000000160b00720c */ /* 0x000fc80003f06070 */
[----:B------:R-:W-:-:S13]  /*3e00*/  ISETP.GE.AND.EX P0, PT, R10, R5, PT, P0 ;  /* 0x000000050a00720c */ /* 0x000fda0003f06300 */
[----:B------:R-:W-:Y:S05]  /*3e10*/  @!P0 BRA `(.L_x_232) ;  /* 0xffffffcc00848947 */ /* 0x000fea000383ffff */
[----:B------:R-:W-:Y:S05]  /*3e20*/  EXIT ;  /* 0x000000000000794d */ /* 0x000fea0003800000 */
        .weak           $__internal_14_$__cuda_sm20_div_s64
        .type           $__internal_14_$__cuda_sm20_div_s64,@function
        .size           $__internal_14_$__cuda_sm20_div_s64,($__internal_15_$__cuda_sm20_dsqrt_rn_f64_mediumpath_v1 - $__internal_14_$__cuda_sm20_div_s64)
$__internal_14_$__cuda_sm20_div_s64:
[----:B------:R-:W-:Y:S01]  /*3e30*/  MOV R22, R27 ;  /* 0x0000001b00167202 */ /* 0x000fe20000000f00 */
[----:B------:R-:W-:-:S05]  /*3e40*/  IMAD.MOV.U32 R23, RZ, RZ, RZ ;  /* 0x000000ffff177224 */ /* 0x000fca00078e00ff */
[----:B------:R-:W0:Y:S08]  /*3e50*/  I2F.U64.RP R22, R22 ;  /* 0x0000001600167312 */ /* 0x000e300000309000 */
[----:B0-----:R0:W1:Y:S02]  /*3e60*/  MUFU.RCP R2, R22 ;  /* 0x0000001600027308 */ /* 0x0010640000001000 */
[----:B0-----:R-:W-:-:S05]  /*3e70*/  IADD3 R22, P4, PT, RZ, -UR4, RZ ;  /* 0x80000004ff167c10 */ /* 0x001fca000ff9e0ff */
[----:B------:R-:W-:Y:S01]  /*3e80*/  IMAD.X R30, RZ, RZ, ~UR5, P4 ;  /* 0x80000005ff1e7e24 */ /* 0x000fe2000a0e06ff */
[----:B-1----:R-:W-:-:S06]  /*3e90*/  IADD3 R2, PT, PT, R2, 0x1ffffffe, RZ ;  /* 0x1ffffffe02027810 */ /* 0x002fcc0007ffe0ff */
[----:B------:R-:W0:Y:S02]  /*3ea0*/  F2I.U64.TRUNC R2, R2 ;  /* 0x0000000200027311 */ /* 0x000e24000020d800 */
[----:B0-----:R-:W-:-:S04]  /*3eb0*/  IMAD.WIDE.U32 R4, R2, R27, RZ ;  /* 0x0000001b02047225 */ /* 0x001fc800078e00ff */
[----:B------:R-:W-:Y:S01]  /*3ec0*/  IMAD R5, R3, R27, R5 ;  /* 0x0000001b03057224 */ /* 0x000fe200078e0205 */
[----:B------:R-:W-:-:S04]  /*3ed0*/  IADD3 R29, P0, PT, RZ, -R4, RZ ;  /* 0x80000004ff1d7210 */ /* 0x000fc80007f1e0ff */
[----:B------:R-:W-:Y:S01]  /*3ee0*/  IADD3.X R31, PT, PT, RZ, ~R5, RZ, P0, !PT ;  /* 0x80000005ff1f7210 */ /* 0x000fe200007fe4ff */
[----:B------:R-:W-:-:S04]  /*3ef0*/  IMAD.HI.U32 R4, R2, R29, RZ ;  /* 0x0000001d02047227 */ /* 0x000fc800078e00ff */
[----:B------:R-:W-:Y:S02]  /*3f00*/  IMAD.MOV.U32 R5, RZ, RZ, R2 ;  /* 0x000000ffff057224 */ /* 0x000fe400078e0002 */
[-C--:B------:R-:W-:Y:S02]  /*3f10*/  IMAD R23, R3, R31.reuse, RZ ;  /* 0x0000001f03177224 */ /* 0x080fe400078e02ff */
[----:B------:R-:W-:-:S04]  /*3f20*/  IMAD.WIDE.U32 R4, P0, R2, R31, R4 ;  /* 0x0000001f02047225 */ /* 0x000fc80007800004 */
[----:B------:R-:W-:-:S04]  /*3f30*/  IMAD.HI.U32 R31, R3, R31, RZ ;  /* 0x0000001f031f7227 */ /* 0x000fc800078e00ff */
[----:B------:R-:W-:-:S05]  /*3f40*/  IMAD.HI.U32 R4, P1, R3, R29, R4 ;  /* 0x0000001d03047227 */ /* 0x000fca0007820004 */
[----:B------:R-:W-:Y:S02]  /*3f50*/  IADD3 R5, P2, PT, R23, R4, RZ ;  /* 0x0000000417057210 */ /* 0x000fe40007f5e0ff */
[----:B------:R-:W-:-:S03]  /*3f60*/  IADD3.X R4, PT, PT, R31, R3, RZ, P0, !PT ;  /* 0x000000031f047210 */ /* 0x000fc600007fe4ff */
        /* <DEDUP_REMOVED lines=22> */
[----:B------:R-:W-:-:S03]  /*40d0*/  IADD3 R4, P2, PT, R5, R2, RZ ;  /* 0x0000000205047210 */ /* 0x000fc60007f5e0ff */
[----:B------:R-:W-:-:S05]  /*40e0*/  IMAD.X R2, RZ, RZ, R23, P0 ;  /* 0x000000ffff027224 */ /* 0x000fca00000e0617 */
        /* <DEDUP_REMOVED lines=24> */
[----:B------:R-:W-:Y:S02]  /*4270*/  SEL R4, R3, R4, !P1 ;  /* 0x0000000403047207 */ /* 0x000fe40004800000 */
[----:B------:R-:W-:Y:S01]  /*4280*/  SEL R5, R2, R5, !P1 ;  /* 0x0000000502057207 */ /* 0x000fe20004800000 */
[----:B------:R-:W-:Y:S01]  /*4290*/  IMAD.MOV.U32 R2, RZ, RZ, R28 ;  /* 0x000000ffff027224 */ /* 0x000fe200078e001c */
[----:B------:R-:W-:Y:S02]  /*42a0*/  MOV R3, 0x0 ;  /* 0x0000000000037802 */ /* 0x000fe40000000f00 */
[----:B------:R-:W-:-:S04]  /*42b0*/  ISETP.NE.AND.EX P0, PT, RZ, RZ, PT, P0 ;  /* 0x000000ffff00720c */ /* 0x000fc80003f05300 */
[----:B------:R-:W-:Y:S02]  /*42c0*/  SEL R4, R4, 0xffffffff, P0 ;  /* 0xffffffff04047807 */ /* 0x000fe40000000000 */
[----:B------:R-:W-:Y:S01]  /*42d0*/  SEL R5, R5, 0xffffffff, P0 ;  /* 0xffffffff05057807 */ /* 0x000fe20000000000 */
[----:B------:R-:W-:Y:S06]  /*42e0*/  RET.REL.NODEC R2 `(_ZN2at6native54_GLOBAL__N__3a6f1fcb_21_DistributionNormal_cu_0c5b6e8543distribution_elementwise_grid_stride_kernelIfLi4EZNS0_9templates4cuda20normal_and_transformIffPNS_17CUDAGeneratorImplEZZZNS4_13normal_kernelIS7_EEvRKNS_10TensorBaseEddT_ENKUlvE_clEvENKUlvE0_clEvEUlfE_EEvRNS_18TensorIteratorBaseET1_T2_EUlP24curandStatePhilox4_32_10E_ZNS1_27distribution_nullary_kernelIff7double2S7_SM_SF_EEvSH_SJ_RKT3_T4_EUlifE0_EEvlNS_15PhiloxCudaStateESI_SJ_) ;  /* 0xffffffbc02447950 */ /* 0x000fec0003c3ffff */
        .weak           $__internal_15_$__cuda_sm20_dsqrt_rn_f64_mediumpath_v1
        .type           $__internal_15_$__cuda_sm20_dsqrt_rn_f64_mediumpath_v1,@function
        .size           $__internal_15_$__cuda_sm20_dsqrt_rn_f64_mediumpath_v1,(.L_x_350 - $__internal_15_$__cuda_sm20_dsqrt_rn_f64_mediumpath_v1)
$__internal_15_$__cuda_sm20_dsqrt_rn_f64_mediumpath_v1:
[----:B------:R-:W-:Y:S01]  /*42f0*/  ISETP.GE.U32.AND P0, PT, R54, -0x3400000, PT ;  /* 0xfcc000003600780c */ /* 0x000fe20003f06070 */
[----:B------:R-:W-:Y:S01]  /*4300*/  BSSY.RECONVERGENT B1, `(.L_x_233) ;  /* 0x0000024000017945 */ /* 0x000fe20003800200 */
[----:B------:R-:W-:-:S11]  /*4310*/  MOV R29, R33 ;  /* 0x00000021001d7202 */ /* 0x000fd60000000f00 */
        /* <DEDUP_REMOVED lines=9> */
.L_x_234:
[----:B------:R-:W-:-:S14]  /*43b0*/  DSETP.NE.AND P0, PT, R26, RZ, PT ;  /* 0x000000ff1a00722a */ /* 0x000fdc0003f05000 */
[----:B------:R-:W-:Y:S05]  /*43c0*/  @!P0 BRA `(.L_x_236) ;  /* 0x0000000000588947 */ /* 0x000fea0003800000 */
[----:B------:R-:W-:-:S13]  /*43d0*/  ISETP.GE.AND P0, PT, R27, RZ, PT ;  /* 0x000000ff1b00720c */ /* 0x000fda0003f06270 */
[----:B------:R-:W-:Y:S02]  /*43e0*/  @!P0 MOV R28, 0x0 ;  /* 0x00000000001c8802 */ /* 0x000fe40000000f00 */
[----:B------:R-:W-:Y:S01]  /*43f0*/  @!P0 MOV R29, 0xfff80000 ;  /* 0xfff80000001d8802 */ /* 0x000fe20000000f00 */
[----:B------:R-:W-:Y:S06]  /*4400*/  @!P0 BRA `(.L_x_235) ;  /* 0x00000000004c8947 */ /* 0x000fec0003800000 */
[----:B------:R-:W-:-:S13]  /*4410*/  ISETP.GT.AND P0, PT, R27, 0x7fefffff, PT ;  /* 0x7fefffff1b00780c */ /* 0x000fda0003f04270 */
[----:B------:R-:W-:Y:S05]  /*4420*/  @P0 BRA `(.L_x_236) ;  /* 0x0000000000400947 */ /* 0x000fea0003800000 */
[----:B------:R-:W-:Y:S01]  /*4430*/  DMUL R32, R26, 8.11296384146066816958e+31 ;  /* 0x469000001a207828 */ /* 0x000fe20000000000 */
[----:B------:R-:W-:Y:S02]  /*4440*/  IMAD.MOV.U32 R30, RZ, RZ, RZ ;  /* 0x000000ffff1e7224 */ /* 0x000fe400078e00ff */
[----:B------:R-:W-:Y:S01]  /*4450*/  HFMA2 R27, -RZ, RZ, 1.9609375, 0 ;  /* 0x3fd80000ff1b7431 */ /* 0x000fe200000001ff */
[----:B------:R-:W-:Y:S02]  /*4460*/  MOV R26, 0x0 ;  /* 0x00000000001a7802 */ /* 0x000fe40000000f00 */
[----:B------:R-:W0:Y:S02]  /*4470*/  MUFU.RSQ64H R31, R33 ;  /* 0x00000021001f7308 */ /* 0x000e240000001c00 */
[----:B0-----:R-:W-:-:S08]  /*4480*/  DMUL R28, R30, R30 ;  /* 0x0000001e1e1c7228 */ /* 0x001fd00000000000 */
[----:B------:R-:W-:-:S08]  /*4490*/  DFMA R28, R32, -R28, 1 ;  /* 0x3ff00000201c742b */ /* 0x000fd0000000081c */
[----:B------:R-:W-:Y:S02]  /*44a0*/  DFMA R26, R28, R26, 0.5 ;  /* 0x3fe000001c1a742b */ /* 0x000fe4000000001a */
[----:B------:R-:W-:-:S08]  /*44b0*/  DMUL R28, R30, R28 ;  /* 0x0000001c1e1c7228 */ /* 0x000fd00000000000 */
[----:B------:R-:W-:-:S08]  /*44c0*/  DFMA R28, R26, R28, R30 ;  /* 0x0000001c1a1c722b */ /* 0x000fd0000000001e */
[----:B------:R-:W-:Y:S02]  /*44d0*/  DMUL R26, R32, R28 ;  /* 0x0000001c201a7228 */ /* 0x000fe40000000000 */
[----:B------:R-:W-:-:S06]  /*44e0*/  VIADD R29, R29, 0xfff00000 ;  /* 0xfff000001d1d7836 */ /* 0x000fcc0000000000 */
[----:B------:R-:W-:-:S08]  /*44f0*/  DFMA R30, R26, -R26, R32 ;  /* 0x8000001a1a1e722b */ /* 0x000fd00000000020 */
[----:B------:R-:W-:-:S10]  /*4500*/  DFMA R28, R28, R30, R26 ;  /* 0x0000001e1c1c722b */ /* 0x000fd4000000001a */
[----:B------:R-:W-:Y:S01]  /*4510*/  IADD3 R29, PT, PT, R29, -0x3500000, RZ ;  /* 0xfcb000001d1d7810 */ /* 0x000fe20007ffe0ff */
[----:B------:R-:W-:Y:S06]  /*4520*/  BRA `(.L_x_235) ;  /* 0x0000000000047947 */ /* 0x000fec0003800000 */
.L_x_236:
[----:B------:R-:W-:-:S11]  /*4530*/  DADD R28, R26, R26 ;  /* 0x000000001a1c7229 */ /* 0x000fd6000000001a */
.L_x_235:
[----:B------:R-:W-:Y:S05]  /*4540*/  BSYNC.RECONVERGENT B1 ;  /* 0x0000000000017941 */ /* 0x000fea0003800200 */
.L_x_233:
[----:B------:R-:W-:-:S04]  /*4550*/  MOV R41, 0x0 ;  /* 0x0000000000297802 */ /* 0x000fc80000000f00 */
[----:B------:R-:W-:Y:S05]  /*4560*/  RET.REL.NODEC R40 `(_ZN2at6native54_GLOBAL__N__3a6f1fcb_21_DistributionNormal_cu_0c5b6e8543distribution_elementwise_grid_stride_kernelIfLi4EZNS0_9templates4cuda20normal_and_transformIffPNS_17CUDAGeneratorImplEZZZNS4_13normal_kernelIS7_EEvRKNS_10TensorBaseEddT_ENKUlvE_clEvENKUlvE0_clEvEUlfE_EEvRNS_18TensorIteratorBaseET1_T2_EUlP24curandStatePhilox4_32_10E_ZNS1_27distribution_nullary_kernelIff7double2S7_SM_SF_EEvSH_SJ_RKT3_T4_EUlifE0_EEvlNS_15PhiloxCudaStateESI_SJ_) ;  /* 0xffffffb828a47950 */ /* 0x000fea0003c3ffff */
.L_x_237:
        /* <DEDUP_REMOVED lines=9> */
.L_x_350:


//--------------------- .text._ZN2at6native54_GLOBAL__N__3a6f1fcb_21_DistributionNormal_cu_0c5b6e8543distribution_elementwise_grid_stride_kernelIfLi4EZNS0_9templates4cuda20normal_and_transformIffPNS_17CUDAGeneratorImplEZZZNS4_13normal_kernelIS7_EEvRKNS_10TensorBaseEddT_ENKUlvE_clEvENKUlvE0_clEvEUlfE_EEvRNS_18TensorIteratorBaseET1_T2_EUlP24curandStatePhilox4_32_10E_ZNS1_27distribution_nullary_kernelIff7double2S7_SM_SF_EEvSH_SJ_RKT3_T4_EUlifE_EEvlNS_15PhiloxCudaStateESI_SJ_ --------------------------
	.section	.text._ZN2at6native54_GLOBAL__N__3a6f1fcb_21_DistributionNormal_cu_0c5b6e8543distribution_elementwise_grid_stride_kernelIfLi4EZNS0_9templates4cuda20normal_and_transformIffPNS_17CUDAGeneratorImplEZZZNS4_13normal_kernelIS7_EEvRKNS_10TensorBaseEddT_ENKUlvE_clEvENKUlvE0_clEvEUlfE_EEvRNS_18TensorIteratorBaseET1_T2_EUlP24curandStatePhilox4_32_10E_ZNS1_27distribution_nullary_kernelIff7double2S7_SM_SF_EEvSH_SJ_RKT3_T4_EUlifE_EEvlNS_15PhiloxCudaStateESI_SJ_,"ax",@progbits
	.align	128
.text._ZN2at6native54_GLOBAL__N__3a6f1fcb_21_DistributionNormal_cu_0c5b6e8543distribution_elementwise_grid_stride_kernelIfLi4EZNS0_9templates4cuda20normal_and_transformIffPNS_17CUDAGeneratorImplEZZZNS4_13normal_kernelIS7_EEvRKNS_10TensorBaseEddT_ENKUlvE_clEvENKUlvE0_clEvEUlfE_EEvRNS_18TensorIteratorBaseET1_T2_EUlP24curandStatePhilox4_32_10E_ZNS1_27distribution_nullary_kernelIff7double2S7_SM_SF_EEvSH_SJ_RKT3_T4_EUlifE_EEvlNS_15PhiloxCudaStateESI_SJ_:
        .type           _ZN2at6native54_GLOBAL__N__3a6f1fcb_21_DistributionNormal_cu_0c5b6e8543distribution_elementwise_grid_stride_kernelIfLi4EZNS0_9templates4cuda20normal_and_transformIffPNS_17CUDAGeneratorImplEZZZNS4_13normal_kernelIS7_EEvRKNS_10TensorBaseEddT_ENKUlvE_clEvENKUlvE0_clEvEUlfE_EEvRNS_18TensorIteratorBaseET1_T2_EUlP24curandStatePhilox4_32_10E_ZNS1_27distribution_nullary_kernelIff7double2S7_SM_SF_EEvSH_SJ_RKT3_T4_EUlifE_EEvlNS_15PhiloxCudaStateESI_SJ_,@function
        .size           _ZN2at6native54_GLOBAL__N__3a6f1fcb_21_DistributionNormal_cu_0c5b6e8543distribution_elementwise_grid_stride_kernelIfLi4EZNS0_9templates4cuda20normal_and_transformIffPNS_17CUDAGeneratorImplEZZZNS4_13normal_kernelIS7_EEvRKNS_10TensorBaseEddT_ENKUlvE_clEvENKUlvE0_clEvEUlfE_EEvRNS_18TensorIteratorBaseET1_T2_EUlP24curandStatePhilox4_32_10E_ZNS1_27distribution_nullary_kernelIff7double2S7_SM_SF_EEvSH_SJ_RKT3_T4_EUlifE_EEvlNS_15PhiloxCudaStateESI_SJ_,(.L_x_353 - _ZN2at6native54_GLOBAL__N__3a6f1fcb_21_DistributionNormal_cu_0c5b6e8543distribution_elementwise_grid_stride_kernelIfLi4EZNS0_9templates4cuda20normal_and_transformIffPNS_17CUDAGeneratorImplEZZZNS4_13normal_kernelIS7_EEvRKNS_10TensorBaseEddT_ENKUlvE_clEvENKUlvE0_clEvEUlfE_EEvRNS_18TensorIteratorBaseET1_T2_EUlP24curandStatePhilox4_32_10E_ZNS1_27distribution_nullary_kernelIff7double2S7_SM_SF_EEvSH_SJ_RKT3_T4_EUlifE_EEvlNS_15PhiloxCudaStateESI_SJ_)
        .other          _ZN2at6native54_GLOBAL__N__3a6f1fcb_21_DistributionNormal_cu_0c5b6e8543distribution_elementwise_grid_stride_kernelIfLi4EZNS0_9templates4cuda20normal_and_transformIffPNS_17CUDAGeneratorImplEZZZNS4_13normal_kernelIS7_EEvRKNS_10TensorBaseEddT_ENKUlvE_clEvENKUlvE0_clEvEUlfE_EEvRNS_18TensorIteratorBaseET1_T2_EUlP24curandStatePhilox4_32_10E_ZNS1_27distribution_nullary_kernelIff7double2S7_SM_SF_EEvSH_SJ_RKT3_T4_EUlifE_EEvlNS_15PhiloxCudaStateESI_SJ_,@"STO_CUDA_ENTRY STV_DEFAULT"
_ZN2at6native54_GLOBAL__N__3a6f1fcb_21_DistributionNormal_cu_0c5b6e8543distribution_elementwise_grid_stride_kernelIfLi4EZNS0_9templates4cuda20normal_and_transformIffPNS_17CUDAGeneratorImplEZZZNS4_13normal_kernelIS7_EEvRKNS_10TensorBaseEddT_ENKUlvE_clEvENKUlvE0_clEvEUlfE_EEvRNS_18TensorIteratorBaseET1_T2_EUlP24curandStatePhilox4_32_10E_ZNS1_27distribution_nullary_kernelIff7double2S7_SM_SF_EEvSH_SJ_RKT3_T4_EUlifE_EEvlNS_15PhiloxCudaStateESI_SJ_:
        /* <DEDUP_REMOVED lines=12> */
[----:B0-----:R-:W-:Y:S01]  /*00c0*/  IMAD.U32 R18, RZ, RZ, UR4 ;  /* 0x00000004ff127e24 */ /* 0x001fe2000f8e00ff */
[----:B------:R-:W-:-:S06]  /*00d0*/  MOV R19, UR5 ;  /* 0x0000000500137c02 */ /* 0x000fcc0008000f00 */
[----:B------:R-:W2:Y:S01]  /*00e0*/  @P0 LDG.E.64 R18, desc[UR6][R18.64] ;  /* 0x0000000612120981 */ /* 0x000ea2000c1e1b00 */
[----:B------:R-:W0:Y:S01]  /*00f0*/  S2UR UR4, SR_CTAID.X ;  /* 0x00000000000479c3 */ /* 0x000e220000002500 */
[----:B------:R-:W-:Y:S01]  /*0100*/  IMAD.MOV.U32 R51, RZ, RZ, RZ ;  /* 0x000000ffff337224 */ /* 0x000fe200078e00ff */
[----:B------:R-:W0:Y:S06]  /*0110*/  S2R R50, SR_TID.X ;  /* 0x0000000000327919 */ /* 0x000e2c0000002100 */
[----:B------:R-:W3:Y:S01]  /*0120*/  LDC R26, c[0x0][0x360] ;  /* 0x0000d800ff1a7b82 */ /* 0x000ee20000000800 */
[----:B------:R-:W3:Y:S02]  /*0130*/  LDCU UR8, c[0x0][0x370] ;  /* 0x00006e00ff0877ac */ /* 0x000ee40008000800 */
[----:B---3--:R-:W-:-:S02]  /*0140*/  IMAD R46, R26, UR8, RZ ;  /* 0x000000081a2e7c24 */ /* 0x008fc4000f8e02ff */
[----:B0-----:R-:W-:Y:S01]  /*0150*/  IMAD.WIDE.U32 R50, R26, UR4, R50 ;  /* 0x000000041a327c25 */ /* 0x001fe2000f8e0032 */
[----:B------:R-:W0:Y:S03]  /*0160*/  LDCU.64 UR4, c[0x0][0x380] ;  /* 0x00007000ff0477ac */ /* 0x000e260008000a00 */
[----:B------:R-:W-:Y:S01]  /*0170*/  IMAD.MOV.U32 R47, RZ, RZ, R50 ;  /* 0x000000ffff2f7224 */ /* 0x000fe200078e0032 */
[----:B------:R-:W-:Y:S01]  /*0180*/  MOV R48, R51 ;  /* 0x0000003300307202 */ /* 0x000fe20000000f00 */
[----:B------:R-:W-:-:S04]  /*0190*/  IMAD.WIDE.U32 R8, R50, -0x326172a9, RZ ;  /* 0xcd9e8d5732087825 */ /* 0x000fc800078e00ff */
[----:B------:R-:W-:Y:S01]  /*01a0*/  IMAD.SHL.U32 R52, R46, 0x4, RZ ;  /* 0x000000042e347824 */ /* 0x000fe200078e00ff */
        /* <DEDUP_REMOVED lines=9> */
[----:B------:R-:W-:Y:S01]  /*0240*/  VIADD R44, R19, 0xdb3d7428 ;  /* 0xdb3d7428132c7836 */ /* 0x000fe20000000000 */
[----:B------:R-:W-:Y:S01]  /*0250*/  IADD3 R4, PT, PT, R18, -0x61c88647, RZ ;  /* 0x9e3779b912047810 */ /* 0x000fe20007ffe0ff */
        /* <DEDUP_REMOVED lines=49> */
[----:B------:R-:W-:-:S04]  /*0570*/  IMAD.HI.U32 R21, R45, -0x2daee0ad, RZ ;  /* 0xd2511f532d157827 */ /* 0x000fc800078e00ff */
[----:B------:R-:W-:Y:S01]  /*0580*/  IMAD.HI.U32 R20, R31, -0x326172a9, RZ ;  /* 0xcd9e8d571f147827 */ /* 0x000fe200078e00ff */
[----:B------:R-:W-:-:S04]  /*0590*/  LOP3.LUT R32, R32, R21, RZ, 0x3c, !PT ;  /* 0x0000001520207212 */ /* 0x000fc800078e3cff */
        /* <DEDUP_REMOVED lines=22> */
.L_x_238:
[----:B------:R-:W-:-:S07]  /*0700*/  MOV R27, 0x720 ;  /* 0x00000720001b7802 */ /* 0x000fce0000000f00 */
[----:B------:R-:W-:Y:S05]  /*0710*/  CALL.REL.NOINC `($__internal_16_$__cuda_sm20_div_s64) ;  /* 0x00000014001c7944 */ /* 0x000fea0003c00000 */
.L_x_239:
        /* <DEDUP_REMOVED lines=15> */
.L_x_252:
[----:B------:R-:W-:Y:S01]  /*0810*/  VIADD R0, R0, 0x1 ;  /* 0x0000000100007836 */ /* 0x000fe20000000000 */
[----:B------:R-:W-:Y:S03]  /*0820*/  BSSY.RECONVERGENT B0, `(.L_x_240) ;  /* 0x000000c000007945 */ /* 0x000fe60003800200 */
[C---:B-1----:R-:W-:Y:S01]  /*0830*/  IMAD.WIDE.U32 R28, R0.reuse, -0x2daee0ad, RZ ;  /* 0xd2511f53001c7825 */ /* 0x042fe200078e00ff */
[----:B------:R-:W-:-:S13]  /*0840*/  ISETP.NE.AND P0, PT, R0, RZ, PT ;  /* 0x000000ff0000720c */ /* 0x000fda0003f05270 */
[----:B--2---:R-:W-:Y:S05]  /*0850*/  @P0 BRA `(.L_x_241) ;  /* 0x0000000000200947 */ /* 0x004fea0003800000 */
        /* <DEDUP_REMOVED lines=8> */
.L_x_241:
[----:B01----:R-:W-:Y:S05]  /*08e0*/  BSYNC.RECONVERGENT B0 ;  /* 0x0000000000007941 */ /* 0x003fea0003800200 */
.L_x_240:
        /* <DEDUP_REMOVED lines=51> */
.L_x_242:
        /* <DEDUP_REMOVED lines=9> */
.L_x_243:
        /* <DEDUP_REMOVED lines=89> */
.L_x_245:
[----:B------:R-:W-:Y:S01]  /*1240*/  IMAD.MOV.U32 R26, RZ, RZ, 0x0 ;  /* 0x00000000ff1a7424 */ /* 0x000fe200078e00ff */
[----:B------:R-:W-:Y:S01]  /*1250*/  LOP3.LUT P0, RZ, R25, 0x7fffffff, RZ, 0xc0, !PT ;  /* 0x7fffffff19ff7812 */ /* 0x000fe2000780c0ff */
[----:B------:R-:W-:-:S06]  /*1260*/  IMAD.MOV.U32 R27, RZ, RZ, 0x7ff00000 ;  /* 0x7ff00000ff1b7424 */ /* 0x000fcc00078e00ff */
[----:B------:R-:W-:-:S10]  /*1270*/  DFMA R26, R24, R26, +INF ;  /* 0x7ff00000181a742b */ /* 0x000fd4000000001a */
[----:B------:R-:W-:Y:S02]  /*1280*/  FSEL R24, R26, RZ, P0 ;  /* 0x000000ff1a187208 */ /* 0x000fe40000000000 */
[----:B------:R-:W-:-:S07]  /*1290*/  FSEL R25, R27, -QNAN , P0 ;  /* 0xfff000001b197808 */ /* 0x000fce0000000000 */
.L_x_246:
[----:B------:R-:W-:Y:S05]  /*12a0*/  BSYNC.RECONVERGENT B0 ;  /* 0x0000000000007941 */ /* 0x000fea0003800200 */
.L_x_244:
        /* <DEDUP_REMOVED lines=71> */
[----:B------:R-:W-:Y:S02]  /*1720*/  MOV R40, R30 ;  /* 0x0000001e00287202 */ /* 0x000fe40000000f00 */
        /* <DEDUP_REMOVED lines=11> */
[----:B------:R-:W-:Y:S02]  /*17e0*/  @P1 IMAD.MOV.U32 R35, RZ, RZ, R59 ;  /* 0x000000ffff231224 */ /* 0x000fe400078e003b */
[----:B------:R-:W-:-:S04]  /*17f0*/  @P1 IMAD.MOV.U32 R37, RZ, RZ, R61 ;  /* 0x000000ffff251224 */ /* 0x000fc800078e003d */
[----:B------:R-:W-:Y:S05]  /*1800*/  @!P0 BRA `(.L_x_248) ;  /* 0x0000000000108947 */ /* 0x000fea0003800000 */
[----:B------:R-:W-:-:S07]  /*1810*/  MOV R42, 0x1830 ;  /* 0x00001830002a7802 */ /* 0x000fce0000000f00 */
[----:B------:R-:W-:Y:S05]  /*1820*/  CALL.REL.NOINC `($__internal_17_$__cuda_sm20_dsqrt_rn_f64_mediumpath_v1) ;  /* 0x0000000800087944 */ /* 0x000fea0003c00000 */
[----:B------:R-:W-:Y:S01]  /*1830*/  MOV R42, R28 ;  /* 0x0000001c002a7202 */ /* 0x000fe20000000f00 */
[----:B------:R-:W-:-:S07]  /*1840*/  IMAD.MOV.U32 R43, RZ, RZ, R29 ;  /* 0x000000ffff2b7224 */ /* 0x000fce00078e001d */
.L_x_248:
[----:B------:R-:W-:Y:S05]  /*1850*/  BSYNC.RECONVERGENT B0 ;  /* 0x0000000000007941 */ /* 0x000fea0003800200 */
.L_x_247:
        /* <DEDUP_REMOVED lines=8> */
[----:B------:R-:W-:Y:S01]  /*18e0*/  IMAD.X R30, RZ, RZ, R48, P0 ;  /* 0x000000ffff1e7224 */ /* 0x000fe200000e0630 */
[-C--:B0-----:R-:W-:Y:S02]  /*18f0*/  ISETP.GE.U32.AND P0, PT, R33, R24.reuse, PT ;  /* 0x000000182100720c */ /* 0x081fe40003f06070 */
[----:B------:R-:W-:Y:S02]  /*1900*/  ISETP.GE.U32.AND P1, PT, R47, R24, PT ;  /* 0x000000182f00720c */ /* 0x000fe40003f26070 */
[-C--:B------:R-:W-:Y:S02]  /*1910*/  ISETP.GE.AND.EX P0, PT, R30, R25.reuse, PT, P0 ;  /* 0x000000191e00720c */ /* 0x080fe40003f06300 */
[----:B------:R-:W0:Y:S01]  /*1920*/  LDC R30, c[0x0][0x3b8] ;  /* 0x0000ee00ff1e7b82 */ /* 0x000e220000000800 */
[----:B------:R-:W-:-:S02]  /*1930*/  ISETP.GE.AND.EX P1, PT, R48, R25, PT, P1 ;  /* 0x000000193000720c */ /* 0x000fc40003f26310 */
[----:B------:R-:W-:Y:S02]  /*1940*/  FSEL R24, R28, R34, !P2 ;  /* 0x000000221c187208 */ /* 0x000fe40005000000 */
[----:B------:R-:W-:-:S06]  /*1950*/  FSEL R25, R29, R35, !P2 ;  /* 0x000000231d197208 */ /* 0x000fcc0005000000 */
[----:B------:R-:W-:-:S03]  /*1960*/  DMUL R24, R42, R24 ;  /* 0x000000182a187228 */ /* 0x000fc60000000000 */
[----:B------:R-:W-:Y:S08]  /*1970*/  @P1 BRA `(.L_x_250) ;  /* 0x0000000000281947 */ /* 0x000ff00003800000 */
[----:B------:R-:W-:Y:S01]  /*1980*/  UMOV UR4, 0xf0000000 ;  /* 0xf000000000047882 */ /* 0x000fe20000000000 */
[----:B------:R-:W-:Y:S01]  /*1990*/  UMOV UR5, 0x380fffff ;  /* 0x380fffff00057882 */ /* 0x000fe20000000000 */
[----:B------:R-:W1:Y:S01]  /*19a0*/  F2F.F32.F64 R29, R24 ;  /* 0x00000018001d7310 */ /* 0x000e620000301000 */
[----:B------:R-:W-:Y:S01]  /*19b0*/  DSETP.GEU.AND P1, PT, |R24|, UR4, PT ;  /* 0x0000000418007e2a */ /* 0x000fe2000bf2e200 */
[----:B------:R-:W-:-:S05]  /*19c0*/  IMAD R27, R47, UR10, RZ ;  /* 0x0000000a2f1b7c24 */ /* 0x000fca000f8e02ff */
[----:B------:R-:W-:-:S04]  /*19d0*/  IADD3 R26, P2, PT, R27, UR12, RZ ;  /* 0x0000000c1b1a7c10 */ /* 0x000fc8000ff5e0ff */
[----:B------:R-:W-:-:S04]  /*19e0*/  LEA.HI.X.SX32 R27, R27, UR13, 0x1, P2 ;  /* 0x0000000d1b1b7c11 */ /* 0x000fc800090f0eff */
[----:B-1----:R-:W-:-:S04]  /*19f0*/  @!P1 FMUL R29, R29, 1.175494350822287508e-38 ;  /* 0x008000001d1d9820 */ /* 0x002fc80000400000 */
[----:B0-----:R-:W-:-:S05]  /*1a00*/  FFMA.FTZ R29, R29, R30, UR11 ;  /* 0x0000000b1d1d7e23 */ /* 0x001fca000801001e */
[----:B------:R1:W-:Y:S02]  /*1a10*/  STG.E desc[UR6][R26.64], R29 ;  /* 0x0000001d1a007986 */ /* 0x0003e4000c101906 */
.L_x_250:
[----:B------:R-:W-:Y:S05]  /*1a20*/  BSYNC.RECONVERGENT B0 ;  /* 0x0000000000007941 */ /* 0x000fea0003800200 */
.L_x_249:
[----:B------:R-:W-:Y:S05]  /*1a30*/  @P0 BRA `(.L_x_251) ;  /* 0x0000000000280947 */ /* 0x000fea0003800000 */
[----:B------:R-:W-:Y:S01]  /*1a40*/  UMOV UR4, 0xf0000000 ;  /* 0xf000000000047882 */ /* 0x000fe20000000000 */
[----:B------:R-:W-:Y:S01]  /*1a50*/  UMOV UR5, 0x380fffff ;  /* 0x380fffff00057882 */ /* 0x000fe20000000000 */
[----:B-1----:R-:W1:Y:S01]  /*1a60*/  F2F.F32.F64 R27, R36 ;  /* 0x00000024001b7310 */ /* 0x002e620000301000 */
[----:B------:R-:W-:Y:S01]  /*1a70*/  DSETP.GEU.AND P0, PT, |R36|, UR4, PT ;  /* 0x0000000424007e2a */ /* 0x000fe2000bf0e200 */
[----:B------:R-:W-:-:S05]  /*1a80*/  IMAD R33, R33, UR10, RZ ;  /* 0x0000000a21217c24 */ /* 0x000fca000f8e02ff */
[----:B------:R-:W-:-:S04]  /*1a90*/  IADD3 R24, P1, PT, R33, UR12, RZ ;  /* 0x0000000c21187c10 */ /* 0x000fc8000ff3e0ff */
[----:B------:R-:W-:-:S04]  /*1aa0*/  LEA.HI.X.SX32 R25, R33, UR13, 0x1, P1 ;  /* 0x0000000d21197c11 */ /* 0x000fc800088f0eff */
[----:B-1----:R-:W-:-:S04]  /*1ab0*/  @!P0 FMUL R27, R27, 1.175494350822287508e-38 ;  /* 0x008000001b1b8820 */ /* 0x002fc80000400000 */
[----:B0-----:R-:W-:-:S05]  /*1ac0*/  FFMA.FTZ R27, R27, R30, UR11 ;  /* 0x0000000b1b1b7e23 */ /* 0x001fca000801001e */
[----:B------:R2:W-:Y:S02]  /*1ad0*/  STG.E desc[UR6][R24.64], R27 ;  /* 0x0000001b18007986 */ /* 0x0005e4000c101906 */
.L_x_251:
        /* <DEDUP_REMOVED lines=11> */
        .weak           $__internal_16_$__cuda_sm20_div_s64
        .type           $__internal_16_$__cuda_sm20_div_s64,@function
        .size           $__internal_16_$__cuda_sm20_div_s64,($__internal_17_$__cuda_sm20_dsqrt_rn_f64_mediumpath_v1 - $__internal_16_$__cuda_sm20_div_s64)
$__internal_16_$__cuda_sm20_div_s64:
[----:B------:R-:W-:Y:S02]  /*1b90*/  IMAD.MOV.U32 R24, RZ, RZ, R52 ;  /* 0x000000ffff187224 */ /* 0x000fe400078e0034 */
[----:B------:R-:W-:-:S04]  /*1ba0*/  IMAD.MOV.U32 R25, RZ, RZ, RZ ;  /* 0x000000ffff197224 */ /* 0x000fc800078e00ff */
        /* <DEDUP_REMOVED lines=13> */
[----:B------:R-:W-:Y:S01]  /*1c80*/  IMAD.HI.U32 R20, P1, R23, R29, R20 ;  /* 0x0000001d17147227 */ /* 0x000fe20007820014 */
[----:B------:R-:W-:-:S04]  /*1c90*/  IADD3 R29, P4, PT, RZ, -UR4, RZ ;  /* 0x80000004ff1d7c10 */ /* 0x000fc8000ff9e0ff */
[----:B------:R-:W-:Y:S02]  /*1ca0*/  IADD3 R21, P2, PT, R25, R20, RZ ;  /* 0x0000001419157210 */ /* 0x000fe40007f5e0ff */
[----:B------:R-:W-:-:S03]  /*1cb0*/  IADD3.X R20, PT, PT, R33, R23, RZ, P0, !PT ;  /* 0x0000001721147210 */ /* 0x000fc600007fe4ff */
[----:B------:R-:W-:Y:S01]  /*1cc0*/  IMAD.WIDE.U32 R22, R21, R52, RZ ;  /* 0x0000003415167225 */ /* 0x000fe200078e00ff */
[----:B------:R-:W-:Y:S02]  /*1cd0*/  IADD3.X R25, PT, PT, RZ, RZ, R20, P2, P1 ;  /* 0x000000ffff197210 */ /* 0x000fe400017e2414 */
[----:B------:R-:W-:Y:S02]  /*1ce0*/  ISETP.LE.AND P1, PT, RZ, UR5, PT ;  /* 0x00000005ff007c0c */ /* 0x000fe4000bf23270 */
[----:B------:R-:W-:Y:S01]  /*1cf0*/  IADD3 R33, P0, PT, RZ, -R22, RZ ;  /* 0x80000016ff217210 */ /* 0x000fe20007f1e0ff */
[----:B------:R-:W-:Y:S01]  /*1d00*/  IMAD R22, R25, R52, R23 ;  /* 0x0000003419167224 */ /* 0x000fe200078e0217 */
[----:B------:R-:W-:-:S03]  /*1d10*/  SEL R29, R29, UR4, !P1 ;  /* 0x000000041d1d7c07 */ /* 0x000fc6000c800000 */
[----:B------:R-:W-:-:S04]  /*1d20*/  IMAD.HI.U32 R20, R21, R33, RZ ;  /* 0x0000002115147227 */ /* 0x000fc800078e00ff */
[----:B------:R-:W-:-:S04]  /*1d30*/  IMAD.X R22, RZ, RZ, ~R22, P0 ;  /* 0x000000ffff167224 */ /* 0x000fc800000e0e16 */
[----:B------:R-:W-:-:S04]  /*1d40*/  IMAD.WIDE.U32 R20, P0, R21, R22, R20 ;  /* 0x0000001615147225 */ /* 0x000fc80007800014 */
[C---:B------:R-:W-:Y:S02]  /*1d50*/  IMAD R23, R25.reuse, R22, RZ ;  /* 0x0000001619177224 */ /* 0x040fe400078e02ff */
[----:B------:R-:W-:-:S04]  /*1d60*/  IMAD.HI.U32 R20, P2, R25, R33, R20 ;  /* 0x0000002119147227 */ /* 0x000fc80007840014 */
[----:B------:R-:W-:Y:S01]  /*1d70*/  IMAD.HI.U32 R24, R25, R22, RZ ;  /* 0x0000001619187227 */ /* 0x000fe200078e00ff */
[----:B------:R-:W-:-:S03]  /*1d80*/  IADD3 R23, P3, PT, R23, R20, RZ ;  /* 0x0000001417177210 */ /* 0x000fc60007f7e0ff */
[----:B------:R-:W-:Y:S01]  /*1d90*/  IMAD.X R22, RZ, RZ, ~UR5, P4 ;  /* 0x80000005ff167e24 */ /* 0x000fe2000a0e06ff */
[----:B------:R-:W-:Y:S01]  /*1da0*/  IADD3.X R25, PT, PT, R24, R25, RZ, P0, !PT ;  /* 0x0000001918197210 */ /* 0x000fe200007fe4ff */
[----:B------:R-:W-:-:S03]  /*1db0*/  IMAD.HI.U32 R20, R23, R29, RZ ;  /* 0x0000001d17147227 */ /* 0x000fc600078e00ff */
[----:B------:R-:W-:Y:S01]  /*1dc0*/  SEL R22, R22, UR5, !P1 ;  /* 0x0000000516167c07 */ /* 0x000fe2000c800000 */
[----:B------:R-:W-:Y:S01]  /*1dd0*/  IMAD.MOV.U32 R21, RZ, RZ, RZ ;  /* 0x000000ffff157224 */ /* 0x000fe200078e00ff */
        /* <DEDUP_REMOVED lines=10> */
[----:B------:R-:W-:Y:S02]  /*1e80*/  IADD3 R29, P0, PT, -R20, R29, RZ ;  /* 0x0000001d141d7210 */ /* 0x000fe40007f1e1ff */
[----:B------:R-:W-:-:S03]  /*1e90*/  IADD3 R20, P3, PT, R23, 0x1, RZ ;  /* 0x0000000117147810 */ /* 0x000fc60007f7e0ff */
[----:B------:R-:W-:Y:S01]  /*1ea0*/  IMAD.X R33, R22, 0x1, ~R21, P0 ;  /* 0x0000000116217824 */ /* 0x000fe200000e0e15 */
[----:B------:R-:W-:Y:S01]  /*1eb0*/  ISETP.GE.U32.AND P0, PT, R29, R52, PT ;  /* 0x000000341d00720c */ /* 0x000fe20003f06070 */
[----:B------:R-:W-:Y:S01]  /*1ec0*/  IMAD.X R22, RZ, RZ, R25, P3 ;  /* 0x000000ffff167224 */ /* 0x000fe200018e0619 */
[-C--:B------:R-:W-:Y:S02]  /*1ed0*/  IADD3 R21, P2, PT, -R52, R29.reuse, RZ ;  /* 0x0000001d34157210 */ /* 0x080fe40007f5e1ff */
[C---:B------:R-:W-:Y:S02]  /*1ee0*/  ISETP.GE.U32.AND.EX P0, PT, R33.reuse, RZ, PT, P0 ;  /* 0x000000ff2100720c */ /* 0x040fe40003f06100 */
[----:B------:R-:W-:Y:S02]  /*1ef0*/  IADD3.X R28, PT, PT, R33, -0x1, RZ, P2, !PT ;  /* 0xffffffff211c7810 */ /* 0x000fe400017fe4ff */
[----:B------:R-:W-:Y:S02]  /*1f00*/  SEL R21, R21, R29, P0 ;  /* 0x0000001d15157207 */ /* 0x000fe40000000000 */
[----:B------:R-:W-:-:S02]  /*1f10*/  SEL R28, R28, R33, P0 ;  /* 0x000000211c1c7207 */ /* 0x000fc40000000000 */
[----:B------:R-:W-:Y:S02]  /*1f20*/  SEL R23, R20, R23, P0 ;  /* 0x0000001714177207 */ /* 0x000fe40000000000 */
[----:B------:R-:W-:Y:S02]  /*1f30*/  ISETP.GE.U32.AND P2, PT, R21, R52, PT ;  /* 0x000000341500720c */ /* 0x000fe40003f46070 */
[----:B------:R-:W-:Y:S02]  /*1f40*/  SEL R20, R22, R25, P0 ;  /* 0x0000001916147207 */ /* 0x000fe40000000000 */
[----:B------:R-:W-:Y:S02]  /*1f50*/  IADD3 R24, P3, PT, R23, 0x1, RZ ;  /* 0x0000000117187810 */ /* 0x000fe40007f7e0ff */
[----:B------:R-:W-:Y:S02]  /*1f60*/  ISETP.GE.U32.AND.EX P0, PT, R28, RZ, PT, P2 ;  /* 0x000000ff1c00720c */ /* 0x000fe40003f06120 */
[----:B------:R-:W-:-:S02]  /*1f70*/  IADD3.X R25, PT, PT, RZ, R20, RZ, P3, !PT ;  /* 0x00000014ff197210 */ /* 0x000fc40001ffe4ff */
[----:B------:R-:W-:Y:S02]  /*1f80*/  SEL R24, R24, R23, P0 ;  /* 0x0000001718187207 */ /* 0x000fe40000000000 */
[----:B------:R-:W-:Y:S02]  /*1f90*/  SEL R25, R25, R20, P0 ;  /* 0x0000001419197207 */ /* 0x000fe40000000000 */
[-C--:B------:R-:W-:Y:S02]  /*1fa0*/  IADD3 R21, P2, PT, RZ, -R24.reuse, RZ ;  /* 0x80000018ff157210 */ /* 0x080fe40007f5e0ff */
[----:B------:R-:W-:Y:S02]  /*1fb0*/  ISETP.NE.U32.AND P0, PT, R52, RZ, PT ;  /* 0x000000ff3400720c */ /* 0x000fe40003f05070 */
[----:B------:R-:W-:Y:S01]  /*1fc0*/  SEL R24, R21, R24, !P1 ;  /* 0x0000001815187207 */ /* 0x000fe20004800000 */
[----:B------:R-:W-:Y:S01]  /*1fd0*/  IMAD.X R20, RZ, RZ, ~R25, P2 ;  /* 0x000000ffff147224 */ /* 0x000fe200010e0e19 */
[----:B------:R-:W-:-:S02]  /*1fe0*/  MOV R21, 0x0 ;  /* 0x0000000000157802 */ /* 0x000fc40000000f00 */
[----:B------:R-:W-:Y:S02]  /*1ff0*/  ISETP.NE.AND.EX P0, PT, RZ, RZ, PT, P0 ;  /* 0x000000ffff00720c */ /* 0x000fe40003f05300 */
[----:B------:R-:W-:Y:S01]  /*2000*/  SEL R25, R20, R25, !P1 ;  /* 0x0000001914197207 */ /* 0x000fe20004800000 */
[----:B------:R-:W-:Y:S01]  /*2010*/  IMAD.MOV.U32 R20, RZ, RZ, R27 ;  /* 0x000000ffff147224 */ /* 0x000fe200078e001b */
[----:B------:R-:W-:Y:S02]  /*2020*/  SEL R24, R24, 0xffffffff, P0 ;  /* 0xffffffff18187807 */ /* 0x000fe40000000000 */
[----:B------:R-:W-:Y:S01]  /*2030*/  SEL R25, R25, 0xffffffff, P0 ;  /* 0xffffffff19197807 */ /* 0x000fe20000000000 */
[----:B------:R-:W-:Y:S06]  /*2040*/  RET.REL.NODEC R20 `(_ZN2at6native54_GLOBAL__N__3a6f1fcb_21_DistributionNormal_cu_0c5b6e8543distribution_elementwise_grid_stride_kernelIfLi4EZNS0_9templates4cuda20normal_and_transformIffPNS_17CUDAGeneratorImplEZZZNS4_13normal_kernelIS7_EEvRKNS_10TensorBaseEddT_ENKUlvE_clEvENKUlvE0_clEvEUlfE_EEvRNS_18TensorIteratorBaseET1_T2_EUlP24curandStatePhilox4_32_10E_ZNS1_27distribution_nullary_kernelIff7double2S7_SM_SF_EEvSH_SJ_RKT3_T4_EUlifE_EEvlNS_15PhiloxCudaStateESI_SJ_) ;  /* 0xffffffdc14ec7950 */ /* 0x000fec0003c3ffff */
        .weak           $__internal_17_$__cuda_sm20_dsqrt_rn_f64_mediumpath_v1
        .type           $__internal_17_$__cuda_sm20_dsqrt_rn_f64_mediumpath_v1,@function
        .size           $__internal_17_$__cuda_sm20_dsqrt_rn_f64_mediumpath_v1,(.L_x_353 - $__internal_17_$__cuda_sm20_dsqrt_rn_f64_mediumpath_v1)
$__internal_17_$__cuda_sm20_dsqrt_rn_f64_mediumpath_v1:
        /* <DEDUP_REMOVED lines=12> */
.L_x_254:
        /* <DEDUP_REMOVED lines=9> */
[----:B------:R-:W-:Y:S01]  /*21a0*/  IMAD.MOV.U32 R30, RZ, RZ, RZ ;  /* 0x000000ffff1e7224 */ /* 0x000fe200078e00ff */
[----:B------:R-:W-:Y:S01]  /*21b0*/  MOV R24, 0x0 ;  /* 0x0000000000187802 */ /* 0x000fe20000000f00 */
[----:B------:R-:W-:-:S03]  /*21c0*/  IMAD.MOV.U32 R25, RZ, RZ, 0x3fd80000 ;  /* 0x3fd80000ff197424 */ /* 0x000fc600078e00ff */
        /* <DEDUP_REMOVED lines=12> */
.L_x_256:
[----:B------:R-:W-:-:S11]  /*2290*/  DADD R28, R24, R24 ;  /* 0x00000000181c7229 */ /* 0x000fd60000000018 */
.L_x_255:
[----:B------:R-:W-:Y:S05]  /*22a0*/  BSYNC.RECONVERGENT B1 ;  /* 0x0000000000017941 */ /* 0x000fea0003800200 */
.L_x_253:
[----:B------:R-:W-:-:S04]  /*22b0*/  IMAD.MOV.U32 R43, RZ, RZ, 0x0 ;  /* 0x00000000ff2b7424 */ /* 0x000fc800078e00ff */
[----:B------:R-:W-:Y:S05]  /*22c0*/  RET.REL.NODEC R42 `(_ZN2at6native54_GLOBAL__N__3a6f1fcb_21_DistributionNormal_cu_0c5b6e8543distribution_elementwise_grid_stride_kernelIfLi4EZNS0_9templates4cuda20normal_and_transformIffPNS_17CUDAGeneratorImplEZZZNS4_13normal_kernelIS7_EEvRKNS_10TensorBaseEddT_ENKUlvE_clEvENKUlvE0_clEvEUlfE_EEvRNS_18TensorIteratorBaseET1_T2_EUlP24curandStatePhilox4_32_10E_ZNS1_27distribution_nullary_kernelIff7double2S7_SM_SF_EEvSH_SJ_RKT3_T4_EUlifE_EEvlNS_15PhiloxCudaStateESI_SJ_) ;  /* 0xffffffdc2a4c7950 */ /* 0x000fea0003c3ffff */
.L_x_257:
        /* <DEDUP_REMOVED lines=11> */
.L_x_353:


//--------------------- .text._ZN2at6native54_GLOBAL__N__3a6f1fcb_21_DistributionNormal_cu_0c5b6e8543distribution_elementwise_grid_stride_kernelIdLi2EZNS0_9templates4cuda20normal_and_transformIddPNS_17CUDAGeneratorImplEZZZNS4_13normal_kernelIS7_EEvRKNS_10TensorBaseEddT_ENKUlvE_clEvENKUlvE_clEvEUldE_EEvRNS_18TensorIteratorBaseET1_T2_EUlP24curandStatePhilox4_32_10E0_ZNS1_27distribution_nullary_kernelIdd6float4S7_SM_SF_EEvSH_SJ_RKT3_T4_EUlidE0_EEvlNS_15PhiloxCudaStateESI_SJ_ --------------------------
	.section	.text._ZN2at6native54_GLOBAL__N__3a6f1fcb_21_DistributionNormal_cu_0c5b6e8543distribution_elementwise_grid_stride_kernelIdLi2EZNS0_9templates4cuda20normal_and_transformIddPNS_17CUDAGeneratorImplEZZZNS4_13normal_kernelIS7_EEvRKNS_10TensorBaseEddT_ENKUlvE_clEvENKUlvE_clEvEUldE_EEvRNS_18TensorIteratorBaseET1_T2_EUlP24curandStatePhilox4_32_10E0_ZNS1_27distribution_nullary_kernelIdd6float4S7_SM_SF_EEvSH_SJ_RKT3_T4_EUlidE0_EEvlNS_15PhiloxCudaStateESI_SJ_,"ax",@progbits
	.align	128
.text._ZN2at6native54_GLOBAL__N__3a6f1fcb_21_DistributionNormal_cu_0c5b6e8543distribution_elementwise_grid_stride_kernelIdLi2EZNS0_9templates4cuda20normal_and_transformIddPNS_17CUDAGeneratorImplEZZZNS4_13normal_kernelIS7_EEvRKNS_10TensorBaseEddT_ENKUlvE_clEvENKUlvE_clEvEUldE_EEvRNS_18TensorIteratorBaseET1_T2_EUlP24curandStatePhilox4_32_10E0_ZNS1_27distribution_nullary_kernelIdd6float4S7_SM_SF_EEvSH_SJ_RKT3_T4_EUlidE0_EEvlNS_15PhiloxCudaStateESI_SJ_:
        .type           _ZN2at6native54_GLOBAL__N__3a6f1fcb_21_DistributionNormal_cu_0c5b6e8543distribution_elementwise_grid_stride_kernelIdLi2EZNS0_9templates4cuda20normal_and_transformIddPNS_17CUDAGeneratorImplEZZZNS4_13normal_kernelIS7_EEvRKNS_10TensorBaseEddT_ENKUlvE_clEvENKUlvE_clEvEUldE_EEvRNS_18TensorIteratorBaseET1_T2_EUlP24curandStatePhilox4_32_10E0_ZNS1_27distribution_nullary_kernelIdd6float4S7_SM_SF_EEvSH_SJ_RKT3_T4_EUlidE0_EEvlNS_15PhiloxCudaStateESI_SJ_,@function
        .size           _ZN2at6native54_GLOBAL__N__3a6f1fcb_21_DistributionNormal_cu_0c5b6e8543distribution_elementwise_grid_stride_kernelIdLi2EZNS0_9templates4cuda20normal_and_transformIddPNS_17CUDAGeneratorImplEZZZNS4_13normal_kernelIS7_EEvRKNS_10TensorBaseEddT_ENKUlvE_clEvENKUlvE_clEvEUldE_EEvRNS_18TensorIteratorBaseET1_T2_EUlP24curandStatePhilox4_32_10E0_ZNS1_27distribution_nullary_kernelIdd6float4S7_SM_SF_EEvSH_SJ_RKT3_T4_EUlidE0_EEvlNS_15PhiloxCudaStateESI_SJ_,(.L_x_356 - _ZN2at6native54_GLOBAL__N__3a6f1fcb_21_DistributionNormal_cu_0c5b6e8543distribution_elementwise_grid_stride_kernelIdLi2EZNS0_9templates4cuda20normal_and_transformIddPNS_17CUDAGeneratorImplEZZZNS4_13normal_kernelIS7_EEvRKNS_10TensorBaseEddT_ENKUlvE_clEvENKUlvE_clEvEUldE_EEvRNS_18TensorIteratorBaseET1_T2_EUlP24curandStatePhilox4_32_10E0_ZNS1_27distribution_nullary_kernelIdd6float4S7_SM_SF_EEvSH_SJ_RKT3_T4_EUlidE0_EEvlNS_15PhiloxCudaStateESI_SJ_)
        .other          _ZN2at6native54_GLOBAL__N__3a6f1fcb_21_DistributionNormal_cu_0c5b6e8543distribution_elementwise_grid_stride_kernelIdLi2EZNS0_9templates4cuda20normal_and_transformIddPNS_17CUDAGeneratorImplEZZZNS4_13normal_kernelIS7_EEvRKNS_10TensorBaseEddT_ENKUlvE_clEvENKUlvE_clEvEUldE_EEvRNS_18TensorIteratorBaseET1_T2_EUlP24curandStatePhilox4_32_10E0_ZNS1_27distribution_nullary_kernelIdd6float4S7_SM_SF_EEvSH_SJ_RKT3_T4_EUlidE0_EEvlNS_15PhiloxCudaStateESI_SJ_,@"STO_CUDA_ENTRY STV_DEFAULT"
_ZN2at6native54_GLOBAL__N__3a6f1fcb_21_DistributionNormal_cu_0c5b6e8543distribution_elementwise_grid_stride_kernelIdLi2EZNS0_9templates4cuda20normal_and_transformIddPNS_17CUDAGeneratorImplEZZZNS4_13normal_kernelIS7_EEvRKNS_10TensorBaseEddT_ENKUlvE_clEvENKUlvE_clEvEUldE_EEvRNS_18TensorIteratorBaseET1_T2_EUlP24curandStatePhilox4_32_10E0_ZNS1_27distribution_nullary_kernelIdd6float4S7_SM_SF_EEvSH_SJ_RKT3_T4_EUlidE0_EEvlNS_15PhiloxCudaStateESI_SJ_:
        /* <DEDUP_REMOVED lines=21> */
[----:B------:R-:W1:Y:S02]  /*0150*/  LDCU.64 UR4, c[0x0][0x380] ;  /* 0x00007000ff0477ac */ /* 0x000e640008000a00 */
[----:B------:R-:W-:Y:S01]  /*0160*/  MOV R37, R40 ;  /* 0x0000002800257202 */ /* 0x000fe20000000f00 */
[----:B------:R-:W-:Y:S01]  /*0170*/  IMAD.WIDE.U32 R8, R40, -0x326172a9, RZ ;  /* 0xcd9e8d5728087825 */ /* 0x000fe200078e00ff */
[----:B------:R-:W-:Y:S01]  /*0180*/  MOV R36, R41 ;  /* 0x0000002900247202 */ /* 0x000fe20000000f00 */
        /* <DEDUP_REMOVED lines=11> */
[C---:B------:R-:W-:Y:S01]  /*0240*/  IADD3 R5, PT, PT, R18.reuse, 0x3c6ef372, RZ ;  /* 0x3c6ef37212057810 */ /* 0x040fe20007ffe0ff */
[----:B------:R-:W-:Y:S01]  /*0250*/  VIADD R38, R18, 0xf1bbcdc8 ;  /* 0xf1bbcdc812267836 */ /* 0x000fe20000000000 */
[----:B------:R-:W-:Y:S01]  /*0260*/  LOP3.LUT R12, R19, R7, R41, 0x96, !PT ;  /* 0x00000007130c7212 */ /* 0x000fe200078e9629 */
[----:B------:R-:W-:Y:S01]  /*0270*/  IMAD.WIDE.U32 R10, R10, -0x2daee0ad, RZ ;  /* 0xd2511f530a0a7825 */ /* 0x000fe200078e00ff */
[----:B------:R-:W-:-:S02]  /*0280*/  IADD3 R9, PT, PT, R18, 0x78dde6e4, RZ ;  /* 0x78dde6e412097810 */ /* 0x000fc40007ffe0ff */
[----:B------:R-:W-:Y:S01]  /*0290*/  IADD3 R39, PT, PT, R19, -0x24c28bd8, RZ ;  /* 0xdb3d742813277810 */ /* 0x000fe20007ffe0ff */
[----:B------:R-:W-:Y:S01]  /*02a0*/  IMAD.WIDE.U32 R12, R12, -0x326172a9, RZ ;  /* 0xcd9e8d570c0c7825 */ /* 0x000fe200078e00ff */
[----:B------:R-:W-:Y:S02]  /*02b0*/  LOP3.LUT R16, R3, R6, R11, 0x96, !PT ;  /* 0x0000000603107212 */ /* 0x000fe400078e960b */
[C---:B------:R-:W-:Y:S01]  /*02c0*/  IADD3 R6, PT, PT, R19.reuse, 0x76cf5d0a, RZ ;  /* 0x76cf5d0a13067810 */ /* 0x040fe20007ffe0ff */
[C---:B------:R-:W-:Y:S01]  /*02d0*/  VIADD R7, R19.reuse, 0x32370b8f ;  /* 0x32370b8f13077836 */ /* 0x040fe20000000000 */
[----:B------:R-:W-:Y:S01]  /*02e0*/  LOP3.LUT R14, R4, R8, R13, 0x96, !PT ;  /* 0x00000008040e7212 */ /* 0x000fe200078e960d */
[----:B------:R-:W-:Y:S01]  /*02f0*/  IMAD.WIDE.U32 R16, R16, -0x326172a9, RZ ;  /* 0xcd9e8d5710107825 */ /* 0x000fe200078e00ff */
[----:B------:R-:W-:Y:S02]  /*0300*/  IADD3 R8, PT, PT, R18, -0x255992d5, RZ ;  /* 0xdaa66d2b12087810 */ /* 0x000fe40007ffe0ff */
[----:B------:R-:W-:Y:S01]  /*0310*/  IADD3 R11, PT, PT, R19, -0x56f99767, RZ ;  /* 0xa9066899130b7810 */ /* 0x000fe20007ffe0ff */
[----:B------:R-:W-:Y:S01]  /*0320*/  IMAD.WIDE.U32 R14, R14, -0x2daee0ad, RZ ;  /* 0xd2511f530e0e7825 */ /* 0x000fe200078e00ff */
[----:B------:R-:W-:-:S04]  /*0330*/  LOP3.LUT R12, R5, R12, R17, 0x96, !PT ;  /* 0x0000000c050c7212 */ /* 0x000fc800078e9611 */
        /* <DEDUP_REMOVED lines=12> */
[----:B------:R-:W-:Y:S02]  /*0400*/  IADD3 R12, PT, PT, R18, 0x1715609d, RZ ;  /* 0x1715609d120c7810 */ /* 0x000fe40007ffe0ff */
[----:B------:R-:W-:Y:S01]  /*0410*/  IADD3 R15, PT, PT, R19, 0x1fd5c5a3, RZ ;  /* 0x1fd5c5a3130f7810 */ /* 0x000fe20007ffe0ff */
[----:B------:R-:W-:Y:S01]  /*0420*/  IMAD.WIDE.U32 R20, R20, -0x326172a9, RZ ;  /* 0xcd9e8d5714147825 */ /* 0x000fe200078e00ff */
[----:B------:R-:W-:Y:S02]  /*0430*/  LOP3.LUT R23, R11, R14, R17, 0x96, !PT ;  /* 0x0000000e0b177212 */ /* 0x000fe400078e9611 */
[----:B------:R-:W-:Y:S01]  /*0440*/  IADD3 R14, PT, PT, R19, 0x646e171e, RZ ;  /* 0x646e171e130e7810 */ /* 0x000fe20007ffe0ff */
[----:B0-----:R-:W-:Y:S01]  /*0450*/  IMAD R17, R28, UR6, RZ ;  /* 0x000000061c117c24 */ /* 0x001fe2000f8e02ff */
[----:B------:R-:W-:Y:S01]  /*0460*/  LOP3.LUT R24, R12, R22, R21, 0x96, !PT ;  /* 0x000000160c187212 */ /* 0x000fe200078e9615 */
[----:B------:R-:W-:-:S03]  /*0470*/  IMAD.WIDE.U32 R22, R23, -0x326172a9, RZ ;  /* 0xcd9e8d5717167825 */ /* 0x000fc600078e00ff */
[----:B------:R-:W-:Y:S01]  /*0480*/  SHF.L.U32 R44, R17, 0x1, RZ ;  /* 0x00000001112c7819 */ /* 0x000fe200000006ff */
[----:B------:R-:W-:Y:S01]  /*0490*/  IMAD.WIDE.U32 R24, R24, -0x2daee0ad, RZ ;  /* 0xd2511f5318187825 */ /* 0x000fe200078e00ff */
[----:B------:R-:W-:-:S04]  /*04a0*/  LOP3.LUT R20, R13, R20, R23, 0x96, !PT ;  /* 0x000000140d147212 */ /* 0x000fc800078e9617 */
[----:B------:R-:W-:Y:S01]  /*04b0*/  LOP3.LUT R42, R14, R16, R25, 0x96, !PT ;  /* 0x000000100e2a7212 */ /* 0x000fe200078e9619 */
[----:B------:R-:W-:-:S04]  /*04c0*/  IMAD.WIDE.U32 R20, R20, -0x2daee0ad, RZ ;  /* 0xd2511f5314147825 */ /* 0x000fc800078e00ff */
[----:B------:R-:W-:Y:S01]  /*04d0*/  IMAD.WIDE.U32 R42, R42, -0x326172a9, RZ ;  /* 0xcd9e8d572a2a7825 */ /* 0x000fe200078e00ff */
[----:B------:R-:W-:-:S03]  /*04e0*/  LOP3.LUT R26, R15, R24, R21, 0x96, !PT ;  /* 0x000000180f1a7212 */ /* 0x000fc600078e9615 */
[----:B------:R-:W-:Y:S02]  /*04f0*/  VIADD R16, R18, 0x5384540f ;  /* 0x5384540f12107836 */ /* 0x000fe40000000000 */
[----:B------:R-:W-:-:S03]  /*0500*/  IMAD.WIDE.U32 R26, R26, -0x326172a9, RZ ;  /* 0xcd9e8d571a1a7825 */ /* 0x000fc600078e00ff */
[----:B------:R-:W-:Y:S02]  /*0510*/  LOP3.LUT R34, R16, R22, R43, 0x96, !PT ;  /* 0x0000001610227212 */ /* 0x000fe400078e962b */
[----:B------:R-:W-:-:S03]  /*0520*/  LOP3.LUT R42, R38, R42, R27, 0x96, !PT ;  /* 0x0000002a262a7212 */ /* 0x000fc600078e961b */
[----:B------:R-:W-:-:S05]  /*0530*/  IMAD.WIDE.U32 R34, R34, -0x2daee0ad, RZ ;  /* 0xd2511f5322227825 */ /* 0x000fca00078e00ff */
[----:B------:R-:W-:Y:S01]  /*0540*/  LOP3.LUT R43, R39, R20, R35, 0x96, !PT ;  /* 0x00000014272b7212 */ /* 0x000fe200078e9623 */
[----:B------:R-:W-:Y:S06]  /*0550*/  BRA.U UP0, `(.L_x_258) ;  /* 0x0000000100507547 */ /* 0x000fec000b800000 */
[----:B------:R-:W0:Y:S01]  /*0560*/  I2F.U32.RP R22, R44 ;  /* 0x0000002c00167306 */ /* 0x000e220000209000 */
[----:B------:R-:W-:Y:S02]  /*0570*/  IADD3 R23, PT, PT, RZ, -R44, RZ ;  /* 0x8000002cff177210 */ /* 0x000fe40007ffe0ff */
[----:B------:R-:W-:Y:S02]  /*0580*/  ISETP.NE.U32.AND P2, PT, R44, RZ, PT ;  /* 0x000000ff2c00720c */ /* 0x000fe40003f45070 */
[----:B------:R-:W-:-:S03]  /*0590*/  MOV R25, RZ ;  /* 0x000000ff00197202 */ /* 0x000fc60000000f00 */
[----:B0-----:R-:W0:Y:S02]  /*05a0*/  MUFU.RCP R22, R22 ;  /* 0x0000001600167308 */ /* 0x001e240000001000 */
[----:B0-----:R-:W-:-:S06]  /*05b0*/  VIADD R20, R22, 0xffffffe ;  /* 0x0ffffffe16147836 */ /* 0x001fcc0000000000 */
[----:B------:R0:W1:Y:S02]  /*05c0*/  F2I.FTZ.U32.TRUNC.NTZ R21, R20 ;  /* 0x0000001400157305 */ /* 0x000064000021f000 */
[----:B0-----:R-:W-:Y:S02]  /*05d0*/  HFMA2 R20, -RZ, RZ, 0, 0 ;  /* 0x00000000ff147431 */ /* 0x001fe400000001ff */
[----:B-1----:R-:W-:-:S04]  /*05e0*/  IMAD R23, R23, R21, RZ ;  /* 0x0000001517177224 */ /* 0x002fc800078e02ff */
[----:B------:R-:W-:-:S06]  /*05f0*/  IMAD.HI.U32 R21, R21, R23, R20 ;  /* 0x0000001715157227 */ /* 0x000fcc00078e0014 */
        /* <DEDUP_REMOVED lines=8> */
[----:B------:R-:W-:Y:S01]  /*0680*/  @!P2 LOP3.LUT R24, RZ, R44, RZ, 0x33, !PT ;  /* 0x0000002cff18a212 */ /* 0x000fe200078e33ff */
[----:B------:R-:W-:Y:S06]  /*0690*/  BRA `(.L_x_259) ;  /* 0x0000000000107947 */ /* 0x000fec0003800000 */
.L_x_258:
[----:B------:R-:W-:-:S07]  /*06a0*/  MOV R24, 0x6c0 ;  /* 0x000006c000187802 */ /* 0x000fce0000000f00 */
[----:B------:R-:W-:Y:S05]  /*06b0*/  CALL.REL.NOINC `($__internal_18_$__cuda_sm20_div_s64) ;  /* 0x0000002c000c7944 */ /* 0x000fea0003c00000 */
[----:B------:R-:W-:Y:S01]  /*06c0*/  MOV R24, R22 ;  /* 0x0000001600187202 */ /* 0x000fe20000000f00 */
[----:B------:R-:W-:-:S07]  /*06d0*/  IMAD.MOV.U32 R25, RZ, RZ, R23 ;  /* 0x000000ffff197224 */ /* 0x000fce00078e0017 */
.L_x_259:
[----:B------:R-:W-:-:S05]  /*06e0*/  IMAD.WIDE.U32 R28, R28, UR6, RZ ;  /* 0x000000061c1c7c25 */ /* 0x000fca000f8e00ff */
[C---:B------:R-:W-:Y:S02]  /*06f0*/  SHF.L.U64.HI R23, R28.reuse, 0x1, R29 ;  /* 0x000000011c177819 */ /* 0x040fe4000001021d */
[----:B------:R-:W-:-:S03]  /*0700*/  SHF.L.U32 R22, R28, 0x1, RZ ;  /* 0x000000011c167819 */ /* 0x000fc600000006ff */
        /* <DEDUP_REMOVED lines=9> */
[----:B------:R-:W-:Y:S01]  /*07a0*/  IMAD.HI.U32 R27, R42, -0x2daee0ad, RZ ;  /* 0xd2511f532a1b7827 */ /* 0x000fe200078e00ff */
[----:B------:R-:W-:Y:S01]  /*07b0*/  LOP3.LUT R48, R48, 0x3, RZ, 0xc0, !PT ;  /* 0x0000000330307812 */ /* 0x000fe200078ec0ff */
[----:B------:R-:W2:Y:S02]  /*07c0*/  LDCU.64 UR74, c[0x0][0x550] ;  /* 0x0000aa00ff4a77ac */ /* 0x000ea40008000a00 */
[----:B------:R-:W-:Y:S01]  /*07d0*/  IMAD.HI.U32 R47, R43, -0x326172a9, RZ ;  /* 0xcd9e8d572b2f7827 */ /* 0x000fe200078e00ff */
[----:B------:R-:W-:Y:S01]  /*07e0*/  LOP3.LUT R34, R34, R27, RZ, 0x3c, !PT ;  /* 0x0000001b22227212 */ /* 0x000fe200078e3cff */
[----:B------:R-:W3:Y:S01]  /*07f0*/  LDCU UR4, c[0x0][0x3a8] ;  /* 0x00007500ff0477ac */ /* 0x000ee20008000800 */
[----:B------:R-:W4:Y:S01]  /*0800*/  LDC.64 R24, c[0x0][0x380] ;  /* 0x0000e000ff187b82 */ /* 0x000f220000000a00 */
[----:B------:R-:W-:Y:S01]  /*0810*/  VIADD R46, R18, 0x8ff34781 ;  /* 0x8ff34781122e7836 */ /* 0x000fe20000000000 */
[----:B------:R-:W1:Y:S04]  /*0820*/  LDCU UR70, c[0x0][0x3ac] ;  /* 0x00007580ff4677ac */ /* 0x000e680008000800 */
[----:B------:R-:W-:Y:S01]  /*0830*/  LOP3.LUT R47, R46, R26, R47, 0x96, !PT ;  /* 0x0000001a2e2f7212 */ /* 0x000fe200078e962f */
        /* <DEDUP_REMOVED lines=60> */
.L_x_270:
[----:B------:R-:W-:Y:S01]  /*0c00*/  IADD3 R0, PT, PT, R0, 0x1, RZ ;  /* 0x0000000100007810 */ /* 0x000fe20007ffe0ff */
[----:B------:R-:W-:Y:S03]  /*0c10*/  BSSY.RECONVERGENT B0, `(.L_x_260) ;  /* 0x000000c000007945 */ /* 0x000fe60003800200 */
[C---:B------:R-:W-:Y:S01]  /*0c20*/  ISETP.NE.AND P0, PT, R0.reuse, RZ, PT ;  /* 0x000000ff0000720c */ /* 0x040fe20003f05270 */
[----:B------:R-:W-:-:S12]  /*0c30*/  IMAD.WIDE.U32 R32, R0, -0x2daee0ad, RZ ;  /* 0xd2511f5300207825 */ /* 0x000fd800078e00ff */
[----:B01----:R-:W-:Y:S05]  /*0c40*/  @P0 BRA `(.L_x_261) ;  /* 0x0000000000200947 */ /* 0x003fea0003800000 */
        /* <DEDUP_REMOVED lines=8> */
.L_x_261:
[----:B0-----:R-:W-:Y:S05]  /*0cd0*/  BSYNC.RECONVERGENT B0 ;  /* 0x0000000000007941 */ /* 0x001fea0003800200 */
.L_x_260:
[----:B------:R-:W-:Y:S01]  /*0ce0*/  LOP3.LUT R28, R41, R33, R19, 0x96, !PT ;  /* 0x00000021291c7212 */ /* 0x000fe200078e9613 */
[----:B------:R-:W-:Y:S01]  /*0cf0*/  IMAD.WIDE.U32 R26, R40, -0x326172a9, RZ ;  /* 0xcd9e8d57281a7825 */ /* 0x000fe200078e00ff */
[----:B------:R-:W-:-:S03]  /*0d00*/  ISETP.GT.AND P0, PT, R48, 0x1, PT ;  /* 0x000000013000780c */ /* 0x000fc60003f04270 */
        /* <DEDUP_REMOVED lines=28> */
[----:B------:R-:W-:Y:S01]  /*0ed0*/  IMAD.WIDE.U32 R30, R30, -0x2daee0ad, RZ ;  /* 0xd2511f531e1e7825 */ /* 0x000fe200078e00ff */
[----:B------:R-:W-:Y:S02]  /*0ee0*/  MOV R29, R43 ;  /* 0x0000002b001d7202 */ /* 0x000fe40000000f00 */
[----:B------:R-:W-:Y:S01]  /*0ef0*/  LOP3.LUT R33, R34, R33, RZ, 0x3c, !PT ;  /* 0x0000002122217212 */ /* 0x000fe200078e3cff */
[----:B------:R-:W-:Y:S01]  /*0f00*/  IMAD.WIDE.U32 R26, R26, -0x2daee0ad, RZ ;  /* 0xd2511f531a1a7825 */ /* 0x000fe200078e00ff */
[----:B------:R-:W-:-:S03]  /*0f10*/  LOP3.LUT R31, R15, R32, R31, 0x96, !PT ;  /* 0x000000200f1f7212 */ /* 0x000fc600078e961f */
[----:B------:R-:W-:Y:S01]  /*0f20*/  IMAD R32, R42, -0x2daee0ad, RZ ;  /* 0xd2511f532a207824 */ /* 0x000fe200078e02ff */
[----:B------:R-:W-:Y:S01]  /*0f30*/  LOP3.LUT R43, R39, R30, R27, 0x96, !PT ;  /* 0x0000001e272b7212 */ /* 0x000fe200078e961b */
[----:B------:R-:W-:-:S04]  /*0f40*/  IMAD.WIDE.U32 R30, R31, -0x326172a9, RZ ;  /* 0xcd9e8d571f1e7825 */ /* 0x000fc800078e00ff */
[----:B------:R-:W-:Y:S01]  /*0f50*/  IMAD.HI.U32 R35, R43, -0x326172a9, RZ ;  /* 0xcd9e8d572b237827 */ /* 0x000fe200078e00ff */
[----:B------:R-:W-:Y:S02]  /*0f60*/  LOP3.LUT R42, R38, R28, R31, 0x96, !PT ;  /* 0x0000001c262a7212 */ /* 0x000fe400078e961f */
[----:B------:R-:W-:Y:S02]  /*0f70*/  MOV R28, R47 ;  /* 0x0000002f001c7202 */ /* 0x000fe40000000f00 */
[----:B------:R-:W-:Y:S01]  /*0f80*/  LOP3.LUT R47, R46, R30, R35, 0x96, !PT ;  /* 0x0000001e2e2f7212 */ /* 0x000fe200078e9623 */
[----:B------:R-:W-:Y:S06]  /*0f90*/  @P0 BRA `(.L_x_262) ;  /* 0x0000000000180947 */ /* 0x000fec0003800000 */
[----:B------:R-:W-:Y:S01]  /*0fa0*/  ISETP.NE.AND P0, PT, R48, RZ, PT ;  /* 0x000000ff3000720c */ /* 0x000fe20003f05270 */
[----:B------:R-:W-:-:S12]  /*0fb0*/  IMAD R29, R29, -0x326172a9, RZ ;  /* 0xcd9e8d571d1d7824 */ /* 0x000fd800078e02ff */
[----:B------:R-:W-:Y:S05]  /*0fc0*/  @!P0 BRA `(.L_x_263) ;  /* 0x0000000000208947 */ /* 0x000fea0003800000 */
[----:B------:R-:W-:Y:S01]  /*0fd0*/  MOV R28, R29 ;  /* 0x0000001d001c7202 */ /* 0x000fe20000000f00 */
[----:B------:R-:W-:Y:S01]  /*0fe0*/  IMAD.MOV.U32 R29, RZ, RZ, R33 ;  /* 0x000000ffff1d7224 */ /* 0x000fe200078e0021 */
[----:B------:R-:W-:Y:S06]  /*0ff0*/  BRA `(.L_x_263) ;  /* 0x0000000000147947 */ /* 0x000fec0003800000 */
.L_x_262:
[----:B------:R-:W-:Y:S02]  /*1000*/  ISETP.NE.AND P0, PT, R48, 0x3, PT ;  /* 0x000000033000780c */ /* 0x000fe40003f05270 */
[----:B------:R-:W-:Y:S02]  /*1010*/  MOV R28, R32 ;  /* 0x00000020001c7202 */ /* 0x000fe40000000f00 */
[----:B------:R-:W-:-:S09]  /*1020*/  MOV R29, R47 ;  /* 0x0000002f001d7202 */ /* 0x000fd20000000f00 */
[----:B------:R-:W-:Y:S01]  /*1030*/  @P0 IMAD.MOV.U32 R28, RZ, RZ, R33 ;  /* 0x000000ffff1c0224 */ /* 0x000fe200078e0021 */
[----:B------:R-:W-:-:S07]  /*1040*/  @P0 MOV R29, R32 ;  /* 0x00000020001d0202 */ /* 0x000fce0000000f00 */
.L_x_263:
[----:B------:R-:W-:Y:S01]  /*1050*/  HFMA2 R31, -RZ, RZ, 0.1171875, 0 ;  /* 0x2f800000ff1f7431 */ /* 0x000fe200000001ff */
[----:B------:R-:W-:Y:S01]  /*1060*/  I2FP.F32.U32 R28, R28 ;  /* 0x0000001c001c7245 */ /* 0x000fe20000201000 */
[----:B------:R-:W-:Y:S01]  /*1070*/  IMAD.MOV.U32 R30, RZ, RZ, 0x30c90fdb ;  /* 0x30c90fdbff1e7424 */ /* 0x000fe200078e00ff */
[----:B------:R-:W-:Y:S01]  /*1080*/  I2FP.F32.U32 R29, R29 ;  /* 0x0000001d001d7245 */ /* 0x000fe20000201000 */
[----:B------:R-:W-:-:S04]  /*1090*/  UISETP.NE.AND UP0, UPT, UR4, URZ, UPT ;  /* 0x000000ff0400728c */ /* 0x000fc8000bf05270 */
[----:B------:R-:W-:Y:S01]  /*10a0*/  FFMA.FTZ R29, R29, R30, 7.314590599882819788e-10 ;  /* 0x30490fdb1d1d7423 */ /* 0x000fe2000001001e */
[----:B------:R-:W-:-:S03]  /*10b0*/  FFMA.FTZ R28, R28, R31, 1.1641532182693481445e-10 ;  /* 0x2f0000001c1c7423 */ /* 0x000fc6000001001f */
[----:B------:R-:W-:-:S03]  /*10c0*/  FMUL.RZ R31, R29, 0.15915493667125701904 ;  /* 0x3e22f9831d1f7820 */ /* 0x000fc6000040c000 */
[----:B------:R-:W0:Y:S08]  /*10d0*/  MUFU.LG2 R28, R28 ;  /* 0x0000001c001c7308 */ /* 0x000e300000000c00 */
[----:B------:R-:W-:Y:S08]  /*10e0*/  MUFU.SIN R32, R31 ;  /* 0x0000001f00207308 */ /* 0x000ff00000000400 */
[----:B------:R-:W-:Y:S01]  /*10f0*/  MUFU.COS R30, R31 ;  /* 0x0000001f001e7308 */ /* 0x000fe20000000000 */
[----:B0-----:R-:W-:-:S04]  /*1100*/  FMUL.FTZ R29, R28, 0.69314718246459960938 ;  /* 0x3f3172181c1d7820 */ /* 0x001fc80000410000 */
[----:B------:R-:W-:-:S06]  /*1110*/  FMUL.FTZ R29, R29, -2 ;  /* 0xc00000001d1d7820 */ /* 0x000fcc0000410000 */
[----:B------:R-:W0:Y:S02]  /*1120*/  MUFU.SQRT R29, R29 ;  /* 0x0000001d001d7308 */ /* 0x000e240000002000 */
[C---:B0-----:R-:W-:Y:S01]  /*1130*/  FMUL.FTZ R32, R29.reuse, R32 ;  /* 0x000000201d207220 */ /* 0x041fe20000410000 */
[----:B------:R-:W-:Y:S01]  /*1140*/  FMUL.FTZ R49, R29, R30 ;  /* 0x0000001e1d317220 */ /* 0x000fe20000410000 */
[----:B------:R-:W-:Y:S06]  /*1150*/  BRA.U UP0, `(.L_x_264) ;  /* 0x0000000100507547 */ /* 0x000fec000b800000 */
[----:B------:R-:W-:-:S04]  /*1160*/  ISETP.GE.U32.AND P0, PT, R37, UR34, PT ;  /* 0x0000002225007c0c */ /* 0x000fc8000bf06070 */
[----:B------:R-:W-:-:S13]  /*1170*/  ISETP.GE.AND.EX P0, PT, R36, UR35, PT, P0 ;  /* 0x0000002324007c0c */ /* 0x000fda000bf06300 */
[----:B------:R-:W0:Y:S01]  /*1180*/  @!P0 LDC.64 R28, c[0x0][0x550] ;  /* 0x00015400ff1c8b82 */ /* 0x000e220000000a00 */
[----:B------:R-:W-:-:S06]  /*1190*/  @!P0 FMUL.FTZ R34, R32, 1 ;  /* 0x3f80000020228820 */ /* 0x000fcc0000410000 */
[----:B------:R-:W0:Y:S01]  /*11a0*/  @!P0 F2F.F64.F32 R34, R34 ;  /* 0x0000002200228310 */ /* 0x000e220000201800 */
[----:B------:R-:W0:Y:S08]  /*11b0*/  @!P0 LDC.64 R30, c[0x0][0x548] ;  /* 0x00015200ff1e8b82 */ /* 0x000e300000000a00 */
[----:B------:R-:W1:Y:S01]  /*11c0*/  @!P0 LDC.64 R32, c[0x0][0x540] ;  /* 0x00015000ff208b82 */ /* 0x000e620000000a00 */
[----:B0-----:R-:W-:Y:S01]  /*11d0*/  @!P0 DFMA R28, R34, R28, R30 ;  /* 0x0000001c221c822b */ /* 0x001fe2000000001e */
[----:B------:R-:W-:-:S06]  /*11e0*/  IADD3 R30, P1, PT, R17, R37, RZ ;  /* 0x00000025111e7210 */ /* 0x000fcc0007f3e0ff */
[----:B-1----:R1:W-:Y:S01]  /*11f0*/  @!P0 STG.E.64 desc[UR76][R32.64], R28 ;  /* 0x0000001c20008986 */ /* 0x0023e2000c101b4c */
[----:B------:R-:W-:Y:S02]  /*1200*/  ISETP.GE.U32.AND P0, PT, R30, UR34, PT ;  /* 0x000000221e007c0c */ /* 0x000fe4000bf06070 */
[----:B------:R-:W-:-:S04]  /*1210*/  IADD3.X R30, PT, PT, RZ, R36, RZ, P1, !PT ;  /* 0x00000024ff1e7210 */ /* 0x000fc80000ffe4ff */
[----:B------:R-:W-:-:S13]  /*1220*/  ISETP.GE.AND.EX P0, PT, R30, UR35, PT, P0 ;  /* 0x000000231e007c0c */ /* 0x000fda000bf06300 */
[----:B-1----:R-:W-:Y:S05]  /*1230*/  @P0 BRA `(.L_x_265) ;  /* 0x0000002000040947 */ /* 0x002fea0003800000 */
[----:B------:R-:W-:Y:S01]  /*1240*/  FMUL.FTZ R49, R49, 1 ;  /* 0x3f80000031317820 */ /* 0x000fe20000410000 */
[----:B------:R-:W0:Y:S03]  /*1250*/  LDC.64 R28, c[0x0][0x540] ;  /* 0x00015000ff1c7b82 */ /* 0x000e260000000a00 */
[----:B------:R-:W1:Y:S02]  /*1260*/  F2F.F64.F32 R30, R49 ;  /* 0x00000031001e7310 */ /* 0x000e640000201800 */
[----:B-1----:R-:W-:-:S07]  /*1270*/  DFMA R30, R30, UR74, R22 ;  /* 0x0000004a1e1e7c2b */ /* 0x002fce0008000016 */
[----:B0-----:R1:W-:Y:S01]  /*1280*/  STG.E.64 desc[UR76][R28.64], R30 ;  /* 0x0000001e1c007986 */ /* 0x0013e2000c101b4c */
[----:B------:R-:W-:Y:S05]  /*1290*/  BRA `(.L_x_265) ;  /* 0x0000001c00ec7947 */ /* 0x000fea0003800000 */
.L_x_264:
        /* <DEDUP_REMOVED lines=246> */
.L_x_268:
[----:B------:R-:W0:Y:S01]  /*2200*/  LDCU.64 UR48, c[0x0][0x540] ;  /* 0x0000a800ff3077ac */ /* 0x000e220008000a00 */
[----:B------:R-:W-:-:S04]  /*2210*/  FMUL.FTZ R32, R32, 1 ;  /* 0x3f80000020207820 */ /* 0x000fc80000410000 */
[----:B------:R-:W1:Y:S01]  /*2220*/  F2F.F64.F32 R28, R32 ;  /* 0x00000020001c7310 */ /* 0x000e620000201800 */
[----:B0-----:R-:W-:Y:S01]  /*2230*/  IADD3 R30, P0, PT, R30, UR48, RZ ;  /* 0x000000301e1e7c10 */ /* 0x001fe2000ff1e0ff */
[----:B-1----:R-:W-:-:S03]  /*2240*/  DFMA R28, R28, UR74, R22 ;  /* 0x0000004a1c1c7c2b */ /* 0x002fc60008000016 */
[----:B------:R-:W-:-:S05]  /*2250*/  IADD3.X R31, PT, PT, RZ, UR49, RZ, P0, !PT ;  /* 0x00000031ff1f7c10 */ /* 0x000fca00087fe4ff */
[----:B------:R0:W-:Y:S04]  /*2260*/  STG.E.64 desc[UR76][R30.64], R28 ;  /* 0x0000001c1e007986 */ /* 0x0001e8000c101b4c */
.L_x_267:
[----:B------:R-:W-:Y:S05]  /*2270*/  BSYNC.RECONVERGENT B0 ;  /* 0x0000000000007941 */ /* 0x000fea0003800200 */
.L_x_266:
[----:B0-----:R-:W-:-:S04]  /*2280*/  IADD3 R29, P1, PT, R17, R37, RZ ;  /* 0x00000025111d7210 */ /* 0x001fc80007f3e0ff */
[----:B------:R-:W-:Y:S01]  /*2290*/  ISETP.GE.U32.AND P0, PT, R29, R24, PT ;  /* 0x000000181d00720c */ /* 0x000fe20003f06070 */
[----:B------:R-:W-:-:S05]  /*22a0*/  IMAD.X R28, RZ, RZ, R36, P1 ;  /* 0x000000ffff1c7224 */ /* 0x000fca00008e0624 */
[----:B------:R-:W-:-:S13]  /*22b0*/  ISETP.GE.AND.EX P0, PT, R28, R25, PT, P0 ;  /* 0x000000191c00720c */ /* 0x000fda0003f06300 */
[----:B------:R-:W-:Y:S05]  /*22c0*/  @P0 BRA `(.L_x_265) ;  /* 0x0000000c00e00947 */ /* 0x000fea0003800000 */
[----:B------:R-:W-:Y:S01]  /*22d0*/  MOV R28, RZ ;  /* 0x000000ff001c7202 */ /* 0x000fe20000000f00 */
[----:B------:R-:W-:-:S04]  /*22e0*/  UISETP.NE.AND UP0, UPT, UR72, URZ, UPT ;  /* 0x000000ff4800728c */ /* 0x000fc8000bf05270 */
[----:B------:R-:W-:-:S05]  /*22f0*/  IMAD.HI.U32 R28, R29, UR36, R28 ;  /* 0x000000241d1c7c27 */ /* 0x000fca000f8e001c */
[----:B------:R-:W-:-:S04]  /*2300*/  SHF.R.U32.HI R31, RZ, UR37, R28 ;  /* 0x00000025ff1f7c19 */ /* 0x000fc8000801161c */
[----:B------:R-:W-:-:S05]  /*2310*/  IADD3 R30, PT, PT, -R31, RZ, RZ ;  /* 0x000000ff1f1e7210 */ /* 0x000fca0007ffe1ff */
[----:B------:R-:W-:-:S04]  /*2320*/  IMAD R30, R30, UR70, R29 ;  /* 0x000000461e1e7c24 */ /* 0x000fc8000f8e021d */
[----:B------:R-:W-:Y:S01]  /*2330*/  IMAD R30, R30, UR69, RZ ;  /* 0x000000451e1e7c24 */ /* 0x000fe2000f8e02ff */
        /* <DEDUP_REMOVED lines=234> */
.L_x_269:
[----:B------:R-:W0:Y:S01]  /*31e0*/  LDCU.64 UR48, c[0x0][0x540] ;  /* 0x0000a800ff3077ac */ /* 0x000e220008000a00 */
[----:B------:R-:W-:-:S04]  /*31f0*/  FMUL.FTZ R49, R49, 1 ;  /* 0x3f80000031317820 */ /* 0x000fc80000410000 */
[----:B------:R-:W1:Y:S01]  /*3200*/  F2F.F64.F32 R28, R49 ;  /* 0x00000031001c7310 */ /* 0x000e620000201800 */
[----:B0-----:R-:W-:Y:S01]  /*3210*/  IADD3 R30, P0, PT, R30, UR48, RZ ;  /* 0x000000301e1e7c10 */ /* 0x001fe2000ff1e0ff */
[----:B-1----:R-:W-:-:S04]  /*3220*/  DFMA R28, R28, UR74, R22 ;  /* 0x0000004a1c1c7c2b */ /* 0x002fc80008000016 */
[----:B------:R-:W-:-:S05]  /*3230*/  IMAD.X R31, RZ, RZ, UR49, P0 ;  /* 0x00000031ff1f7e24 */ /* 0x000fca00080e06ff */
[----:B------:R0:W-:Y:S03]  /*3240*/  STG.E.64 desc[UR76][R30.64], R28 ;  /* 0x0000001c1e007986 */ /* 0x0001e6000c101b4c */
.L_x_265:
[----:B------:R-:W-:Y:S01]  /*3250*/  IADD3 R37, P0, PT, R44, R37, RZ ;  /* 0x000000252c257210 */ /* 0x000fe20007f1e0ff */
[----:B------:R-:W-:Y:S01]  /*3260*/  IMAD.HI.U32 R27, R42, -0x2daee0ad, RZ ;  /* 0xd2511f532a1b7827 */ /* 0x000fe200078e00ff */
[----:B------:R-:W-:Y:S05]  /*3270*/  WARPSYNC.ALL ;  /* 0x0000000000007948 */ /* 0x000fea0003800000 */
[----:B------:R-:W-:Y:S01]  /*3280*/  IADD3.X R36, PT, PT, RZ, R36, RZ, P0, !PT ;  /* 0x00000024ff247210 */ /* 0x000fe200007fe4ff */
[----:B------:R-:W-:Y:S01]  /*3290*/  BAR.SYNC.DEFER_BLOCKING 0x0 ;  /* 0x0000000000007b1d */ /* 0x000fe20000010000 */
[----:B------:R-:W-:Y:S02]  /*32a0*/  ISETP.GE.U32.AND P0, PT, R37, R20, PT ;  /* 0x000000142500720c */ /* 0x000fe40003f06070 */
[----:B------:R-:W-:-:S02]  /*32b0*/  LOP3.LUT R34, R26, R27, RZ, 0x3c, !PT ;  /* 0x0000001b1a227212 */ /* 0x000fc400078e3cff */
[----:B------:R-:W-:-:S13]  /*32c0*/  ISETP.GE.AND.EX P0, PT, R36, R45, PT, P0 ;  /* 0x0000002d2400720c */ /* 0x000fda0003f06300 */
[----:B------:R-:W-:Y:S05]  /*32d0*/  @!P0 BRA `(.L_x_270) ;  /* 0xffffffd800488947 */ /* 0x000fea000383ffff */
[----:B------:R-:W-:Y:S05]  /*32e0*/  EXIT ;  /* 0x000000000000794d */ /* 0x000fea0003800000 */
        .weak           $__internal_18_$__cuda_sm20_div_s64
        .type           $__internal_18_$__cuda_sm20_div_s64,@function
        .size           $__internal_18_$__cuda_sm20_div_s64,(.L_x_356 - $__internal_18_$__cuda_sm20_div_s64)
$__internal_18_$__cuda_sm20_div_s64:
[----:B------:R-:W-:-:S04]  /*32f0*/  MOV R45, RZ ;  /* 0x000000ff002d7202 */ /* 0x000fc80000000f00 */
[----:B------:R-:W0:Y:S08]  /*3300*/  I2F.U64.RP R25, R44 ;  /* 0x0000002c00197312 */ /* 0x000e300000309000 */
[----:B0-----:R-:W0:Y:S02]  /*3310*/  MUFU.RCP R25, R25 ;  /* 0x0000001900197308 */ /* 0x001e240000001000 */
        /* <DEDUP_REMOVED lines=22> */
[----:B------:R-:W-:-:S03]  /*3480*/  SEL R23, R23, UR4, !P1 ;  /* 0x0000000417177c07 */ /* 0x000fc6000c800000 */
[----:B------:R-:W-:-:S04]  /*3490*/  IMAD.WIDE.U32 R20, P0, R21, R22, R20 ;  /* 0x0000001615147225 */ /* 0x000fc80007800014 */
[----:B------:R-:W-:-:S04]  /*34a0*/  IMAD.HI.U32 R30, R25, R22, RZ ;  /* 0x00000016191e7227 */ /* 0x000fc800078e00ff */
[----:B------:R-:W-:Y:S01]  /*34b0*/  IMAD.HI.U32 R20, P2, R25, R29, R20 ;  /* 0x0000001d19147227 */ /* 0x000fe20007840014 */
[----:B------:R-:W-:-:S03]  /*34c0*/  IADD3.X R29, PT, PT, RZ, ~UR5, RZ, P4, !PT ;  /* 0x80000005ff1d7c10 */ /* 0x000fc6000a7fe4ff */
[----:B------:R-:W-:-:S05]  /*34d0*/  IMAD R21, R25, R22, RZ ;  /* 0x0000001619157224 */ /* 0x000fca00078e02ff */
[----:B------:R-:W-:Y:S01]  /*34e0*/  IADD3 R22, P3, PT, R21, R20, RZ ;  /* 0x0000001415167210 */ /* 0x000fe20007f7e0ff */
[----:B------:R-:W-:Y:S01]  /*34f0*/  IMAD.X R21, R30, 0x1, R25, P0 ;  /* 0x000000011e157824 */ /* 0x000fe200000e0619 */
[----:B------:R-:W-:-:S03]  /*3500*/  SEL R25, R29, UR5, !P1 ;  /* 0x000000051d197c07 */ /* 0x000fc6000c800000 */
[----:B------:R-:W-:Y:S01]  /*3510*/  IMAD.HI.U32 R20, R22, R23, RZ ;  /* 0x0000001716147227 */ /* 0x000fe200078e00ff */
[----:B------:R-:W-:-:S03]  /*3520*/  IADD3.X R30, PT, PT, RZ, RZ, R21, P3, P2 ;  /* 0x000000ffff1e7210 */ /* 0x000fc60001fe4415 */
[----:B------:R-:W-:Y:S02]  /*3530*/  HFMA2 R21, -RZ, RZ, 0, 0 ;  /* 0x00000000ff157431 */ /* 0x000fe400000001ff */
        /* <DEDUP_REMOVED lines=12> */
[----:B------:R-:W-:Y:S02]  /*3600*/  ISETP.GE.U32.AND P0, PT, R33, R44, PT ;  /* 0x0000002c2100720c */ /* 0x000fe40003f06070 */
[----:B------:R-:W-:Y:S02]  /*3610*/  IADD3 R21, P2, PT, -R44, R33, RZ ;  /* 0x000000212c157210 */ /* 0x000fe40007f5e1ff */
[----:B------:R-:W-:-:S02]  /*3620*/  ISETP.GE.U32.AND.EX P0, PT, R30, RZ, PT, P0 ;  /* 0x000000ff1e00720c */ /* 0x000fc40003f06100 */
[----:B------:R-:W-:Y:S02]  /*3630*/  IADD3.X R23, PT, PT, R30, -0x1, RZ, P2, !PT ;  /* 0xffffffff1e177810 */ /* 0x000fe400017fe4ff */
[----:B------:R-:W-:Y:S02]  /*3640*/  SEL R21, R21, R33, P0 ;  /* 0x0000002115157207 */ /* 0x000fe40000000000 */
[----:B------:R-:W-:Y:S02]  /*3650*/  IADD3.X R22, PT, PT, RZ, R31, RZ, P3, !PT ;  /* 0x0000001fff167210 */ /* 0x000fe40001ffe4ff */
[----:B------:R-:W-:Y:S02]  /*3660*/  SEL R29, R20, R29, P0 ;  /* 0x0000001d141d7207 */ /* 0x000fe40000000000 */
[----:B------:R-:W-:Y:S02]  /*3670*/  SEL R23, R23, R30, P0 ;  /* 0x0000001e17177207 */ /* 0x000fe40000000000 */
[----:B------:R-:W-:-:S02]  /*3680*/  ISETP.GE.U32.AND P2, PT, R21, R44, PT ;  /* 0x0000002c1500720c */ /* 0x000fc40003f46070 */
[----:B------:R-:W-:Y:S02]  /*3690*/  SEL R20, R22, R31, P0 ;  /* 0x0000001f16147207 */ /* 0x000fe40000000000 */
[----:B------:R-:W-:Y:S02]  /*36a0*/  IADD3 R22, P3, PT, R29, 0x1, RZ ;  /* 0x000000011d167810 */ /* 0x000fe40007f7e0ff */
[----:B------:R-:W-:Y:S02]  /*36b0*/  ISETP.GE.U32.AND.EX P0, PT, R23, RZ, PT, P2 ;  /* 0x000000ff1700720c */ /* 0x000fe40003f06120 */
[----:B------:R-:W-:Y:S01]  /*36c0*/  MOV R25, 0x0 ;  /* 0x0000000000197802 */ /* 0x000fe20000000f00 */
[----:B------:R-:W-:Y:S01]  /*36d0*/  IMAD.X R23, RZ, RZ, R20, P3 ;  /* 0x000000ffff177224 */ /* 0x000fe200018e0614 */
[----:B------:R-:W-:-:S04]  /*36e0*/  SEL R22, R22, R29, P0 ;  /* 0x0000001d16167207 */ /* 0x000fc80000000000 */
[----:B------:R-:W-:Y:S02]  /*36f0*/  SEL R23, R23, R20, P0 ;  /* 0x0000001417177207 */ /* 0x000fe40000000000 */
[-C--:B------:R-:W-:Y:S02]  /*3700*/  IADD3 R21, P2, PT, RZ, -R22.reuse, RZ ;  /* 0x80000016ff157210 */ /* 0x080fe40007f5e0ff */
[----:B------:R-:W-:Y:S02]  /*3710*/  ISETP.NE.U32.AND P0, PT, R44, RZ, PT ;  /* 0x000000ff2c00720c */ /* 0x000fe40003f05070 */
[----:B------:R-:W-:Y:S02]  /*3720*/  IADD3.X R20, PT, PT, RZ, ~R23, RZ, P2, !PT ;  /* 0x80000017ff147210 */ /* 0x000fe400017fe4ff */
[----:B------:R-:W-:Y:S02]  /*3730*/  ISETP.NE.AND.EX P0, PT, RZ, RZ, PT, P0 ;  /* 0x000000ffff00720c */ /* 0x000fe40003f05300 */
[----:B------:R-:W-:-:S02]  /*3740*/  SEL R22, R21, R22, !P1 ;  /* 0x0000001615167207 */ /* 0x000fc40004800000 */
[----:B------:R-:W-:Y:S02]  /*3750*/  SEL R23, R20, R23, !P1 ;  /* 0x0000001714177207 */ /* 0x000fe40004800000 */
[----:B------:R-:W-:Y:S02]  /*3760*/  SEL R22, R22, 0xffffffff, P0 ;  /* 0xffffffff16167807 */ /* 0x000fe40000000000 */
[----:B------:R-:W-:Y:S01]  /*3770*/  SEL R23, R23, 0xffffffff, P0 ;  /* 0xffffffff17177807 */ /* 0x000fe20000000000 */
[----:B------:R-:W-:Y:S06]  /*3780*/  RET.REL.NODEC R24 `(_ZN2at6native54_GLOBAL__N__3a6f1fcb_21_DistributionNormal_cu_0c5b6e8543distribution_elementwise_grid_stride_kernelIdLi2EZNS0_9templates4cuda20normal_and_transformIddPNS_17CUDAGeneratorImplEZZZNS4_13normal_kernelIS7_EEvRKNS_10TensorBaseEddT_ENKUlvE_clEvENKUlvE_clEvEUldE_EEvRNS_18TensorIteratorBaseET1_T2_EUlP24curandStatePhilox4_32_10E0_ZNS1_27distribution_nullary_kernelIdd6float4S7_SM_SF_EEvSH_SJ_RKT3_T4_EUlidE0_EEvlNS_15PhiloxCudaStateESI_SJ_) ;  /* 0xffffffc8181c7950 */ /* 0x000fec0003c3ffff */
.L_x_271:
        /* <DEDUP_REMOVED lines=15> */
.L_x_356:


//--------------------- .text._ZN2at6native54_GLOBAL__N__3a6f1fcb_21_DistributionNormal_cu_0c5b6e8543distribution_elementwise_grid_stride_kernelIdLi2EZNS0_9templates4cuda20normal_and_transformIddPNS_17CUDAGeneratorImplEZZZNS4_13normal_kernelIS7_EEvRKNS_10TensorBaseEddT_ENKUlvE_clEvENKUlvE_clEvEUldE_EEvRNS_18TensorIteratorBaseET1_T2_EUlP24curandStatePhilox4_32_10E0_ZNS1_27distribution_nullary_kernelIdd6float4S7_SM_SF_EEvSH_SJ_RKT3_T4_EUlidE_EEvlNS_15PhiloxCudaStateESI_SJ_ --------------------------
	.section	.text._ZN2at6native54_GLOBAL__N__3a6f1fcb_21_DistributionNormal_cu_0c5b6e8543distribution_elementwise_grid_stride_kernelIdLi2EZNS0_9templates4cuda20normal_and_transformIddPNS_17CUDAGeneratorImplEZZZNS4_13normal_kernelIS7_EEvRKNS_10TensorBaseEddT_ENKUlvE_clEvENKUlvE_clEvEUldE_EEvRNS_18TensorIteratorBaseET1_T2_EUlP24curandStatePhilox4_32_10E0_ZNS1_27distribution_nullary_kernelIdd6float4S7_SM_SF_EEvSH_SJ_RKT3_T4_EUlidE_EEvlNS_15PhiloxCudaStateESI_SJ_,"ax",@progbits
	.align	128
.text._ZN2at6native54_GLOBAL__N__3a6f1fcb_21_DistributionNormal_cu_0c5b6e8543distribution_elementwise_grid_stride_kernelIdLi2EZNS0_9templates4cuda20normal_and_transformIddPNS_17CUDAGeneratorImplEZZZNS4_13normal_kernelIS7_EEvRKNS_10TensorBaseEddT_ENKUlvE_clEvENKUlvE_clEvEUldE_EEvRNS_18TensorIteratorBaseET1_T2_EUlP24curandStatePhilox4_32_10E0_ZNS1_27distribution_nullary_kernelIdd6float4S7_SM_SF_EEvSH_SJ_RKT3_T4_EUlidE_EEvlNS_15PhiloxCudaStateESI_SJ_:
        .type           _ZN2at6native54_GLOBAL__N__3a6f1fcb_21_DistributionNormal_cu_0c5b6e8543distribution_elementwise_grid_stride_kernelIdLi2EZNS0_9templates4cuda20normal_and_transformIddPNS_17CUDAGeneratorImplEZZZNS4_13normal_kernelIS7_EEvRKNS_10TensorBaseEddT_ENKUlvE_clEvENKUlvE_clEvEUldE_EEvRNS_18TensorIteratorBaseET1_T2_EUlP24curandStatePhilox4_32_10E0_ZNS1_27distribution_nullary_kernelIdd6float4S7_SM_SF_EEvSH_SJ_RKT3_T4_EUlidE_EEvlNS_15PhiloxCudaStateESI_SJ_,@function
        .size           _ZN2at6native54_GLOBAL__N__3a6f1fcb_21_DistributionNormal_cu_0c5b6e8543distribution_elementwise_grid_stride_kernelIdLi2EZNS0_9templates4cuda20normal_and_transformIddPNS_17CUDAGeneratorImplEZZZNS4_13normal_kernelIS7_EEvRKNS_10TensorBaseEddT_ENKUlvE_clEvENKUlvE_clEvEUldE_EEvRNS_18TensorIteratorBaseET1_T2_EUlP24curandStatePhilox4_32_10E0_ZNS1_27distribution_nullary_kernelIdd6float4S7_SM_SF_EEvSH_SJ_RKT3_T4_EUlidE_EEvlNS_15PhiloxCudaStateESI_SJ_,(.L_x_358 - _ZN2at6native54_GLOBAL__N__3a6f1fcb_21_DistributionNormal_cu_0c5b6e8543distribution_elementwise_grid_stride_kernelIdLi2EZNS0_9templates4cuda20normal_and_transformIddPNS_17CUDAGeneratorImplEZZZNS4_13normal_kernelIS7_EEvRKNS_10TensorBaseEddT_ENKUlvE_clEvENKUlvE_clEvEUldE_EEvRNS_18TensorIteratorBaseET1_T2_EUlP24curandStatePhilox4_32_10E0_ZNS1_27distribution_nullary_kernelIdd6float4S7_SM_SF_EEvSH_SJ_RKT3_T4_EUlidE_EEvlNS_15PhiloxCudaStateESI_SJ_)
        .other          _ZN2at6native54_GLOBAL__N__3a6f1fcb_21_DistributionNormal_cu_0c5b6e8543distribution_elementwise_grid_stride_kernelIdLi2EZNS0_9templates4cuda20normal_and_transformIddPNS_17CUDAGeneratorImplEZZZNS4_13normal_kernelIS7_EEvRKNS_10TensorBaseEddT_ENKUlvE_clEvENKUlvE_clEvEUldE_EEvRNS_18TensorIteratorBaseET1_T2_EUlP24curandStatePhilox4_32_10E0_ZNS1_27distribution_nullary_kernelIdd6float4S7_SM_SF_EEvSH_SJ_RKT3_T4_EUlidE_EEvlNS_15PhiloxCudaStateESI_SJ_,@"STO_CUDA_ENTRY STV_DEFAULT"
_ZN2at6native54_GLOBAL__N__3a6f1fcb_21_DistributionNormal_cu_0c5b6e8543distribution_elementwise_grid_stride_kernelIdLi2EZNS0_9templates4cuda20normal_and_transformIddPNS_17CUDAGeneratorImplEZZZNS4_13normal_kernelIS7_EEvRKNS_10TensorBaseEddT_ENKUlvE_clEvENKUlvE_clEvEUldE_EEvRNS_18TensorIteratorBaseET1_T2_EUlP24curandStatePhilox4_32_10E0_ZNS1_27distribution_nullary_kernelIdd6float4S7_SM_SF_EEvSH_SJ_RKT3_T4_EUlidE_EEvlNS_15PhiloxCudaStateESI_SJ_:
        /* <DEDUP_REMOVED lines=22> */
[----:B------:R-:W-:-:S02]  /*0160*/  IMAD.MOV.U32 R36, RZ, RZ, R40 ;  /* 0x000000ffff247224 */ /* 0x000fc400078e0028 */
[----:B------:R-:W-:Y:S01]  /*0170*/  IMAD.WIDE.U32 R8, R40, -0x326172a9, RZ ;  /* 0xcd9e8d5728087825 */ /* 0x000fe200078e00ff */
        /* <DEDUP_REMOVED lines=8> */
[----:B------:R-:W-:Y:S02]  /*0200*/  SHF.R.U32.HI R2, RZ, 0x2, R5 ;  /* 0x00000002ff027819 */ /* 0x000fe40000011605 */
[----:B------:R-:W-:Y:S01]  /*0210*/  IADD3 R5, PT, PT, R26, 0x3c6ef372, RZ ;  /* 0x3c6ef3721a057810 */ /* 0x000fe20007ffe0ff */
        /* <DEDUP_REMOVED lines=32> */
[----:B------:R-:W-:Y:S02]  /*0420*/  VIADD R12, R26, 0x1715609d ;  /* 0x1715609d1a0c7836 */ /* 0x000fe40000000000 */
        /* <DEDUP_REMOVED lines=13> */
[----:B------:R-:W-:Y:S01]  /*0500*/  MOV R18, R40 ;  /* 0x0000002800127202 */ /* 0x000fe20000000f00 */
[----:B------:R-:W-:Y:S01]  /*0510*/  VIADD R39, R27, 0xdb3d7428 ;  /* 0xdb3d74281b277836 */ /* 0x000fe20000000000 */
[----:B------:R-:W-:Y:S01]  /*0520*/  LOP3.LUT R38, R37, R38, R29, 0x96, !PT ;  /* 0x0000002625267212 */ /* 0x000fe200078e961d */
[----:B------:R-:W-:-:S04]  /*0530*/  IMAD.WIDE.U32 R30, R30, -0x2daee0ad, RZ ;  /* 0xd2511f531e1e7825 */ /* 0x000fc800078e00ff */
[----:B------:R-:W-:Y:S01]  /*0540*/  IMAD.MOV.U32 R19, RZ, RZ, R41 ;  /* 0x000000ffff137224 */ /* 0x000fe200078e0029 */
[----:B------:R-:W-:Y:S01]  /*0550*/  LOP3.LUT R47, R39, R20, R31, 0x96, !PT ;  /* 0x00000014272f7212 */ /* 0x000fe200078e961f */
[----:B------:R-:W-:Y:S01]  /*0560*/  IMAD.SHL.U32 R40, R17, 0x2, RZ ;  /* 0x0000000211287824 */ /* 0x000fe200078e00ff */
[----:B------:R-:W-:Y:S06]  /*0570*/  BRA.U UP0, `(.L_x_272) ;  /* 0x0000000100547547 */ /* 0x000fec000b800000 */
[----:B------:R-:W0:Y:S01]  /*0580*/  I2F.U32.RP R22, R40 ;  /* 0x0000002800167306 */ /* 0x000e220000209000 */
[----:B------:R-:W-:Y:S01]  /*0590*/  IMAD.MOV R23, RZ, RZ, -R40 ;  /* 0x000000ffff177224 */ /* 0x000fe200078e0a28 */
[----:B------:R-:W-:-:S06]  /*05a0*/  ISETP.NE.U32.AND P2, PT, R40, RZ, PT ;  /* 0x000000ff2800720c */ /* 0x000fcc0003f45070 */
[----:B0-----:R-:W0:Y:S02]  /*05b0*/  MUFU.RCP R22, R22 ;  /* 0x0000001600167308 */ /* 0x001e240000001000 */
[----:B0-----:R-:W-:-:S06]  /*05c0*/  VIADD R20, R22, 0xffffffe ;  /* 0x0ffffffe16147836 */ /* 0x001fcc0000000000 */
[----:B------:R0:W1:Y:S02]  /*05d0*/  F2I.FTZ.U32.TRUNC.NTZ R21, R20 ;  /* 0x0000001400157305 */ /* 0x000064000021f000 */
[----:B0-----:R-:W-:Y:S01]  /*05e0*/  MOV R20, RZ ;  /* 0x000000ff00147202 */ /* 0x001fe20000000f00 */
[----:B-1----:R-:W-:-:S04]  /*05f0*/  IMAD R23, R23, R21, RZ ;  /* 0x0000001517177224 */ /* 0x002fc800078e02ff */
[----:B------:R-:W-:-:S06]  /*0600*/  IMAD.HI.U32 R21, R21, R23, R20 ;  /* 0x0000001715157227 */ /* 0x000fcc00078e0014 */
[----:B------:R-:W-:-:S04]  /*0610*/  IMAD.HI.U32 R21, R21, UR4, RZ ;  /* 0x0000000415157c27 */ /* 0x000fc8000f8e00ff */
[----:B------:R-:W-:-:S04]  /*0620*/  IMAD.MOV R23, RZ, RZ, -R21 ;  /* 0x000000ffff177224 */ /* 0x000fc800078e0a15 */
[----:B------:R-:W-:-:S05]  /*0630*/  IMAD R23, R40, R23, UR4 ;  /* 0x0000000428177e24 */ /* 0x000fca000f8e0217 */
[----:B------:R-:W-:-:S13]  /*0640*/  ISETP.GE.U32.AND P0, PT, R23, R40, PT ;  /* 0x000000281700720c */ /* 0x000fda0003f06070 */
[----:B------:R-:W-:Y:S01]  /*0650*/  @P0 IMAD.IADD R23, R23, 0x1, -R40 ;  /* 0x0000000117170824 */ /* 0x000fe200078e0a28 */
[----:B------:R-:W-:-:S04]  /*0660*/  @P0 IADD3 R21, PT, PT, R21, 0x1, RZ ;  /* 0x0000000115150810 */ /* 0x000fc80007ffe0ff */
[----:B------:R-:W-:Y:S02]  /*0670*/  ISETP.GE.U32.AND P1, PT, R23, R40, PT ;  /* 0x000000281700720c */ /* 0x000fe40003f26070 */
[----:B------:R-:W-:-:S11]  /*0680*/  MOV R23, RZ ;  /* 0x000000ff00177202 */ /* 0x000fd60000000f00 */
[----:B------:R-:W-:Y:S01]  /*0690*/  @P1 VIADD R21, R21, 0x1 ;  /* 0x0000000115151836 */ /* 0x000fe20000000000 */
[----:B------:R-:W-:-:S05]  /*06a0*/  @!P2 LOP3.LUT R21, RZ, R40, RZ, 0x33, !PT ;  /* 0x00000028ff15a212 */ /* 0x000fca00078e33ff */
[----:B------:R-:W-:Y:S01]  /*06b0*/  IMAD.MOV.U32 R22, RZ, RZ, R21 ;  /* 0x000000ffff167224 */ /* 0x000fe200078e0015 */
[----:B------:R-:W-:Y:S06]  /*06c0*/  BRA `(.L_x_273) ;  /* 0x0000000000087947 */ /* 0x000fec0003800000 */
.L_x_272:
[----:B------:R-:W-:-:S07]  /*06d0*/  MOV R34, 0x6f0 ;  /* 0x000006f000227802 */ /* 0x000fce0000000f00 */
[----:B------:R-:W-:Y:S05]  /*06e0*/  CALL.REL.NOINC `($__internal_19_$__cuda_sm20_div_s64) ;  /* 0x0000000800247944 */ /* 0x000fea0003c00000 */
.L_x_273:
[----:B------:R-:W-:-:S05]  /*06f0*/  IMAD.WIDE.U32 R20, R33, UR8, RZ ;  /* 0x0000000821147c25 */ /* 0x000fca000f8e00ff */
[C---:B------:R-:W-:Y:S01]  /*0700*/  SHF.L.U64.HI R21, R20.reuse, 0x1, R21 ;  /* 0x0000000114157819 */ /* 0x040fe20000010215 */
[----:B------:R-:W-:-:S04]  /*0710*/  IMAD.SHL.U32 R20, R20, 0x2, RZ ;  /* 0x0000000214147824 */ /* 0x000fc800078e00ff */
[----:B------:R-:W-:Y:S02]  /*0720*/  IMAD R33, R21, R22, RZ ;  /* 0x0000001615217224 */ /* 0x000fe400078e02ff */
[----:B------:R-:W-:-:S04]  /*0730*/  IMAD.WIDE.U32 R24, R22, R20, R20 ;  /* 0x0000001416187225 */ /* 0x000fc800078e0014 */
[----:B------:R-:W-:Y:S01]  /*0740*/  IMAD R33, R23, R20, R33 ;  /* 0x0000001417217224 */ /* 0x000fe200078e0221 */
[----:B------:R-:W-:-:S03]  /*0750*/  ISETP.GE.U32.AND P0, PT, R18, R24, PT ;  /* 0x000000181200720c */ /* 0x000fc60003f06070 */
[----:B------:R-:W-:-:S05]  /*0760*/  IMAD.IADD R44, R25, 0x1, R33 ;  /* 0x00000001192c7824 */ /* 0x000fca00078e0221 */
[----:B------:R-:W-:-:S13]  /*0770*/  ISETP.GE.AND.EX P0, PT, R19, R44, PT, P0 ;  /* 0x0000002c1300720c */ /* 0x000fda0003f06300 */
[----:B------:R-:W-:Y:S05]  /*0780*/  @P0 EXIT ;  /* 0x000000000000094d */ /* 0x000fea0003800000 */
[----:B------:R-:W0:Y:S01]  /*0790*/  LDC.64 R22, c[0x0][0x3b8] ;  /* 0x0000ee00ff167b82 */ /* 0x000e220000000a00 */
[----:B------:R-:W-:Y:S01]  /*07a0*/  IMAD.HI.U32 R49, R38, -0x2daee0ad, RZ ;  /* 0xd2511f5326317827 */ /* 0x000fe200078e00ff */
[----:B------:R-:W-:Y:S01]  /*07b0*/  LOP3.LUT R45, R32, 0x3, RZ, 0xc0, !PT ;  /* 0x00000003202d7812 */ /* 0x000fe200078ec0ff */
[----:B------:R-:W1:Y:S01]  /*07c0*/  LDCU UR4, c[0x0][0x3b0] ;  /* 0x00007600ff0477ac */ /* 0x000e620008000800 */
[----:B------:R-:W-:Y:S01]  /*07d0*/  IADD3 R46, PT, PT, R27, -0x695add53, RZ ;  /* 0x96a522ad1b2e7810 */ /* 0x000fe20007ffe0ff */
[----:B------:R-:W-:Y:S01]  /*07e0*/  IMAD.HI.U32 R43, R47, -0x326172a9, RZ ;  /* 0xcd9e8d572f2b7827 */ /* 0x000fe200078e00ff */
[----:B------:R-:W-:Y:S01]  /*07f0*/  LOP3.LUT R49, R30, R49, RZ, 0x3c, !PT ;  /* 0x000000311e317212 */ /* 0x000fe200078e3cff */
[----:B------:R-:W2:Y:S01]  /*0800*/  LDCU.64 UR10, c[0x0][0x3c0] ;  /* 0x00007800ff0a77ac */ /* 0x000ea20008000a00 */
[----:B------:R-:W3:Y:S02]  /*0810*/  LDC.64 R20, c[0x0][0x380] ;  /* 0x0000e000ff147b82 */ /* 0x000ee40000000a00 */
[----:B------:R-:W-:Y:S01]  /*0820*/  LOP3.LUT R43, R42, R28, R43, 0x96, !PT ;  /* 0x0000001c2a2b7212 */ /* 0x000fe200078e962b */
[----:B------:R-:W4:Y:S06]  /*0830*/  LDCU.64 UR8, c[0x0][0x3a8] ;  /* 0x00007500ff0877ac */ /* 0x000f2c0008000a00 */
.L_x_281:
[----:B------:R-:W-:Y:S01]  /*0840*/  VIADD R0, R0, 0x1 ;  /* 0x0000000100007836 */ /* 0x000fe20000000000 */
[----:B------:R-:W-:Y:S03]  /*0850*/  BSSY.RECONVERGENT B0, `(.L_x_274) ;  /* 0x000000c000007945 */ /* 0x000fe60003800200 */
[C---:B-1-34-:R-:W-:Y:S01]  /*0860*/  IMAD.WIDE.U32 R30, R0.reuse, -0x2daee0ad, RZ ;  /* 0xd2511f53001e7825 */ /* 0x05afe200078e00ff */
[----:B------:R-:W-:-:S13]  /*0870*/  ISETP.NE.AND P0, PT, R0, RZ, PT ;  /* 0x000000ff0000720c */ /* 0x000fda0003f05270 */
[----:B------:R-:W-:Y:S05]  /*0880*/  @P0 BRA `(.L_x_275) ;  /* 0x0000000000200947 */ /* 0x000fea0003800000 */
        /* <DEDUP_REMOVED lines=8> */
.L_x_275:
[----:B-12-4-:R-:W-:Y:S05]  /*0910*/  BSYNC.RECONVERGENT B0 ;  /* 0x0000000000007941 */ /* 0x016fea0003800200 */
.L_x_274:
[----:B------:R-:W-:Y:S01]  /*0920*/  LOP3.LUT R34, R41, R31, R27, 0x96, !PT ;  /* 0x0000001f29227212 */ /* 0x000fe200078e961b */
[----:B------:R-:W-:Y:S01]  /*0930*/  IMAD.WIDE.U32 R28, R36, -0x326172a9, RZ ;  /* 0xcd9e8d57241c7825 */ /* 0x000fe200078e00ff */
[----:B------:R-:W-:Y:S02]  /*0940*/  ISETP.GT.AND P0, PT, R45, 0x1, PT ;  /* 0x000000012d00780c */ /* 0x000fe40003f04270 */
[----:B------:R-:W-:Y:S01]  /*0950*/  LOP3.LUT R49, R49, R46, RZ, 0x3c, !PT ;  /* 0x0000002e31317212 */ /* 0x000fe200078e3cff */
        /* <DEDUP_REMOVED lines=31> */
[----:B------:R-:W-:Y:S01]  /*0b50*/  IMAD.MOV.U32 R31, RZ, RZ, R47 ;  /* 0x000000ffff1f7224 */ /* 0x000fe200078e002f */
[----:B------:R-:W-:Y:S01]  /*0b60*/  LOP3.LUT R47, R39, R34, R33, 0x96, !PT ;  /* 0x00000022272f7212 */ /* 0x000fe200078e9621 */
[----:B------:R-:W-:-:S04]  /*0b70*/  IMAD.WIDE.U32 R28, R28, -0x326172a9, RZ ;  /* 0xcd9e8d571c1c7825 */ /* 0x000fc800078e00ff */
[----:B------:R-:W-:Y:S01]  /*0b80*/  IMAD.HI.U32 R35, R47, -0x326172a9, RZ ;  /* 0xcd9e8d572f237827 */ /* 0x000fe200078e00ff */
[----:B------:R-:W-:-:S04]  /*0b90*/  LOP3.LUT R38, R37, R30, R29, 0x96, !PT ;  /* 0x0000001e25267212 */ /* 0x000fc800078e961d */
        /* <DEDUP_REMOVED lines=8> */
.L_x_276:
[----:B------:R-:W-:Y:S01]  /*0c20*/  ISETP.NE.AND P0, PT, R45, 0x3, PT ;  /* 0x000000032d00780c */ /* 0x000fe20003f05270 */
[----:B------:R-:W-:Y:S01]  /*0c30*/  IMAD.MOV.U32 R43, RZ, RZ, R48 ;  /* 0x000000ffff2b7224 */ /* 0x000fe200078e0030 */
[----:B------:R-:W-:-:S11]  /*0c40*/  MOV R28, R34 ;  /* 0x00000022001c7202 */ /* 0x000fd60000000f00 */
[----:B------:R-:W-:Y:S02]  /*0c50*/  @P0 IMAD.MOV.U32 R43, RZ, RZ, R49 ;  /* 0x000000ffff2b0224 */ /* 0x000fe400078e0031 */
[----:B------:R-:W-:-:S07]  /*0c60*/  @P0 IMAD.MOV.U32 R28, RZ, RZ, R48 ;  /* 0x000000ffff1c0224 */ /* 0x000fce00078e0030 */
.L_x_277:
[----:B------:R-:W-:Y:S01]  /*0c70*/  HFMA2 R30, -RZ, RZ, 0.1171875, 0 ;  /* 0x2f800000ff1e7431 */ /* 0x000fe200000001ff */
[----:B------:R-:W-:Y:S01]  /*0c80*/  I2FP.F32.U32 R29, R43 ;  /* 0x0000002b001d7245 */ /* 0x000fe20000201000 */
[----:B------:R-:W-:Y:S01]  /*0c90*/  IMAD.MOV.U32 R31, RZ, RZ, 0x30c90fdb ;  /* 0x30c90fdbff1f7424 */ /* 0x000fe200078e00ff */
[----:B---3--:R-:W-:Y:S01]  /*0ca0*/  ISETP.GE.U32.AND P0, PT, R18, R20, PT ;  /* 0x000000141200720c */ /* 0x008fe20003f06070 */
[----:B------:R-:W-:Y:S01]  /*0cb0*/  BSSY.RECONVERGENT B0, `(.L_x_278) ;  /* 0x0000017000007945 */ /* 0x000fe20003800200 */
[----:B------:R-:W-:Y:S02]  /*0cc0*/  IADD3 R35, P2, PT, R17, R18, RZ ;  /* 0x0000001211237210 */ /* 0x000fe40007f5e0ff */
[----:B------:R-:W-:Y:S02]  /*0cd0*/  ISETP.GE.AND.EX P0, PT, R19, R21, PT, P0 ;  /* 0x000000151300720c */ /* 0x000fe40003f06300 */
[----:B------:R-:W-:Y:S01]  /*0ce0*/  ISETP.GE.U32.AND P1, PT, R35, R20, PT ;  /* 0x000000142300720c */ /* 0x000fe20003f26070 */
[----:B------:R-:W-:Y:S01]  /*0cf0*/  FFMA.FTZ R29, R29, R30, 1.1641532182693481445e-10 ;  /* 0x2f0000001d1d7423 */ /* 0x000fe2000001001e */
[----:B------:R-:W-:-:S05]  /*0d00*/  IMAD.X R48, RZ, RZ, R19, P2 ;  /* 0x000000ffff307224 */ /* 0x000fca00010e0613 */
[----:B------:R-:W1:Y:S01]  /*0d10*/  MUFU.LG2 R29, R29 ;  /* 0x0000001d001d7308 */ /* 0x000e620000000c00 */
[----:B------:R-:W-:Y:S02]  /*0d20*/  ISETP.GE.AND.EX P1, PT, R48, R21, PT, P1 ;  /* 0x000000153000720c */ /* 0x000fe40003f26310 */
[----:B------:R-:W-:-:S05]  /*0d30*/  I2FP.F32.U32 R48, R28 ;  /* 0x0000001c00307245 */ /* 0x000fca0000201000 */
[----:B------:R-:W-:Y:S01]  /*0d40*/  FFMA.FTZ R48, R48, R31, 7.314590599882819788e-10 ;  /* 0x30490fdb30307423 */ /* 0x000fe2000001001f */
[----:B-1----:R-:W-:-:S04]  /*0d50*/  FMUL.FTZ R30, R29, 0.69314718246459960938 ;  /* 0x3f3172181d1e7820 */ /* 0x002fc80000410000 */
[----:B------:R-:W-:-:S04]  /*0d60*/  FMUL.FTZ R30, R30, -2 ;  /* 0xc00000001e1e7820 */ /* 0x000fc80000410000 */
[----:B------:R1:W2:Y:S01]  /*0d70*/  MUFU.SQRT R43, R30 ;  /* 0x0000001e002b7308 */ /* 0x0002a20000002000 */
[----:B------:R-:W-:Y:S05]  /*0d80*/  @P0 BRA `(.L_x_279) ;  /* 0x0000000000240947 */ /* 0x000fea0003800000 */
[----:B------:R-:W-:Y:S01]  /*0d90*/  FMUL.RZ R50, R48, 0.15915493667125701904 ;  /* 0x3e22f98330327820 */ /* 0x000fe2000040c000 */
[----:B------:R-:W-:-:S03]  /*0da0*/  IMAD R29, R18, UR4, RZ ;  /* 0x00000004121d7c24 */ /* 0x000fc6000f8e02ff */
[----:B------:R-:W2:Y:S02]  /*0db0*/  MUFU.SIN R28, R50 ;  /* 0x00000032001c7308 */ /* 0x000ea40000000400 */
[----:B--2---:R-:W-:Y:S01]  /*0dc0*/  FMUL.FTZ R49, R43, R28 ;  /* 0x0000001c2b317220 */ /* 0x004fe20000410000 */
[----:B------:R-:W-:-:S05]  /*0dd0*/  IADD3 R28, P0, PT, R29, UR8, RZ ;  /* 0x000000081d1c7c10 */ /* 0x000fca000ff1e0ff */
[----:B-1----:R-:W0:Y:S01]  /*0de0*/  F2F.F64.F32 R30, R49 ;  /* 0x00000031001e7310 */ /* 0x002e220000201800 */
[----:B------:R-:W-:Y:S01]  /*0df0*/  LEA.HI.X.SX32 R29, R29, UR9, 0x1, P0 ;  /* 0x000000091d1d7c11 */ /* 0x000fe200080f0eff */
[----:B0-----:R-:W-:-:S07]  /*0e00*/  DFMA R30, R30, UR10, R22 ;  /* 0x0000000a1e1e7c2b */ /* 0x001fce0008000016 */
[----:B------:R3:W-:Y:S04]  /*0e10*/  STG.E.64 desc[UR6][R28.64], R30 ;  /* 0x0000001e1c007986 */ /* 0x0007e8000c101b06 */
.L_x_279:
[----:B------:R-:W-:Y:S05]  /*0e20*/  BSYNC.RECONVERGENT B0 ;  /* 0x0000000000007941 */ /* 0x000fea0003800200 */
.L_x_278:
[----:B------:R-:W-:Y:S05]  /*0e30*/  @P1 BRA `(.L_x_280) ;  /* 0x0000000000241947 */ /* 0x000fea0003800000 */
[----:B------:R-:W-:Y:S01]  /*0e40*/  FMUL.RZ R48, R48, 0.15915493667125701904 ;  /* 0x3e22f98330307820 */ /* 0x000fe2000040c000 */
[----:B------:R-:W-:-:S03]  /*0e50*/  IMAD R35, R35, UR4, RZ ;  /* 0x0000000423237c24 */ /* 0x000fc6000f8e02ff */
[----:B---3--:R-:W2:Y:S02]  /*0e60*/  MUFU.COS R28, R48 ;  /* 0x00000030001c7308 */ /* 0x008ea40000000000 */
[----:B--2---:R-:W-:Y:S01]  /*0e70*/  FMUL.FTZ R43, R43, R28 ;  /* 0x0000001c2b2b7220 */ /* 0x004fe20000410000 */
[----:B------:R-:W-:-:S05]  /*0e80*/  IADD3 R28, P0, PT, R35, UR8, RZ ;  /* 0x00000008231c7c10 */ /* 0x000fca000ff1e0ff */
[----:B-1----:R-:W0:Y:S01]  /*0e90*/  F2F.F64.F32 R30, R43 ;  /* 0x0000002b001e7310 */ /* 0x002e220000201800 */
[----:B------:R-:W-:Y:S01]  /*0ea0*/  LEA.HI.X.SX32 R29, R35, UR9, 0x1, P0 ;  /* 0x00000009231d7c11 */ /* 0x000fe200080f0eff */
[----:B0-----:R-:W-:-:S07]  /*0eb0*/  DFMA R30, R30, UR10, R22 ;  /* 0x0000000a1e1e7c2b */ /* 0x001fce0008000016 */
[----:B------:R4:W-:Y:S04]  /*0ec0*/  STG.E.64 desc[UR6][R28.64], R30 ;  /* 0x0000001e1c007986 */ /* 0x0009e8000c101b06 */
.L_x_280:
[----:B------:R-:W-:Y:S01]  /*0ed0*/  IADD3 R18, P0, PT, R40, R18, RZ ;  /* 0x0000001228127210 */ /* 0x000fe20007f1e0ff */
[----:B------:R-:W-:Y:S01]  /*0ee0*/  IMAD.HI.U32 R49, R38, -0x2daee0ad, RZ ;  /* 0xd2511f5326317827 */ /* 0x000fe200078e00ff */
[----:B------:R-:W-:Y:S05]  /*0ef0*/  WARPSYNC.ALL ;  /* 0x0000000000007948 */ /* 0x000fea0003800000 */
[----:B------:R-:W-:Y:S01]  /*0f00*/  IADD3.X R19, PT, PT, RZ, R19, RZ, P0, !PT ;  /* 0x00000013ff137210 */ /* 0x000fe200007fe4ff */
[----:B------:R-:W-:Y:S01]  /*0f10*/  BAR.SYNC.DEFER_BLOCKING 0x0 ;  /* 0x0000000000007b1d */ /* 0x000fe20000010000 */
[----:B------:R-:W-:Y:S01]  /*0f20*/  ISETP.GE.U32.AND P0, PT, R18, R24, PT ;  /* 0x000000181200720c */ /* 0x000fe20003f06070 */
[----:B--2---:R-:W-:Y:S01]  /*0f30*/  IMAD.MOV.U32 R43, RZ, RZ, R34 ;  /* 0x000000ffff2b7224 */ /* 0x004fe200078e0022 */
[----:B------:R-:W-:-:S02]  /*0f40*/  LOP3.LUT R49, R32, R49, RZ, 0x3c, !PT ;  /* 0x0000003120317212 */ /* 0x000fc400078e3cff */
[----:B------:R-:W-:-:S13]  /*0f50*/  ISETP.GE.AND.EX P0, PT, R19, R44, PT, P0 ;  /* 0x0000002c1300720c */ /* 0x000fda0003f06300 */
[----:B------:R-:W-:Y:S05]  /*0f60*/  @!P0 BRA `(.L_x_281) ;  /* 0xfffffff800348947 */ /* 0x000fea000383ffff */
[----:B------:R-:W-:Y:S05]  /*0f70*/  EXIT ;  /* 0x000000000000794d */ /* 0x000fea0003800000 */
        .weak           $__internal_19_$__cuda_sm20_div_s64
        .type           $__internal_19_$__cuda_sm20_div_s64,@function
        .size           $__internal_19_$__cuda_sm20_div_s64,(.L_x_358 - $__internal_19_$__cuda_sm20_div_s64)
$__internal_19_$__cuda_sm20_div_s64:
[----:B------:R-:W-:Y:S01]  /*0f80*/  IMAD.MOV.U32 R24, RZ, RZ, R40 ;  /* 0x000000ffff187224 */ /* 0x000fe200078e0028 */
[----:B------:R-:W-:-:S05]  /*0f90*/  MOV R25, RZ ;  /* 0x000000ff00197202 */ /* 0x000fca0000000f00 */
        /* <DEDUP_REMOVED lines=72> */
[----:B------:R-:W-:Y:S06]  /*1420*/  RET.REL.NODEC R34 `(_ZN2at6native54_GLOBAL__N__3a6f1fcb_21_DistributionNormal_cu_0c5b6e8543distribution_elementwise_grid_stride_kernelIdLi2EZNS0_9templates4cuda20normal_and_transformIddPNS_17CUDAGeneratorImplEZZZNS4_13normal_kernelIS7_EEvRKNS_10TensorBaseEddT_ENKUlvE_clEvENKUlvE_clEvEUldE_EEvRNS_18TensorIteratorBaseET1_T2_EUlP24curandStatePhilox4_32_10E0_ZNS1_27distribution_nullary_kernelIdd6float4S7_SM_SF_EEvSH_SJ_RKT3_T4_EUlidE_EEvlNS_15PhiloxCudaStateESI_SJ_) ;  /* 0xffffffe822f47950 */ /* 0x000fec0003c3ffff */
.L_x_282:
        /* <DEDUP_REMOVED lines=13> */
.L_x_358:


//--------------------- .text._ZN2at6native54_GLOBAL__N__3a6f1fcb_21_DistributionNormal_cu_0c5b6e8543distribution_elementwise_grid_stride_kernelIdLi2EZNS0_9templates4cuda20normal_and_transformIddPNS_17CUDAGeneratorImplEZZZNS4_13normal_kernelIS7_EEvRKNS_10TensorBaseEddT_ENKUlvE_clEvENKUlvE_clEvEUldE_EEvRNS_18TensorIteratorBaseET1_T2_EUlP24curandStatePhilox4_32_10E_ZNS1_27distribution_nullary_kernelIdd7double2S7_SM_SF_EEvSH_SJ_RKT3_T4_EUlidE0_EEvlNS_15PhiloxCudaStateESI_SJ_ --------------------------
	.section	.text._ZN2at6native54_GLOBAL__N__3a6f1fcb_21_DistributionNormal_cu_0c5b6e8543distribution_elementwise_grid_stride_kernelIdLi2EZNS0_9templates4cuda20normal_and_transformIddPNS_17CUDAGeneratorImplEZZZNS4_13normal_kernelIS7_EEvRKNS_10TensorBaseEddT_ENKUlvE_clEvENKUlvE_clEvEUldE_EEvRNS_18TensorIteratorBaseET1_T2_EUlP24curandStatePhilox4_32_10E_ZNS1_27distribution_nullary_kernelIdd7double2S7_SM_SF_EEvSH_SJ_RKT3_T4_EUlidE0_EEvlNS_15PhiloxCudaStateESI_SJ_,"ax",@progbits
	.align	128
.text._ZN2at6native54_GLOBAL__N__3a6f1fcb_21_DistributionNormal_cu_0c5b6e8543distribution_elementwise_grid_stride_kernelIdLi2EZNS0_9templates4cuda20normal_and_transformIddPNS_17CUDAGeneratorImplEZZZNS4_13normal_kernelIS7_EEvRKNS_10TensorBaseEddT_ENKUlvE_clEvENKUlvE_clEvEUldE_EEvRNS_18TensorIteratorBaseET1_T2_EUlP24curandStatePhilox4_32_10E_ZNS1_27distribution_nullary_kernelIdd7double2S7_SM_SF_EEvSH_SJ_RKT3_T4_EUlidE0_EEvlNS_15PhiloxCudaStateESI_SJ_:
        .type           _ZN2at6native54_GLOBAL__N__3a6f1fcb_21_DistributionNormal_cu_0c5b6e8543distribution_elementwise_grid_stride_kernelIdLi2EZNS0_9templates4cuda20normal_and_transformIddPNS_17CUDAGeneratorImplEZZZNS4_13normal_kernelIS7_EEvRKNS_10TensorBaseEddT_ENKUlvE_clEvENKUlvE_clEvEUldE_EEvRNS_18TensorIteratorBaseET1_T2_EUlP24curandStatePhilox4_32_10E_ZNS1_27distribution_nullary_kernelIdd7double2S7_SM_SF_EEvSH_SJ_RKT3_T4_EUlidE0_EEvlNS_15PhiloxCudaStateESI_SJ_,@function
        .size           _ZN2at6native54_GLOBAL__N__3a6f1fcb_21_DistributionNormal_cu_0c5b6e8543distribution_elementwise_grid_stride_kernelIdLi2EZNS0_9templates4cuda20normal_and_transformIddPNS_17CUDAGeneratorImplEZZZNS4_13normal_kernelIS7_EEvRKNS_10TensorBaseEddT_ENKUlvE_clEvENKUlvE_clEvEUldE_EEvRNS_18TensorIteratorBaseET1_T2_EUlP24curandStatePhilox4_32_10E_ZNS1_27distribution_nullary_kernelIdd7double2S7_SM_SF_EEvSH_SJ_RKT3_T4_EUlidE0_EEvlNS_15PhiloxCudaStateESI_SJ_,(.L_x_360 - _ZN2at6native54_GLOBAL__N__3a6f1fcb_21_DistributionNormal_cu_0c5b6e8543distribution_elementwise_grid_stride_kernelIdLi2EZNS0_9templates4cuda20normal_and_transformIddPNS_17CUDAGeneratorImplEZZZNS4_13normal_kernelIS7_EEvRKNS_10TensorBaseEddT_ENKUlvE_clEvENKUlvE_clEvEUldE_EEvRNS_18TensorIteratorBaseET1_T2_EUlP24curandStatePhilox4_32_10E_ZNS1_27distribution_nullary_kernelIdd7double2S7_SM_SF_EEvSH_SJ_RKT3_T4_EUlidE0_EEvlNS_15PhiloxCudaStateESI_SJ_)
        .other          _ZN2at6native54_GLOBAL__N__3a6f1fcb_21_DistributionNormal_cu_0c5b6e8543distribution_elementwise_grid_stride_kernelIdLi2EZNS0_9templates4cuda20normal_and_transformIddPNS_17CUDAGeneratorImplEZZZNS4_13normal_kernelIS7_EEvRKNS_10TensorBaseEddT_ENKUlvE_clEvENKUlvE_clEvEUldE_EEvRNS_18TensorIteratorBaseET1_T2_EUlP24curandStatePhilox4_32_10E_ZNS1_27distribution_nullary_kernelIdd7double2S7_SM_SF_EEvSH_SJ_RKT3_T4_EUlidE0_EEvlNS_15PhiloxCudaStateESI_SJ_,@"STO_CUDA_ENTRY STV_DEFAULT"
_ZN2at6native54_GLOBAL__N__3a6f1fcb_21_DistributionNormal_cu_0c5b6e8543distribution_elementwise_grid_stride_kernelIdLi2EZNS0_9templates4cuda20normal_and_transformIddPNS_17CUDAGeneratorImplEZZZNS4_13normal_kernelIS7_EEvRKNS_10TensorBaseEddT_ENKUlvE_clEvENKUlvE_clEvEUldE_EEvRNS_18TensorIteratorBaseET1_T2_EUlP24curandStatePhilox4_32_10E_ZNS1_27distribution_nullary_kernelIdd7double2S7_SM_SF_EEvSH_SJ_RKT3_T4_EUlidE0_EEvlNS_15PhiloxCudaStateESI_SJ_:
        /* <DEDUP_REMOVED lines=20> */
[C---:B-1----:R-:W-:Y:S01]  /*0140*/  IMAD.WIDE.U32 R50, R23.reuse, UR4, R50 ;  /* 0x0000000417327c25 */ /* 0x042fe2000f8e0032 */
[----:B------:R-:W1:Y:S03]  /*0150*/  LDCU.64 UR4, c[0x0][0x380] ;  /* 0x00007000ff0477ac */ /* 0x000e660008000a00 */
[----:B0-----:R-:W-:Y:S01]  /*0160*/  IMAD R46, R23, UR6, RZ ;  /* 0x00000006172e7c24 */ /* 0x001fe2000f8e02ff */
[----:B------:R-:W-:Y:S01]  /*0170*/  MOV R47, R50 ;  /* 0x00000032002f7202 */ /* 0x000fe20000000f00 */
[----:B------:R-:W-:-:S04]  /*0180*/  IMAD.WIDE.U32 R8, R50, -0x326172a9, RZ ;  /* 0xcd9e8d5732087825 */ /* 0x000fc800078e00ff */
[--C-:B------:R-:W-:Y:S02]  /*0190*/  IMAD.MOV.U32 R48, RZ, RZ, R51.reuse ;  /* 0x000000ffff307224 */ /* 0x100fe400078e0033 */
[----:B------:R-:W-:Y:S01]  /*01a0*/  IMAD.MOV.U32 R49, RZ, RZ, R51 ;  /* 0x000000ffff317224 */ /* 0x000fe200078e0033 */
        /* <DEDUP_REMOVED lines=18> */
[----:B------:R-:W-:Y:S02]  /*02d0*/  LOP3.LUT R16, R3, R6, R11, 0x96, !PT ;  /* 0x0000000603107212 */ /* 0x000fe400078e960b */
[C---:B------:R-:W-:Y:S01]  /*02e0*/  IADD3 R11, PT, PT, R27.reuse, -0x56f99767, RZ ;  /* 0xa90668991b0b7810 */ /* 0x040fe20007ffe0ff */
        /* <DEDUP_REMOVED lines=13> */
[----:B------:R-:W-:-:S04]  /*03c0*/  IMAD.WIDE.U32 R16, R17, -0x326172a9, RZ ;  /* 0xcd9e8d5711107825 */ /* 0x000fc800078e00ff */
[----:B------:R-:W-:Y:S01]  /*03d0*/  IMAD.WIDE.U32 R14, R14, -0x2daee0ad, RZ ;  /* 0xd2511f530e0e7825 */ /* 0x000fe200078e00ff */
[----:B------:R-:W-:Y:S02]  /*03e0*/  LOP3.LUT R18, R9, R18, R17, 0x96, !PT ;  /* 0x0000001209127212 */ /* 0x000fe400078e9611 */
[----:B------:R-:W-:Y:S02]  /*03f0*/  IADD3 R17, PT, PT, R26, -0xe443238, RZ ;  /* 0xf1bbcdc81a117810 */ /* 0x000fe40007ffe0ff */
[----:B------:R-:W-:Y:S01]  /*0400*/  LOP3.LUT R20, R10, R12, R15, 0x96, !PT ;  /* 0x0000000c0a147212 */ /* 0x000fe200078e960f */
[----:B------:R-:W-:Y:S01]  /*0410*/  IMAD.WIDE.U32 R18, R18, -0x2daee0ad, RZ ;  /* 0xd2511f5312127825 */ /* 0x000fe200078e00ff */
[----:B------:R-:W-:-:S03]  /*0420*/  IADD3 R15, PT, PT, R27, 0x1fd5c5a3, RZ ;  /* 0x1fd5c5a31b0f7810 */ /* 0x000fc60007ffe0ff */
[----:B------:R-:W-:Y:S01]  /*0430*/  IMAD.WIDE.U32 R20, R20, -0x326172a9, RZ ;  /* 0xcd9e8d5714147825 */ /* 0x000fe200078e00ff */
[----:B------:R-:W-:-:S03]  /*0440*/  LOP3.LUT R28, R11, R14, R19, 0x96, !PT ;  /* 0x0000000e0b1c7212 */ /* 0x000fc600078e9613 */
[----:B------:R-:W-:Y:S02]  /*0450*/  VIADD R12, R26, 0x1715609d ;  /* 0x1715609d1a0c7836 */ /* 0x000fe40000000000 */
[----:B------:R-:W-:-:S03]  /*0460*/  IMAD.WIDE.U32 R28, R28, -0x326172a9, RZ ;  /* 0xcd9e8d571c1c7825 */ /* 0x000fc600078e00ff */
[----:B------:R-:W-:Y:S01]  /*0470*/  LOP3.LUT R24, R12, R16, R21, 0x96, !PT ;  /* 0x000000100c187212 */ /* 0x000fe200078e9615 */
[----:B------:R-:W-:Y:S01]  /*0480*/  VIADD R14, R27, 0x646e171e ;  /* 0x646e171e1b0e7836 */ /* 0x000fe20000000000 */
[----:B------:R-:W-:Y:S01]  /*0490*/  LOP3.LUT R54, R13, R20, R29, 0x96, !PT ;  /* 0x000000140d367212 */ /* 0x000fe200078e961d */
[----:B------:R-:W-:Y:S01]  /*04a0*/  VIADD R16, R26, 0x5384540f ;  /* 0x5384540f1a107836 */ /* 0x000fe20000000000 */
[----:B------:R-:W-:Y:S01]  /*04b0*/  SHF.L.U32 R29, R46, 0x1, RZ ;  /* 0x000000012e1d7819 */ /* 0x000fe200000006ff */
        /* <DEDUP_REMOVED lines=9> */
[----:B------:R-:W-:-:S03]  /*0550*/  IADD3 R19, PT, PT, R26, -0x700cb87f, RZ ;  /* 0x8ff347811a137810 */ /* 0x000fc60007ffe0ff */
[----:B------:R-:W-:Y:S01]  /*0560*/  IMAD.HI.U32 R21, R45, -0x2daee0ad, RZ ;  /* 0xd2511f532d157827 */ /* 0x000fe200078e00ff */
[----:B------:R-:W-:-:S04]  /*0570*/  LOP3.LUT R54, R44, R54, R53, 0x96, !PT ;  /* 0x000000362c367212 */ /* 0x000fc800078e9635 */
[----:B------:R-:W-:Y:S01]  /*0580*/  LOP3.LUT R52, R52, R21, RZ, 0x3c, !PT ;  /* 0x0000001534347212 */ /* 0x000fe200078e3cff */
[----:B------:R-:W-:-:S05]  /*0590*/  IMAD.HI.U32 R20, R54, -0x326172a9, RZ ;  /* 0xcd9e8d5736147827 */ /* 0x000fca00078e00ff */
        /* <DEDUP_REMOVED lines=8> */
[----:B0-----:R-:W-:Y:S02]  /*0620*/  IMAD.MOV.U32 R18, RZ, RZ, RZ ;  /* 0x000000ffff127224 */ /* 0x001fe400078e00ff */
[----:B-1----:R-:W-:-:S04]  /*0630*/  IMAD R21, R21, R19, RZ ;  /* 0x0000001315157224 */ /* 0x002fc800078e02ff */
[----:B------:R-:W-:-:S06]  /*0640*/  IMAD.HI.U32 R19, R19, R21, R18 ;  /* 0x0000001513137227 */ /* 0x000fcc00078e0012 */
[----:B------:R-:W-:-:S04]  /*0650*/  IMAD.HI.U32 R18, R19, UR4, RZ ;  /* 0x0000000413127c27 */ /* 0x000fc8000f8e00ff */
[----:B------:R-:W-:Y:S01]  /*0660*/  HFMA2 R19, -RZ, RZ, 0, 0 ;  /* 0x00000000ff137431 */ /* 0x000fe200000001ff */
[----:B------:R-:W-:-:S05]  /*0670*/  IADD3 R24, PT, PT, -R18, RZ, RZ ;  /* 0x000000ff12187210 */ /* 0x000fca0007ffe1ff */
[----:B------:R-:W-:-:S05]  /*0680*/  IMAD R24, R29, R24, UR4 ;  /* 0x000000041d187e24 */ /* 0x000fca000f8e0218 */
[----:B------:R-:W-:-:S13]  /*0690*/  ISETP.GE.U32.AND P0, PT, R24, R29, PT ;  /* 0x0000001d1800720c */ /* 0x000fda0003f06070 */
[----:B------:R-:W-:Y:S01]  /*06a0*/  @P0 IMAD.IADD R24, R24, 0x1, -R29 ;  /* 0x0000000118180824 */ /* 0x000fe200078e0a1d */
[----:B------:R-:W-:-:S04]  /*06b0*/  @P0 IADD3 R18, PT, PT, R18, 0x1, RZ ;  /* 0x0000000112120810 */ /* 0x000fc80007ffe0ff */
[----:B------:R-:W-:-:S13]  /*06c0*/  ISETP.GE.U32.AND P1, PT, R24, R29, PT ;  /* 0x0000001d1800720c */ /* 0x000fda0003f26070 */
[----:B------:R-:W-:Y:S01]  /*06d0*/  @P1 VIADD R18, R18, 0x1 ;  /* 0x0000000112121836 */ /* 0x000fe20000000000 */
[----:B------:R-:W-:Y:S01]  /*06e0*/  @!P2 LOP3.LUT R18, RZ, R29, RZ, 0x33, !PT ;  /* 0x0000001dff12a212 */ /* 0x000fe200078e33ff */
[----:B------:R-:W-:Y:S06]  /*06f0*/  BRA `(.L_x_284) ;  /* 0x0000000000107947 */ /* 0x000fec0003800000 */
.L_x_283:
[----:B------:R-:W-:-:S07]  /*0700*/  MOV R28, 0x720 ;  /* 0x00000720001c7802 */ /* 0x000fce0000000f00 */
[----:B------:R-:W-:Y:S05]  /*0710*/  CALL.REL.NOINC `($__internal_20_$__cuda_sm20_div_s64) ;  /* 0x0000003400d87944 */ /* 0x000fea0003c00000 */
[----:B------:R-:W-:Y:S01]  /*0720*/  IMAD.MOV.U32 R18, RZ, RZ, R20 ;  /* 0x000000ffff127224 */ /* 0x000fe200078e0014 */
[----:B------:R-:W-:-:S07]  /*0730*/  MOV R19, R21 ;  /* 0x0000001500137202 */ /* 0x000fce0000000f00 */
.L_x_284:
        /* <DEDUP_REMOVED lines=12> */
[----:B------:R-:W-:Y:S01]  /*0800*/  VIADD R19, R27, 0x96a522ad ;  /* 0x96a522ad1b137836 */ /* 0x000fe20000000000 */
[----:B------:R-:W-:Y:S01]  /*0810*/  LOP3.LUT R55, R22, 0x3, RZ, 0xc0, !PT ;  /* 0x0000000316377812 */ /* 0x000fe200078ec0ff */
[----:B------:R-:W-:Y:S01]  /*0820*/  IMAD R54, R54, -0x326172a9, RZ ;  /* 0xcd9e8d5736367824 */ /* 0x000fe200078e02ff */
[----:B------:R-:W2:Y:S02]  /*0830*/  LDCU.64 UR74, c[0x0][0x550] ;  /* 0x0000aa00ff4a77ac */ /* 0x000ea40008000a00 */
[----:B------:R-:W-:Y:S01]  /*0840*/  LOP3.LUT R52, R52, R19, RZ, 0x3c, !PT ;  /* 0x0000001334347212 */ /* 0x000fe200078e3cff */
[----:B------:R-:W3:Y:S01]  /*0850*/  LDCU UR4, c[0x0][0x3a8] ;  /* 0x00007500ff0477ac */ /* 0x000ee20008000800 */
        /* <DEDUP_REMOVED lines=61> */
.L_x_300:
[----:B------:R-:W-:Y:S01]  /*0c30*/  IADD3 R0, PT, PT, R0, 0x1, RZ ;  /* 0x0000000100007810 */ /* 0x000fe20007ffe0ff */
[----:B------:R-:W-:Y:S03]  /*0c40*/  BSSY.RECONVERGENT B0, `(.L_x_285) ;  /* 0x000000c000007945 */ /* 0x000fe60003800200 */
[C---:B------:R-:W-:Y:S01]  /*0c50*/  ISETP.NE.AND P0, PT, R0.reuse, RZ, PT ;  /* 0x000000ff0000720c */ /* 0x040fe20003f05270 */
[----:B0-----:R-:W-:-:S12]  /*0c60*/  IMAD.WIDE.U32 R20, R0, -0x2daee0ad, RZ ;  /* 0xd2511f5300147825 */ /* 0x001fd800078e00ff */
        /* <DEDUP_REMOVED lines=9> */
.L_x_286:
[----:B0-----:R-:W-:Y:S05]  /*0d00*/  BSYNC.RECONVERGENT B0 ;  /* 0x0000000000007941 */ /* 0x001fea0003800200 */
.L_x_285:
        /* <DEDUP_REMOVED lines=36> */
[----:B------:R-:W-:Y:S01]  /*0f50*/  VIADD R23, R26, 0x8ff34781 ;  /* 0x8ff347811a177836 */ /* 0x000fe20000000000 */
[----:B------:R-:W-:Y:S01]  /*0f60*/  LOP3.LUT R45, R17, R24, R21, 0x96, !PT ;  /* 0x00000018112d7212 */ /* 0x000fe200078e9615 */
[----:B------:R-:W-:Y:S01]  /*0f70*/  IMAD.WIDE.U32 R18, R18, -0x326172a9, RZ ;  /* 0xcd9e8d5712127825 */ /* 0x000fe200078e00ff */
[----:B------:R-:W-:-:S04]  /*0f80*/  MOV R21, R51 ;  /* 0x0000003300157202 */ /* 0x000fc80000000f00 */
[----:B------:R-:W-:Y:S01]  /*0f90*/  LOP3.LUT R51, R23, R20, R19, 0x96, !PT ;  /* 0x0000001417337212 */ /* 0x000fe200078e9613 */
[----:B------:R-:W-:Y:S01]  /*0fa0*/  IMAD.HI.U32 R23, R45, -0x2daee0ad, RZ ;  /* 0xd2511f532d177827 */ /* 0x000fe200078e00ff */
[----:B------:R-:W-:-:S03]  /*0fb0*/  MOV R19, R54 ;  /* 0x0000003600137202 */ /* 0x000fc60000000f00 */
[----:B------:R-:W-:Y:S02]  /*0fc0*/  VIADD R20, R27, 0x96a522ad ;  /* 0x96a522ad1b147836 */ /* 0x000fe40000000000 */
[----:B------:R-:W-:Y:S01]  /*0fd0*/  IMAD.MOV.U32 R54, RZ, RZ, R18 ;  /* 0x000000ffff367224 */ /* 0x000fe200078e0012 */
[----:B------:R-:W-:Y:S02]  /*0fe0*/  MOV R18, R52 ;  /* 0x0000003400127202 */ /* 0x000fe40000000f00 */
        /* <DEDUP_REMOVED lines=8> */
[----:B------:R-:W-:Y:S01]  /*1070*/  IMAD.MOV.U32 R20, RZ, RZ, R51 ;  /* 0x000000ffff147224 */ /* 0x000fe200078e0033 */
[----:B------:R-:W-:Y:S01]  /*1080*/  MOV R19, R18 ;  /* 0x0000001200137202 */ /* 0x000fe20000000f00 */
[----:B------:R-:W-:Y:S06]  /*1090*/  BRA `(.L_x_288) ;  /* 0x0000000000247947 */ /* 0x000fec0003800000 */
.L_x_287:
        /* <DEDUP_REMOVED lines=9> */
.L_x_288:
[----:B------:R-:W-:-:S04]  /*1130*/  IMAD.WIDE.U32 R34, R19, 0x200000, RZ ;  /* 0x0020000013227825 */ /* 0x000fc800078e00ff */
[----:B------:R-:W-:Y:S01]  /*1140*/  HFMA2 R19, -RZ, RZ, 1.15625, 0 ;  /* 0x3ca00000ff137431 */ /* 0x000fe200000001ff */
[----:B------:R-:W-:Y:S01]  /*1150*/  BSSY.RECONVERGENT B0, `(.L_x_289) ;  /* 0x000005c000007945 */ /* 0x000fe20003800200 */
[----:B------:R-:W-:Y:S01]  /*1160*/  MOV R24, 0xfffffc01 ;  /* 0xfffffc0100187802 */ /* 0x000fe20000000f00 */
[----:B------:R-:W-:Y:S01]  /*1170*/  IMAD.MOV.U32 R18, RZ, RZ, 0x0 ;  /* 0x00000000ff127424 */ /* 0x000fe200078e00ff */
[----:B------:R-:W-:Y:S01]  /*1180*/  LOP3.LUT R34, R34, R21, RZ, 0x3c, !PT ;  /* 0x0000001522227212 */ /* 0x000fe200078e3cff */
[----:B------:R-:W-:-:S03]  /*1190*/  IMAD.WIDE.U32 R32, R20, 0x200000, RZ ;  /* 0x0020000014207825 */ /* 0x000fc600078e00ff */
[----:B------:R-:W0:Y:S01]  /*11a0*/  I2F.F64.U64 R22, R34 ;  /* 0x0000002200167312 */ /* 0x000e220000301800 */
[----:B------:R-:W-:-:S07]  /*11b0*/  LOP3.LUT R32, R32, R25, RZ, 0x3c, !PT ;  /* 0x0000001920207212 */ /* 0x000fce00078e3cff */
[----:B------:R-:W1:Y:S01]  /*11c0*/  I2F.F64.U64 R32, R32 ;  /* 0x0000002000207312 */ /* 0x000e620000301800 */
[----:B0-----:R-:W-:Y:S02]  /*11d0*/  DFMA R22, R22, R18, 5.5511151231257827021e-17 ;  /* 0x3c9000001616742b */ /* 0x001fe40000000012 */
[----:B-1----:R-:W-:-:S08]  /*11e0*/  DFMA R18, R32, 2.2204460492503130808e-16, R18 ;  /* 0x3cb000002012782b */ /* 0x002fd00000000012 */
[----:B------:R-:W-:Y:S01]  /*11f0*/  ISETP.GT.AND P0, PT, R23, 0xfffff, PT ;  /* 0x000fffff1700780c */ /* 0x000fe20003f04270 */
[----:B------:R-:W-:Y:S01]  /*1200*/  IMAD.MOV.U32 R20, RZ, RZ, R22 ;  /* 0x000000ffff147224 */ /* 0x000fe200078e0016 */
[----:B------:R-:W-:Y:S01]  /*1210*/  MOV R21, R23 ;  /* 0x0000001700157202 */ /* 0x000fe20000000f00 */
[----:B------:R-:W-:-:S10]  /*1220*/  IMAD.MOV.U32 R25, RZ, RZ, R23 ;  /* 0x000000ffff197224 */ /* 0x000fd400078e0017 */
[----:B------:R-:W-:Y:S01]  /*1230*/  @!P0 DMUL R20, R20, 1.80143985094819840000e+16 ;  /* 0x4350000014148828 */ /* 0x000fe20000000000 */
[----:B------:R-:W-:-:S09]  /*1240*/  @!P0 IMAD.MOV.U32 R24, RZ, RZ, -0x435 ;  /* 0xfffffbcbff188424 */ /* 0x000fd200078e00ff */
[----:B------:R-:W-:Y:S02]  /*1250*/  @!P0 MOV R25, R21 ;  /* 0x0000001500198202 */ /* 0x000fe40000000f00 */
[----:B------:R-:W-:-:S03]  /*1260*/  @!P0 MOV R22, R20 ;  /* 0x0000001400168202 */ /* 0x000fc60000000f00 */
[----:B------:R-:W-:-:S05]  /*1270*/  VIADD R23, R25, 0xffffffff ;  /* 0xffffffff19177836 */ /* 0x000fca0000000000 */
[----:B------:R-:W-:-:S13]  /*1280*/  ISETP.GT.U32.AND P1, PT, R23, 0x7feffffe, PT ;  /* 0x7feffffe1700780c */ /* 0x000fda0003f24070 */
[----:B------:R-:W-:Y:S05]  /*1290*/  @P1 BRA `(.L_x_290) ;  /* 0x0000000400041947 */ /* 0x000fea0003800000 */
[C---:B------:R-:W-:Y:S01]  /*12a0*/  LOP3.LUT R20, R25.reuse, 0xfffff, RZ, 0xc0, !PT ;  /* 0x000fffff19147812 */ /* 0x040fe200078ec0ff */
[----:B------:R-:W-:Y:S01]  /*12b0*/  UMOV UR48, 0x3ae80f1e ;  /* 0x3ae80f1e00307882 */ /* 0x000fe20000000000 */
[----:B------:R-:W-:Y:S01]  /*12c0*/  UMOV UR49, 0x3eb1380b ;  /* 0x3eb1380b00317882 */ /* 0x000fe20000000000 */
[----:B------:R-:W-:Y:S02]  /*12d0*/  LEA.HI R24, R25, R24, RZ, 0xc ;  /* 0x0000001819187211 */ /* 0x000fe400078f60ff */
[----:B------:R-:W-:Y:S01]  /*12e0*/  LOP3.LUT R21, R20, 0x3ff00000, RZ, 0xfc, !PT ;  /* 0x3ff0000014157812 */ /* 0x000fe200078efcff */
[----:B------:R-:W-:Y:S01]  /*12f0*/  IMAD.MOV.U32 R20, RZ, RZ, R22 ;  /* 0x000000ffff147224 */ /* 0x000fe200078e0016 */
[----:B------:R-:W-:Y:S02]  /*1300*/  MOV R22, RZ ;  /* 0x000000ff00167202 */ /* 0x000fe40000000f00 */
[----:B------:R-:W-:Y:S02]  /*1310*/  ISETP.GE.U32.AND P0, PT, R21, 0x3ff6a09f, PT ;  /* 0x3ff6a09f1500780c */ /* 0x000fe40003f06070 */
[----:B------:R-:W-:-:S11]  /*1320*/  MOV R25, 0x43300000 ;  /* 0x4330000000197802 */ /* 0x000fd60000000f00 */
[----:B------:R-:W-:Y:S01]  /*1330*/  @P0 IADD3 R23, PT, PT, R21, -0x100000, RZ ;  /* 0xfff0000015170810 */ /* 0x000fe20007ffe0ff */
[----:B------:R-:W-:-:S04]  /*1340*/  @P0 VIADD R24, R24, 0x1 ;  /* 0x0000000118180836 */ /* 0x000fc80000000000 */
[----:B------:R-:W-:Y:S01]  /*1350*/  @P0 IMAD.MOV.U32 R21, RZ, RZ, R23 ;  /* 0x000000ffff150224 */ /* 0x000fe200078e0017 */
[----:B------:R-:W-:-:S05]  /*1360*/  LOP3.LUT R24, R24, 0x80000000, RZ, 0x3c, !PT ;  /* 0x8000000018187812 */ /* 0x000fca00078e3cff */
        /* <DEDUP_REMOVED lines=52> */
.L_x_290:
[----:B------:R-:W-:Y:S01]  /*16b0*/  IMAD.MOV.U32 R22, RZ, RZ, 0x0 ;  /* 0x00000000ff167424 */ /* 0x000fe200078e00ff */
[----:B------:R-:W-:Y:S02]  /*16c0*/  MOV R23, 0x7ff00000 ;  /* 0x7ff0000000177802 */ /* 0x000fe40000000f00 */
[----:B------:R-:W-:-:S04]  /*16d0*/  LOP3.LUT P0, RZ, R21, 0x7fffffff, RZ, 0xc0, !PT ;  /* 0x7fffffff15ff7812 */ /* 0x000fc8000780c0ff */
[----:B------:R-:W-:-:S10]  /*16e0*/  DFMA R22, R20, R22, +INF ;  /* 0x7ff000001416742b */ /* 0x000fd40000000016 */
[----:B------:R-:W-:Y:S02]  /*16f0*/  FSEL R34, R22, RZ, P0 ;  /* 0x000000ff16227208 */ /* 0x000fe40000000000 */
[----:B------:R-:W-:-:S07]  /*1700*/  FSEL R35, R23, -QNAN , P0 ;  /* 0xfff0000017237808 */ /* 0x000fce0000000000 */
.L_x_291:
[----:B------:R-:W-:Y:S05]  /*1710*/  BSYNC.RECONVERGENT B0 ;  /* 0x0000000000007941 */ /* 0x000fea0003800200 */
.L_x_289:
        /* <DEDUP_REMOVED lines=10> */
[----:B------:R-:W-:Y:S01]  /*17c0*/  IMAD.MOV.U32 R24, RZ, RZ, 0x0 ;  /* 0x00000000ff187424 */ /* 0x000fe200078e00ff */
[----:B------:R-:W-:Y:S01]  /*17d0*/  FSEL R33, R21, R19, P0 ;  /* 0x0000001315217208 */ /* 0x000fe20000000000 */
[----:B------:R-:W-:Y:S01]  /*17e0*/  BSSY.RECONVERGENT B0, `(.L_x_292) ;  /* 0x000004e000007945 */ /* 0x000fe20003800200 */
[----:B------:R-:W-:Y:S01]  /*17f0*/  FSEL R18, R20, R18, P0 ;  /* 0x0000001214127208 */ /* 0x000fe20000000000 */
[----:B------:R-:W0:Y:S01]  /*1800*/  MUFU.RSQ64H R37, R35 ;  /* 0x0000002300257308 */ /* 0x000e220000001c00 */
[----:B------:R-:W-:-:S02]  /*1810*/  IADD3 R19, PT, PT, R33, 0x100000, RZ ;  /* 0x0010000021137810 */ /* 0x000fc40007ffe0ff */
[----:B------:R-:W-:Y:S01]  /*1820*/  MOV R32, R18 ;  /* 0x0000001200207202 */ /* 0x000fe20000000f00 */
[----:B------:R-:W-:Y:S01]  /*1830*/  VIADD R36, R35, 0xfcb00000 ;  /* 0xfcb0000023247836 */ /* 0x000fe20000000000 */
[----:B------:R-:W-:-:S03]  /*1840*/  MOV R25, 0x3fd80000 ;  /* 0x3fd8000000197802 */ /* 0x000fc60000000f00 */
[----:B------:R-:W1:Y:S08]  /*1850*/  FRND.F64 R22, R18 ;  /* 0x0000001200167313 */ /* 0x000e700000301800 */
[----:B------:R-:W2:Y:S01]  /*1860*/  F2I.S64.F64 R18, R18 ;  /* 0x0000001200127311 */ /* 0x000ea20000301900 */
[----:B0-----:R-:W-:Y:S02]  /*1870*/  DMUL R38, R36, R36 ;  /* 0x0000002424267228 */ /* 0x001fe40000000000 */
[----:B-1----:R-:W-:-:S06]  /*1880*/  DFMA R22, R22, -0.5, R32 ;  /* 0xbfe000001616782b */ /* 0x002fcc0000000020 */
[----:B------:R-:W-:Y:S02]  /*1890*/  DFMA R38, R34, -R38, 1 ;  /* 0x3ff000002226742b */ /* 0x000fe40000000826 */
[----:B------:R-:W-:Y:S01]  /*18a0*/  DMUL R20, R22, UR48 ;  /* 0x0000003016147c28 */ /* 0x000fe20008000000 */
[----:B------:R-:W-:Y:S01]  /*18b0*/  UMOV UR48, 0x54442d18 ;  /* 0x54442d1800307882 */ /* 0x000fe20000000000 */
[----:B------:R-:W-:-:S04]  /*18c0*/  UMOV UR49, 0x400921fb ;  /* 0x400921fb00317882 */ /* 0x000fc80000000000 */
[----:B------:R-:W-:Y:S01]  /*18d0*/  DFMA R24, R38, R24, 0.5 ;  /* 0x3fe000002618742b */ /* 0x000fe20000000018 */
[----:B--2---:R-:W-:Y:S01]  /*18e0*/  LOP3.LUT P1, RZ, R18, 0x2, RZ, 0xc0, !PT ;  /* 0x0000000212ff7812 */ /* 0x004fe2000782c0ff */
[----:B------:R-:W-:Y:S02]  /*18f0*/  DMUL R38, R36, R38 ;  /* 0x0000002624267228 */ /* 0x000fe40000000000 */
[----:B------:R-:W-:Y:S01]  /*1900*/  DFMA R20, R22, UR48, R20 ;  /* 0x0000003016147c2b */ /* 0x000fe20008000014 */
[----:B------:R-:W-:Y:S01]  /*1910*/  UMOV UR48, 0x20fd8164 ;  /* 0x20fd816400307882 */ /* 0x000fe20000000000 */
[----:B------:R-:W-:-:S04]  /*1920*/  UMOV UR49, 0x3da8ff83 ;  /* 0x3da8ff8300317882 */ /* 0x000fc80000000000 */
[----:B------:R-:W-:Y:S02]  /*1930*/  DFMA R38, R24, R38, R36 ;  /* 0x000000261826722b */ /* 0x000fe40000000024 */
[----:B------:R-:W-:-:S06]  /*1940*/  DMUL R22, R20, R20 ;  /* 0x0000001414167228 */ /* 0x000fcc0000000000 */
[----:B------:R-:W-:Y:S02]  /*1950*/  DMUL R24, R34, R38 ;  /* 0x0000002622187228 */ /* 0x000fe40000000000 */
[C---:B------:R-:W-:Y:S01]  /*1960*/  DFMA R40, R22.reuse, -UR48, R40 ;  /* 0x8000003016287c2b */ /* 0x040fe20008000028 */
[----:B------:R-:W-:Y:S01]  /*1970*/  UMOV UR48, 0xf9785eba ;  /* 0xf9785eba00307882 */ /* 0x000fe20000000000 */
[----:B------:R-:W-:Y:S02]  /*1980*/  UMOV UR49, 0x3de5db65 ;  /* 0x3de5db6500317882 */ /* 0x000fe40000000000 */
[C---:B------:R-:W-:Y:S01]  /*1990*/  DFMA R42, R22.reuse, UR48, -R42 ;  /* 0x00000030162a7c2b */ /* 0x040fe2000800082a */
[----:B------:R-:W-:Y:S01]  /*19a0*/  UMOV UR48, 0x8e06e6d9 ;  /* 0x8e06e6d900307882 */ /* 0x000fe20000000000 */
[----:B------:R-:W-:Y:S02]  /*19b0*/  UMOV UR49, 0x3e927e4f ;  /* 0x3e927e4f00317882 */ /* 0x000fe40000000000 */
[----:B------:R-:W-:Y:S01]  /*19c0*/  DFMA R40, R22, R40, -UR48 ;  /* 0x8000003016287e2b */ /* 0x000fe20008000028 */
[----:B------:R-:W-:Y:S01]  /*19d0*/  UMOV UR48, 0x69ace392 ;  /* 0x69ace39200307882 */ /* 0x000fe20000000000 */
[----:B------:R-:W-:-:S02]  /*19e0*/  UMOV UR49, 0x3ec71de3 ;  /* 0x3ec71de300317882 */ /* 0x000fc40000000000 */
[C---:B------:R-:W-:Y:S01]  /*19f0*/  DFMA R42, R22.reuse, R42, UR48 ;  /* 0x00000030162a7e2b */ /* 0x040fe2000800002a */
[----:B------:R-:W-:Y:S01]  /*1a00*/  UMOV UR48, 0x19ddbce9 ;  /* 0x19ddbce900307882 */ /* 0x000fe20000000000 */
[----:B------:R-:W-:Y:S02]  /*1a10*/  UMOV UR49, 0x3efa01a0 ;  /* 0x3efa01a000317882 */ /* 0x000fe40000000000 */
[C---:B------:R-:W-:Y:S01]  /*1a20*/  DFMA R40, R22.reuse, R40, UR48 ;  /* 0x0000003016287e2b */ /* 0x040fe20008000028 */
[----:B------:R-:W-:Y:S01]  /*1a30*/  UMOV UR48, 0x19db62a1 ;  /* 0x19db62a100307882 */ /* 0x000fe20000000000 */
[----:B------:R-:W-:Y:S02]  /*1a40*/  UMOV UR49, 0x3f2a01a0 ;  /* 0x3f2a01a000317882 */ /* 0x000fe40000000000 */
[----:B------:R-:W-:Y:S01]  /*1a50*/  DFMA R42, R22, R42, -UR48 ;  /* 0x80000030162a7e2b */ /* 0x000fe2000800002a */
[----:B------:R-:W-:Y:S01]  /*1a60*/  UMOV UR48, 0x16c15d47 ;  /* 0x16c15d4700307882 */ /* 0x000fe20000000000 */
[----:B------:R-:W-:-:S02]  /*1a70*/  UMOV UR49, 0x3f56c16c ;  /* 0x3f56c16c00317882 */ /* 0x000fc40000000000 */
[C---:B------:R-:W-:Y:S01]  /*1a80*/  DFMA R40, R22.reuse, R40, -UR48 ;  /* 0x8000003016287e2b */ /* 0x040fe20008000028 */
[----:B------:R-:W-:Y:S01]  /*1a90*/  UMOV UR48, 0x11110818 ;  /* 0x1111081800307882 */ /* 0x000fe20000000000 */
[----:B------:R-:W-:Y:S02]  /*1aa0*/  UMOV UR49, 0x3f811111 ;  /* 0x3f81111100317882 */ /* 0x000fe40000000000 */
[C---:B------:R-:W-:Y:S01]  /*1ab0*/  DFMA R42, R22.reuse, R42, UR48 ;  /* 0x00000030162a7e2b */ /* 0x040fe2000800002a */
[----:B------:R-:W-:Y:S01]  /*1ac0*/  UMOV UR48, 0x55555551 ;  /* 0x5555555100307882 */ /* 0x000fe20000000000 */
[----:B------:R-:W-:Y:S02]  /*1ad0*/  UMOV UR49, 0x3fa55555 ;  /* 0x3fa5555500317882 */ /* 0x000fe40000000000 */
[----:B------:R-:W-:Y:S01]  /*1ae0*/  DFMA R40, R22, R40, UR48 ;  /* 0x0000003016287e2b */ /* 0x000fe20008000028 */
[----:B------:R-:W-:Y:S01]  /*1af0*/  UMOV UR48, 0x55555554 ;  /* 0x5555555400307882 */ /* 0x000fe20000000000 */
[----:B------:R-:W-:-:S02]  /*1b00*/  UMOV UR49, 0x3fc55555 ;  /* 0x3fc5555500317882 */ /* 0x000fc40000000000 */
[----:B------:R-:W-:-:S04]  /*1b10*/  DFMA R42, R22, R42, -UR48 ;  /* 0x80000030162a7e2b */ /* 0x000fc8000800002a */
[----:B------:R-:W-:-:S04]  /*1b20*/  DFMA R40, R22, R40, -0.5 ;  /* 0xbfe000001628742b */ /* 0x000fc80000000028 */
[----:B------:R-:W-:-:S04]  /*1b30*/  DFMA R42, R22, R42, RZ ;  /* 0x0000002a162a722b */ /* 0x000fc800000000ff */
[----:B------:R-:W-:Y:S01]  /*1b40*/  DFMA R40, R22, R40, 1 ;  /* 0x3ff000001628742b */ /* 0x000fe20000000028 */
[----:B------:R-:W-:Y:S01]  /*1b50*/  VIADD R23, R39, 0xfff00000 ;  /* 0xfff0000027177836 */ /* 0x000fe20000000000 */
[----:B------:R-:W-:Y:S02]  /*1b60*/  MOV R22, R38 ;  /* 0x0000002600167202 */ /* 0x000fe40000000f00 */
[----:B------:R-:W-:Y:S01]  /*1b70*/  DFMA R42, R20, R42, R20 ;  /* 0x0000002a142a722b */ /* 0x000fe20000000014 */
[----:B------:R-:W-:-:S04]  /*1b80*/  LOP3.LUT R20, R18, 0x1, RZ, 0xc0, !PT ;  /* 0x0000000112147812 */ /* 0x000fc800078ec0ff */
[----:B------:R-:W-:Y:S01]  /*1b90*/  ISETP.NE.U32.AND P0, PT, R20, 0x1, PT ;  /* 0x000000011400780c */ /* 0x000fe20003f05070 */
[----:B------:R-:W-:-:S03]  /*1ba0*/  DFMA R20, R24, -R24, R34 ;  /* 0x800000181814722b */ /* 0x000fc60000000022 */
[----:B------:R-:W-:Y:S02]  /*1bb0*/  ISETP.NE.U32.AND.EX P0, PT, RZ, RZ, PT, P0 ;  /* 0x000000ffff00720c */ /* 0x000fe40003f05100 */
[----:B------:R-:W-:Y:S02]  /*1bc0*/  LOP3.LUT R57, R43, 0x80000000, RZ, 0x3c, !PT ;  /* 0x800000002b397812 */ /* 0x000fe400078e3cff */
[----:B------:R-:W-:Y:S02]  /*1bd0*/  FSEL R18, R40, R42, !P0 ;  /* 0x0000002a28127208 */ /* 0x000fe40004000000 */
[----:B------:R-:W-:Y:S02]  /*1be0*/  FSEL R19, R41, R43, !P0 ;  /* 0x0000002b29137208 */ /* 0x000fe40004000000 */
[----:B------:R-:W-:Y:S01]  /*1bf0*/  FSEL R40, R42, R40, !P0 ;  /* 0x000000282a287208 */ /* 0x000fe20004000000 */
[----:B------:R-:W-:Y:S01]  /*1c00*/  DFMA R42, R20, R22, R24 ;  /* 0x00000016142a722b */ /* 0x000fe20000000018 */
[----:B------:R-:W-:-:S02]  /*1c10*/  FSEL R41, R57, R41, !P0 ;  /* 0x0000002939297208 */ /* 0x000fc40004000000 */
[----:B------:R-:W-:Y:S02]  /*1c20*/  ISETP.GE.U32.AND P0, PT, R36, 0x7ca00000, PT ;  /* 0x7ca000002400780c */ /* 0x000fe40003f06070 */
[----:B------:R-:W-:Y:S02]  /*1c30*/  @P1 LOP3.LUT R57, R19, 0x80000000, RZ, 0x3c, !PT ;  /* 0x8000000013391812 */ /* 0x000fe400078e3cff */
[----:B------:R-:W-:-:S03]  /*1c40*/  @P1 LOP3.LUT R59, R41, 0x80000000, RZ, 0x3c, !PT ;  /* 0x80000000293b1812 */ /* 0x000fc600078e3cff */
[----:B------:R-:W-:Y:S01]  /*1c50*/  @P1 IMAD.MOV.U32 R19, RZ, RZ, R57 ;  /* 0x000000ffff131224 */ /* 0x000fe200078e0039 */
[----:B------:R-:W-:-:S05]  /*1c60*/  @P1 MOV R41, R59 ;  /* 0x0000003b00291202 */ /* 0x000fca0000000f00 */
[----:B------:R-:W-:Y:S05]  /*1c70*/  @!P0 BRA `(.L_x_293) ;  /* 0x0000000000108947 */ /* 0x000fea0003800000 */
[----:B------:R-:W-:-:S07]  /*1c80*/  MOV R42, 0x1ca0 ;  /* 0x00001ca0002a7802 */ /* 0x000fce0000000f00 */
[----:B------:R-:W-:Y:S05]  /*1c90*/  CALL.REL.NOINC `($__internal_21_$__cuda_sm20_dsqrt_rn_f64_mediumpath_v1) ;  /* 0x0000002400a87944 */ /* 0x000fea0003c00000 */
[----:B------:R-:W-:Y:S01]  /*1ca0*/  IMAD.MOV.U32 R42, RZ, RZ, R22 ;  /* 0x000000ffff2a7224 */ /* 0x000fe200078e0016 */
[----:B------:R-:W-:-:S07]  /*1cb0*/  MOV R43, R23 ;  /* 0x00000017002b7202 */ /* 0x000fce0000000f00 */
.L_x_293:
[----:B------:R-:W-:Y:S05]  /*1cc0*/  BSYNC.RECONVERGENT B0 ;  /* 0x0000000000007941 */ /* 0x000fea0003800200 */
.L_x_292:
[----:B------:R-:W0:Y:S01]  /*1cd0*/  FRND.F64.TRUNC R22, R32 ;  /* 0x0000002000167313 */ /* 0x000e22000030d800 */
[----:B------:R-:W-:Y:S01]  /*1ce0*/  DMUL R20, RZ, R32 ;  /* 0x00000020ff147228 */ /* 0x000fe20000000000 */
[----:B------:R-:W-:Y:S01]  /*1cf0*/  UISETP.NE.AND UP0, UPT, UR4, URZ, UPT ;  /* 0x000000ff0400728c */ /* 0x000fe2000bf05270 */
[----:B------:R-:W-:Y:S02]  /*1d00*/  DADD R40, RZ, R40 ;  /* 0x00000000ff287229 */ /* 0x000fe40000000028 */
[----:B0-----:R-:W-:-:S06]  /*1d10*/  DSETP.NEU.AND P0, PT, R32, R22, PT ;  /* 0x000000162000722a */ /* 0x001fcc0003f0d000 */
[----:B------:R-:W-:Y:S02]  /*1d20*/  FSEL R18, R20, R18, !P0 ;  /* 0x0000001214127208 */ /* 0x000fe40004000000 */
[----:B------:R-:W-:Y:S01]  /*1d30*/  FSEL R19, R21, R19, !P0 ;  /* 0x0000001315137208 */ /* 0x000fe20004000000 */
[----:B------:R-:W-:-:S05]  /*1d40*/  DMUL R20, R40, R42 ;  /* 0x0000002a28147228 */ /* 0x000fca0000000000 */
[----:B------:R-:W-:Y:S01]  /*1d50*/  DMUL R42, R42, R18 ;  /* 0x000000122a2a7228 */ /* 0x000fe20000000000 */
[----:B------:R-:W-:Y:S10]  /*1d60*/  BRA.U UP0, `(.L_x_294) ;  /* 0x0000000100347547 */ /* 0x000ff4000b800000 */
[----:B------:R-:W-:-:S04]  /*1d70*/  IADD3 R18, P1, PT, R46, R47, RZ ;  /* 0x0000002f2e127210 */ /* 0x000fc80007f3e0ff */
[----:B------:R-:W-:Y:S01]  /*1d80*/  ISETP.GE.U32.AND P0, PT, R18, UR34, PT ;  /* 0x0000002212007c0c */ /* 0x000fe2000bf06070 */
[----:B------:R-:W-:Y:S01]  /*1d90*/  IMAD.X R18, RZ, RZ, R48, P1 ;  /* 0x000000ffff127224 */ /* 0x000fe200008e0630 */
[----:B------:R-:W-:-:S04]  /*1da0*/  ISETP.LT.U32.AND P1, PT, R47, UR34, PT ;  /* 0x000000222f007c0c */ /* 0x000fc8000bf21070 */
[----:B------:R-:W-:-:S04]  /*1db0*/  ISETP.GE.AND.EX P0, PT, R18, UR35, PT, P0 ;  /* 0x0000002312007c0c */ /* 0x000fc8000bf06300 */
[----:B------:R-:W-:Y:S02]  /*1dc0*/  FSEL R18, R20, R42, !P0 ;  /* 0x0000002a14127208 */ /* 0x000fe40004000000 */
[----:B------:R-:W-:Y:S02]  /*1dd0*/  FSEL R19, R21, R43, !P0 ;  /* 0x0000002b15137208 */ /* 0x000fe40004000000 */
[----:B------:R-:W-:-:S04]  /*1de0*/  ISETP.LT.OR.EX P0, PT, R48, UR35, !P0, P1 ;  /* 0x0000002330007c0c */ /* 0x000fc8000c701710 */
[----:B------:R-:W-:-:S09]  /*1df0*/  DFMA R18, R18, UR74, R30 ;  /* 0x0000004a12127c2b */ /* 0x000fd2000800001e */
[----:B------:R-:W-:Y:S05]  /*1e00*/  @!P0 BRA `(.L_x_295) ;  /* 0x0000001c00f08947 */ /* 0x000fea0003800000 */
[----:B------:R-:W0:Y:S02]  /*1e10*/  LDC.64 R20, c[0x0][0x540] ;  /* 0x00015000ff147b82 */ /* 0x000e240000000a00 */
[----:B0-----:R1:W-:Y:S01]  /*1e20*/  STG.E.64 desc[UR76][R20.64], R18 ;  /* 0x0000001214007986 */ /* 0x0013e2000c101b4c */
[----:B------:R-:W-:Y:S05]  /*1e30*/  BRA `(.L_x_295) ;  /* 0x0000001c00e47947 */ /* 0x000fea0003800000 */
.L_x_294:
[----:B------:R-:W0:Y:S01]  /*1e40*/  LDC.64 R18, c[0x0][0x380] ;  /* 0x0000e000ff127b82 */ /* 0x000e220000000a00 */
[----:B------:R-:W-:Y:S01]  /*1e50*/  BSSY.RECONVERGENT B0, `(.L_x_296) ;  /* 0x00000fb000007945 */ /* 0x000fe20003800200 */
[----:B0-----:R-:W-:-:S04]  /*1e60*/  ISETP.GE.U32.AND P0, PT, R47, R18, PT ;  /* 0x000000122f00720c */ /* 0x001fc80003f06070 */
        /* <DEDUP_REMOVED lines=244> */
.L_x_298:
[----:B------:R-:W0:Y:S01]  /*2db0*/  LDCU.64 UR48, c[0x0][0x540] ;  /* 0x0000a800ff3077ac */ /* 0x000e220008000a00 */
[----:B------:R-:W-:Y:S01]  /*2dc0*/  DFMA R42, R42, UR74, R30 ;  /* 0x0000004a2a2a7c2b */ /* 0x000fe2000800001e */
[----:B0-----:R-:W-:-:S05]  /*2dd0*/  IADD3 R24, P0, PT, R24, UR48, RZ ;  /* 0x0000003018187c10 */ /* 0x001fca000ff1e0ff */
[----:B------:R-:W-:-:S05]  /*2de0*/  IMAD.X R25, RZ, RZ, UR49, P0 ;  /* 0x00000031ff197e24 */ /* 0x000fca00080e06ff */
[----:B------:R0:W-:Y:S03]  /*2df0*/  STG.E.64 desc[UR76][R24.64], R42 ;  /* 0x0000002a18007986 */ /* 0x0001e6000c101b4c */
.L_x_297:
[----:B------:R-:W-:Y:S05]  /*2e00*/  BSYNC.RECONVERGENT B0 ;  /* 0x0000000000007941 */ /* 0x000fea0003800200 */
.L_x_296:
[----:B0-----:R-:W-:-:S04]  /*2e10*/  IADD3 R25, P1, PT, R46, R47, RZ ;  /* 0x0000002f2e197210 */ /* 0x001fc80007f3e0ff */
[----:B------:R-:W-:Y:S02]  /*2e20*/  ISETP.GE.U32.AND P0, PT, R25, R18, PT ;  /* 0x000000121900720c */ /* 0x000fe40003f06070 */
[----:B------:R-:W-:-:S04]  /*2e30*/  IADD3.X R18, PT, PT, RZ, R48, RZ, P1, !PT ;  /* 0x00000030ff127210 */ /* 0x000fc80000ffe4ff */
[----:B------:R-:W-:-:S13]  /*2e40*/  ISETP.GE.AND.EX P0, PT, R18, R19, PT, P0 ;  /* 0x000000131200720c */ /* 0x000fda0003f06300 */
[----:B------:R-:W-:Y:S05]  /*2e50*/  @P0 BRA `(.L_x_295) ;  /* 0x0000000c00dc0947 */ /* 0x000fea0003800000 */
[----:B------:R-:W-:Y:S01]  /*2e60*/  MOV R19, R25 ;  /* 0x0000001900137202 */ /* 0x000fe20000000f00 */
[----:B------:R-:W-:Y:S01]  /*2e70*/  IMAD.MOV.U32 R18, RZ, RZ, RZ ;  /* 0x000000ffff127224 */ /* 0x000fe200078e00ff */
[----:B------:R-:W-:-:S03]  /*2e80*/  UISETP.NE.AND UP0, UPT, UR72, URZ, UPT ;  /* 0x000000ff4800728c */ /* 0x000fc6000bf05270 */
[----:B------:R-:W-:-:S05]  /*2e90*/  IMAD.HI.U32 R18, R25, UR36, R18 ;  /* 0x0000002419127c27 */ /* 0x000fca000f8e0012 */
[----:B------:R-:W-:-:S05]  /*2ea0*/  SHF.R.U32.HI R23, RZ, UR37, R18 ;  /* 0x00000025ff177c19 */ /* 0x000fca0008011612 */
[----:B------:R-:W-:-:S04]  /*2eb0*/  IMAD.MOV R22, RZ, RZ, -R23 ;  /* 0x000000ffff167224 */ /* 0x000fc800078e0a17 */
        /* <DEDUP_REMOVED lines=230> */
[----:B------:R-:W-:-:S04]  /*3d20*/  MOV R19, R25 ;  /* 0x0000001900137202 */ /* 0x000fc80000000f00 */
[----:B0-----:R-:W-:-:S05]  /*3d30*/  IMAD.HI.U32 R18, R25, UR48, R18 ;  /* 0x0000003019127c27 */ /* 0x001fca000f8e0012 */
[----:B------:R-:W-:-:S05]  /*3d40*/  SHF.R.U32.HI R18, RZ, UR49, R18 ;  /* 0x00000031ff127c19 */ /* 0x000fca0008011612 */
[----:B------:R-:W-:-:S04]  /*3d50*/  IMAD.MOV R18, RZ, RZ, -R18 ;  /* 0x000000ffff127224 */ /* 0x000fc800078e0a12 */
[----:B------:R-:W-:-:S04]  /*3d60*/  IMAD R19, R18, UR31, R25 ;  /* 0x0000001f12137c24 */ /* 0x000fc8000f8e0219 */
[----:B------:R-:W-:-:S07]  /*3d70*/  IMAD R22, R19, UR32, R22 ;  /* 0x0000002013167c24 */ /* 0x000fce000f8e0216 */
.L_x_299:
[----:B------:R-:W0:Y:S01]  /*3d80*/  LDCU.64 UR48, c[0x0][0x540] ;  /* 0x0000a800ff3077ac */ /* 0x000e220008000a00 */
[----:B------:R-:W-:Y:S01]  /*3d90*/  DFMA R20, R20, UR74, R30 ;  /* 0x0000004a14147c2b */ /* 0x000fe2000800001e */
[----:B0-----:R-:W-:-:S04]  /*3da0*/  IADD3 R22, P0, PT, R22, UR48, RZ ;  /* 0x0000003016167c10 */ /* 0x001fc8000ff1e0ff */
[----:B------:R-:W-:-:S05]  /*3db0*/  IADD3.X R23, PT, PT, RZ, UR49, RZ, P0, !PT ;  /* 0x00000031ff177c10 */ /* 0x000fca00087fe4ff */
[----:B------:R0:W-:Y:S04]  /*3dc0*/  STG.E.64 desc[UR76][R22.64], R20 ;  /* 0x0000001416007986 */ /* 0x0001e8000c101b4c */
.L_x_295:
[----:B------:R-:W-:Y:S05]  /*3dd0*/  WARPSYNC.ALL ;  /* 0x0000000000007948 */ /* 0x000fea0003800000 */
[----:B------:R-:W2:Y:S01]  /*3de0*/  LDCU UR48, c[0x0][0x360] ;  /* 0x00006c00ff3077ac */ /* 0x000ea20008000800 */
[----:B-1----:R-:W2:Y:S08]  /*3df0*/  LDC R18, c[0x0][0x370] ;  /* 0x0000dc00ff127b82 */ /* 0x002eb00000000800 */
        /* <DEDUP_REMOVED lines=8> */
        .weak           $__internal_20_$__cuda_sm20_div_s64
        .type           $__internal_20_$__cuda_sm20_div_s64,@function
        .size           $__internal_20_$__cuda_sm20_div_s64,($__internal_21_$__cuda_sm20_dsqrt_rn_f64_mediumpath_v1 - $__internal_20_$__cuda_sm20_div_s64)
$__internal_20_$__cuda_sm20_div_s64:
[----:B------:R-:W-:Y:S01]  /*3e80*/  IMAD.MOV.U32 R24, RZ, RZ, R29 ;  /* 0x000000ffff187224 */ /* 0x000fe200078e001d */
[----:B------:R-:W-:-:S05]  /*3e90*/  MOV R25, RZ ;  /* 0x000000ff00197202 */ /* 0x000fca0000000f00 */
        /* <DEDUP_REMOVED lines=26> */
[----:B------:R-:W-:-:S04]  /*4040*/  IMAD.HI.U32 R20, R21, R31, RZ ;  /* 0x0000001f15147227 */ /* 0x000fc800078e00ff */
[----:B------:R-:W-:-:S04]  /*4050*/  IMAD.X R18, RZ, RZ, ~R18, P0 ;  /* 0x000000ffff127224 */ /* 0x000fc800000e0e12 */
        /* <DEDUP_REMOVED lines=18> */
[-C--:B------:R-:W-:Y:S01]  /*4180*/  IADD3 R24, P2, PT, -R29, R18.reuse, RZ ;  /* 0x000000121d187210 */ /* 0x080fe20007f5e1ff */
[----:B------:R-:W-:Y:S01]  /*4190*/  IMAD.X R30, R30, 0x1, ~R19, P0 ;  /* 0x000000011e1e7824 */ /* 0x000fe200000e0e13 */
[----:B------:R-:W-:Y:S02]  /*41a0*/  ISETP.GE.U32.AND P0, PT, R18, R29, PT ;  /* 0x0000001d1200720c */ /* 0x000fe40003f06070 */
[----:B------:R-:W-:Y:S02]  /*41b0*/  IADD3 R19, P3, PT, R20, 0x1, RZ ;  /* 0x0000000114137810 */ /* 0x000fe40007f7e0ff */
        /* <DEDUP_REMOVED lines=15> */
[----:B------:R-:W-:Y:S01]  /*42b0*/  SEL R20, R19, R20, !P1 ;  /* 0x0000001413147207 */ /* 0x000fe20004800000 */
[----:B------:R-:W-:Y:S02]  /*42c0*/  IMAD.X R18, RZ, RZ, ~R21, P2 ;  /* 0x000000ffff127224 */ /* 0x000fe400010e0e15 */
[----:B------:R-:W-:Y:S01]  /*42d0*/  HFMA2 R19, -RZ, RZ, 0, 0 ;  /* 0x00000000ff137431 */ /* 0x000fe200000001ff */
[----:B------:R-:W-:Y:S02]  /*42e0*/  ISETP.NE.AND.EX P0, PT, RZ, RZ, PT, P0 ;  /* 0x000000ffff00720c */ /* 0x000fe40003f05300 */
[----:B------:R-:W-:Y:S02]  /*42f0*/  SEL R21, R18, R21, !P1 ;  /* 0x0000001512157207 */ /* 0x000fe40004800000 */
[----:B------:R-:W-:Y:S02]  /*4300*/  MOV R18, R28 ;  /* 0x0000001c00127202 */ /* 0x000fe40000000f00 */
[----:B------:R-:W-:-:S02]  /*4310*/  SEL R20, R20, 0xffffffff, P0 ;  /* 0xffffffff14147807 */ /* 0x000fc40000000000 */
[----:B------:R-:W-:Y:S01]  /*4320*/  SEL R21, R21, 0xffffffff, P0 ;  /* 0xffffffff15157807 */ /* 0x000fe20000000000 */
[----:B------:R-:W-:Y:S06]  /*4330*/  RET.REL.NODEC R18 `(_ZN2at6native54_GLOBAL__N__3a6f1fcb_21_DistributionNormal_cu_0c5b6e8543distribution_elementwise_grid_stride_kernelIdLi2EZNS0_9templates4cuda20normal_and_transformIddPNS_17CUDAGeneratorImplEZZZNS4_13normal_kernelIS7_EEvRKNS_10TensorBaseEddT_ENKUlvE_clEvENKUlvE_clEvEUldE_EEvRNS_18TensorIteratorBaseET1_T2_EUlP24curandStatePhilox4_32_10E_ZNS1_27distribution_nullary_kernelIdd7double2S7_SM_SF_EEvSH_SJ_RKT3_T4_EUlidE0_EEvlNS_15PhiloxCudaStateESI_SJ_) ;  /* 0xffffffbc12307950 */ /* 0x000fec0003c3ffff */
        .weak           $__internal_21_$__cuda_sm20_dsqrt_rn_f64_mediumpath_v1
        .type           $__internal_21_$__cuda_sm20_dsqrt_rn_f64_mediumpath_v1,@function
        .size           $__internal_21_$__cuda_sm20_dsqrt_rn_f64_mediumpath_v1,(.L_x_360 - $__internal_21_$__cuda_sm20_dsqrt_rn_f64_mediumpath_v1)
$__internal_21_$__cuda_sm20_dsqrt_rn_f64_mediumpath_v1:
        /* <DEDUP_REMOVED lines=12> */
.L_x_302:
        /* <DEDUP_REMOVED lines=24> */
.L_x_304:
[----:B------:R-:W-:-:S11]  /*4580*/  DADD R20, R34, R34 ;  /* 0x0000000022147229 */ /* 0x000fd60000000022 */
.L_x_303:
[----:B------:R-:W-:Y:S05]  /*4590*/  BSYNC.RECONVERGENT B1 ;  /* 0x0000000000017941 */ /* 0x000fea0003800200 */
.L_x_301:
[----:B------:R-:W-:Y:S02]  /*45a0*/  HFMA2 R43, -RZ, RZ, 0, 0 ;  /* 0x00000000ff2b7431 */ /* 0x000fe400000001ff */
[----:B------:R-:W-:Y:S01]  /*45b0*/  IMAD.MOV.U32 R22, RZ, RZ, R20 ;  /* 0x000000ffff167224 */ /* 0x000fe200078e0014 */
[----:B------:R-:W-:Y:S01]  /*45c0*/  MOV R23, R21 ;  /* 0x0000001500177202 */ /* 0x000fe20000000f00 */
[----:B------:R-:W-:Y:S06]  /*45d0*/  RET.REL.NODEC R42 `(_ZN2at6native54_GLOBAL__N__3a6f1fcb_21_DistributionNormal_cu_0c5b6e8543distribution_elementwise_grid_stride_kernelIdLi2EZNS0_9templates4cuda20normal_and_transformIddPNS_17CUDAGeneratorImplEZZZNS4_13normal_kernelIS7_EEvRKNS_10TensorBaseEddT_ENKUlvE_clEvENKUlvE_clEvEUldE_EEvRNS_18TensorIteratorBaseET1_T2_EUlP24curandStatePhilox4_32_10E_ZNS1_27distribution_nullary_kernelIdd7double2S7_SM_SF_EEvSH_SJ_RKT3_T4_EUlidE0_EEvlNS_15PhiloxCudaStateESI_SJ_) ;  /* 0xffffffb82a887950 */ /* 0x000fec0003c3ffff */
.L_x_305:
        /* <DEDUP_REMOVED lines=10> */
.L_x_360:


//--------------------- .text._ZN2at6native54_GLOBAL__N__3a6f1fcb_21_DistributionNormal_cu_0c5b6e8543distribution_elementwise_grid_stride_kernelIdLi2EZNS0_9templates4cuda20normal_and_transformIddPNS_17CUDAGeneratorImplEZZZNS4_13normal_kernelIS7_EEvRKNS_10TensorBaseEddT_ENKUlvE_clEvENKUlvE_clEvEUldE_EEvRNS_18TensorIteratorBaseET1_T2_EUlP24curandStatePhilox4_32_10E_ZNS1_27distribution_nullary_kernelIdd7double2S7_SM_SF_EEvSH_SJ_RKT3_T4_EUlidE_EEvlNS_15PhiloxCudaStateESI_SJ_ --------------------------
	.section	.text._ZN2at6native54_GLOBAL__N__3a6f1fcb_21_DistributionNormal_cu_0c5b6e8543distribution_elementwise_grid_stride_kernelIdLi2EZNS0_9templates4cuda20normal_and_transformIddPNS_17CUDAGeneratorImplEZZZNS4_13normal_kernelIS7_EEvRKNS_10TensorBaseEddT_ENKUlvE_clEvENKUlvE_clEvEUldE_EEvRNS_18TensorIteratorBaseET1_T2_EUlP24curandStatePhilox4_32_10E_ZNS1_27distribution_nullary_kernelIdd7double2S7_SM_SF_EEvSH_SJ_RKT3_T4_EUlidE_EEvlNS_15PhiloxCudaStateESI_SJ_,"ax",@progbits
	.align	128
.text._ZN2at6native54_GLOBAL__N__3a6f1fcb_21_DistributionNormal_cu_0c5b6e8543distribution_elementwise_grid_stride_kernelIdLi2EZNS0_9templates4cuda20normal_and_transformIddPNS_17CUDAGeneratorImplEZZZNS4_13normal_kernelIS7_EEvRKNS_10TensorBaseEddT_ENKUlvE_clEvENKUlvE_clEvEUldE_EEvRNS_18TensorIteratorBaseET1_T2_EUlP24curandStatePhilox4_32_10E_ZNS1_27distribution_nullary_kernelIdd7double2S7_SM_SF_EEvSH_SJ_RKT3_T4_EUlidE_EEvlNS_15PhiloxCudaStateESI_SJ_:
        .type           _ZN2at6native54_GLOBAL__N__3a6f1fcb_21_DistributionNormal_cu_0c5b6e8543distribution_elementwise_grid_stride_kernelIdLi2EZNS0_9templates4cuda20normal_and_transformIddPNS_17CUDAGeneratorImplEZZZNS4_13normal_kernelIS7_EEvRKNS_10TensorBaseEddT_ENKUlvE_clEvENKUlvE_clEvEUldE_EEvRNS_18TensorIteratorBaseET1_T2_EUlP24curandStatePhilox4_32_10E_ZNS1_27distribution_nullary_kernelIdd7double2S7_SM_SF_EEvSH_SJ_RKT3_T4_EUlidE_EEvlNS_15PhiloxCudaStateESI_SJ_,@function
        .size           _ZN2at6native54_GLOBAL__N__3a6f1fcb_21_DistributionNormal_cu_0c5b6e8543distribution_elementwise_grid_stride_kernelIdLi2EZNS0_9templates4cuda20normal_and_transformIddPNS_17CUDAGeneratorImplEZZZNS4_13normal_kernelIS7_EEvRKNS_10TensorBaseEddT_ENKUlvE_clEvENKUlvE_clEvEUldE_EEvRNS_18TensorIteratorBaseET1_T2_EUlP24curandStatePhilox4_32_10E_ZNS1_27distribution_nullary_kernelIdd7double2S7_SM_SF_EEvSH_SJ_RKT3_T4_EUlidE_EEvlNS_15PhiloxCudaStateESI_SJ_,(.L_x_363 - _ZN2at6native54_GLOBAL__N__3a6f1fcb_21_DistributionNormal_cu_0c5b6e8543distribution_elementwise_grid_stride_kernelIdLi2EZNS0_9templates4cuda20normal_and_transformIddPNS_17CUDAGeneratorImplEZZZNS4_13normal_kernelIS7_EEvRKNS_10TensorBaseEddT_ENKUlvE_clEvENKUlvE_clEvEUldE_EEvRNS_18TensorIteratorBaseET1_T2_EUlP24curandStatePhilox4_32_10E_ZNS1_27distribution_nullary_kernelIdd7double2S7_SM_SF_EEvSH_SJ_RKT3_T4_EUlidE_EEvlNS_15PhiloxCudaStateESI_SJ_)
        .other          _ZN2at6native54_GLOBAL__N__3a6f1fcb_21_DistributionNormal_cu_0c5b6e8543distribution_elementwise_grid_stride_kernelIdLi2EZNS0_9templates4cuda20normal_and_transformIddPNS_17CUDAGeneratorImplEZZZNS4_13normal_kernelIS7_EEvRKNS_10TensorBaseEddT_ENKUlvE_clEvENKUlvE_clEvEUldE_EEvRNS_18TensorIteratorBaseET1_T2_EUlP24curandStatePhilox4_32_10E_ZNS1_27distribution_nullary_kernelIdd7double2S7_SM_SF_EEvSH_SJ_RKT3_T4_EUlidE_EEvlNS_15PhiloxCudaStateESI_SJ_,@"STO_CUDA_ENTRY STV_DEFAULT"
_ZN2at6native54_GLOBAL__N__3a6f1fcb_21_DistributionNormal_cu_0c5b6e8543distribution_elementwise_grid_stride_kernelIdLi2EZNS0_9templates4cuda20normal_and_transformIddPNS_17CUDAGeneratorImplEZZZNS4_13normal_kernelIS7_EEvRKNS_10TensorBaseEddT_ENKUlvE_clEvENKUlvE_clEvEUldE_EEvRNS_18TensorIteratorBaseET1_T2_EUlP24curandStatePhilox4_32_10E_ZNS1_27distribution_nullary_kernelIdd7double2S7_SM_SF_EEvSH_SJ_RKT3_T4_EUlidE_EEvlNS_15PhiloxCudaStateESI_SJ_:
        /* <DEDUP_REMOVED lines=112> */
.L_x_306:
[----:B------:R-:W-:-:S07]  /*0700*/  MOV R27, 0x720 ;  /* 0x00000720001b7802 */ /* 0x000fce0000000f00 */
[----:B------:R-:W-:Y:S05]  /*0710*/  CALL.REL.NOINC `($__internal_22_$__cuda_sm20_div_s64) ;  /* 0x0000001000f87944 */ /* 0x000fea0003c00000 */
.L_x_307:
        /* <DEDUP_REMOVED lines=12> */
[----:B------:R-:W0:Y:S01]  /*07e0*/  LDCU UR10, c[0x0][0x3b0] ;  /* 0x00007600ff0a77ac */ /* 0x000e220008000800 */
[----:B------:R-:W-:Y:S01]  /*07f0*/  LOP3.LUT R54, R54, 0x3, RZ, 0xc0, !PT ;  /* 0x0000000336367812 */ /* 0x000fe200078ec0ff */
[----:B------:R-:W1:Y:S01]  /*0800*/  LDCU.64 UR14, c[0x0][0x3c0] ;  /* 0x00007800ff0e77ac */ /* 0x000e620008000a00 */
[----:B------:R-:W2:Y:S05]  /*0810*/  LDCU.64 UR12, c[0x0][0x3a8] ;  /* 0x00007500ff0c77ac */ /* 0x000eaa0008000a00 */
.L_x_320:
[----:B------:R-:W-:Y:S01]  /*0820*/  VIADD R0, R0, 0x1 ;  /* 0x0000000100007836 */ /* 0x000fe20000000000 */
[----:B------:R-:W-:Y:S03]  /*0830*/  BSSY.RECONVERGENT B0, `(.L_x_308) ;  /* 0x000000c000007945 */ /* 0x000fe60003800200 */
[C---:B------:R-:W-:Y:S01]  /*0840*/  IMAD.WIDE.U32 R28, R0.reuse, -0x2daee0ad, RZ ;  /* 0xd2511f53001c7825 */ /* 0x040fe200078e00ff */
[----:B------:R-:W-:-:S13]  /*0850*/  ISETP.NE.AND P0, PT, R0, RZ, PT ;  /* 0x000000ff0000720c */ /* 0x000fda0003f05270 */
[----:B-12---:R-:W-:Y:S05]  /*0860*/  @P0 BRA `(.L_x_309) ;  /* 0x0000000000200947 */ /* 0x006fea0003800000 */
        /* <DEDUP_REMOVED lines=8> */
.L_x_309:
[----:B012---:R-:W-:Y:S05]  /*08f0*/  BSYNC.RECONVERGENT B0 ;  /* 0x0000000000007941 */ /* 0x007fea0003800200 */
.L_x_308:
        /* <DEDUP_REMOVED lines=51> */
.L_x_310:
        /* <DEDUP_REMOVED lines=9> */
.L_x_311:
        /* <DEDUP_REMOVED lines=89> */
.L_x_313:
[----:B------:R-:W-:Y:S01]  /*1250*/  IMAD.MOV.U32 R26, RZ, RZ, 0x0 ;  /* 0x00000000ff1a7424 */ /* 0x000fe200078e00ff */
[----:B------:R-:W-:Y:S01]  /*1260*/  LOP3.LUT P0, RZ, R25, 0x7fffffff, RZ, 0xc0, !PT ;  /* 0x7fffffff19ff7812 */ /* 0x000fe2000780c0ff */
[----:B------:R-:W-:-:S06]  /*1270*/  IMAD.MOV.U32 R27, RZ, RZ, 0x7ff00000 ;  /* 0x7ff00000ff1b7424 */ /* 0x000fcc00078e00ff */
[----:B------:R-:W-:-:S10]  /*1280*/  DFMA R26, R24, R26, +INF ;  /* 0x7ff00000181a742b */ /* 0x000fd4000000001a */
[----:B------:R-:W-:Y:S02]  /*1290*/  FSEL R24, R26, RZ, P0 ;  /* 0x000000ff1a187208 */ /* 0x000fe40000000000 */
[----:B------:R-:W-:-:S07]  /*12a0*/  FSEL R25, R27, -QNAN , P0 ;  /* 0xfff000001b197808 */ /* 0x000fce0000000000 */
.L_x_314:
[----:B------:R-:W-:Y:S05]  /*12b0*/  BSYNC.RECONVERGENT B0 ;  /* 0x0000000000007941 */ /* 0x000fea0003800200 */
.L_x_312:
        /* <DEDUP_REMOVED lines=87> */
[----:B------:R-:W-:Y:S05]  /*1830*/  CALL.REL.NOINC `($__internal_23_$__cuda_sm20_dsqrt_rn_f64_mediumpath_v1) ;  /* 0x0000000400e07944 */ /* 0x000fea0003c00000 */
[----:B------:R-:W-:Y:S02]  /*1840*/  IMAD.MOV.U32 R42, RZ, RZ, R28 ;  /* 0x000000ffff2a7224 */ /* 0x000fe400078e001c */
[----:B------:R-:W-:-:S07]  /*1850*/  IMAD.MOV.U32 R43, RZ, RZ, R29 ;  /* 0x000000ffff2b7224 */ /* 0x000fce00078e001d */
.L_x_316:
[----:B------:R-:W-:Y:S05]  /*1860*/  BSYNC.RECONVERGENT B0 ;  /* 0x0000000000007941 */ /* 0x000fea0003800200 */
.L_x_315:
        /* <DEDUP_REMOVED lines=8> */
[----:B------:R-:W-:Y:S02]  /*18f0*/  IADD3.X R30, PT, PT, RZ, R48, RZ, P0, !PT ;  /* 0x00000030ff1e7210 */ /* 0x000fe400007fe4ff */
[-C--:B0-----:R-:W-:Y:S02]  /*1900*/  ISETP.GE.U32.AND P1, PT, R33, R24.reuse, PT ;  /* 0x000000182100720c */ /* 0x081fe40003f26070 */
[----:B------:R-:W-:Y:S02]  /*1910*/  ISETP.GE.U32.AND P0, PT, R47, R24, PT ;  /* 0x000000182f00720c */ /* 0x000fe40003f06070 */
[-C--:B------:R-:W-:Y:S02]  /*1920*/  ISETP.GE.AND.EX P1, PT, R30, R25.reuse, PT, P1 ;  /* 0x000000191e00720c */ /* 0x080fe40003f26310 */
[----:B------:R-:W0:Y:S01]  /*1930*/  LDC.64 R30, c[0x0][0x3b8] ;  /* 0x0000ee00ff1e7b82 */ /* 0x000e220000000a00 */
[----:B------:R-:W-:-:S02]  /*1940*/  ISETP.GE.AND.EX P0, PT, R48, R25, PT, P0 ;  /* 0x000000193000720c */ /* 0x000fc40003f06300 */
[----:B------:R-:W-:Y:S02]  /*1950*/  FSEL R24, R28, R34, !P2 ;  /* 0x000000221c187208 */ /* 0x000fe40005000000 */
[----:B------:R-:W-:-:S06]  /*1960*/  FSEL R25, R29, R35, !P2 ;  /* 0x000000231d197208 */ /* 0x000fcc0005000000 */
[----:B------:R-:W-:-:S03]  /*1970*/  DMUL R24, R42, R24 ;  /* 0x000000182a187228 */ /* 0x000fc60000000000 */
[----:B------:R-:W-:Y:S08]  /*1980*/  @P0 BRA `(.L_x_318) ;  /* 0x0000000000140947 */ /* 0x000ff00003800000 */
[----:B------:R-:W-:Y:S01]  /*1990*/  IMAD R27, R47, UR10, RZ ;  /* 0x0000000a2f1b7c24 */ /* 0x000fe2000f8e02ff */
[----:B0-----:R-:W-:-:S04]  /*19a0*/  DFMA R24, R24, UR14, R30 ;  /* 0x0000000e18187c2b */ /* 0x001fc8000800001e */
[----:B------:R-:W-:-:S04]  /*19b0*/  IADD3 R26, P0, PT, R27, UR12, RZ ;  /* 0x0000000c1b1a7c10 */ /* 0x000fc8000ff1e0ff */
[----:B------:R-:W-:-:S05]  /*19c0*/  LEA.HI.X.SX32 R27, R27, UR13, 0x1, P0 ;  /* 0x0000000d1b1b7c11 */ /* 0x000fca00080f0eff */
[----:B------:R1:W-:Y:S04]  /*19d0*/  STG.E.64 desc[UR6][R26.64], R24 ;  /* 0x000000181a007986 */ /* 0x0003e8000c101b06 */
.L_x_318:
[----:B------:R-:W-:Y:S05]  /*19e0*/  BSYNC.RECONVERGENT B0 ;  /* 0x0000000000007941 */ /* 0x000fea0003800200 */
.L_x_317:
[----:B------:R-:W-:Y:S05]  /*19f0*/  @P1 BRA `(.L_x_319) ;  /* 0x0000000000141947 */ /* 0x000fea0003800000 */
[----:B------:R-:W-:Y:S01]  /*1a00*/  IMAD R33, R33, UR10, RZ ;  /* 0x0000000a21217c24 */ /* 0x000fe2000f8e02ff */
[----:B0-----:R-:W-:-:S04]  /*1a10*/  DFMA R36, R36, UR14, R30 ;  /* 0x0000000e24247c2b */ /* 0x001fc8000800001e */
[----:B-1----:R-:W-:-:S04]  /*1a20*/  IADD3 R24, P0, PT, R33, UR12, RZ ;  /* 0x0000000c21187c10 */ /* 0x002fc8000ff1e0ff */
[----:B------:R-:W-:-:S05]  /*1a30*/  LEA.HI.X.SX32 R25, R33, UR13, 0x1, P0 ;  /* 0x0000000d21197c11 */ /* 0x000fca00080f0eff */
[----:B------:R2:W-:Y:S04]  /*1a40*/  STG.E.64 desc[UR6][R24.64], R36 ;  /* 0x0000002418007986 */ /* 0x0005e8000c101b06 */
.L_x_319:
[----:B------:R-:W-:Y:S01]  /*1a50*/  IADD3 R47, P0, PT, R52, R47, RZ ;  /* 0x0000002f342f7210 */ /* 0x000fe20007f1e0ff */
[----:B------:R-:W-:Y:S05]  /*1a60*/  WARPSYNC.ALL ;  /* 0x0000000000007948 */ /* 0x000fea0003800000 */
[----:B------:R-:W-:Y:S01]  /*1a70*/  IMAD.X R48, RZ, RZ, R48, P0 ;  /* 0x000000ffff307224 */ /* 0x000fe200000e0630 */
        /* <DEDUP_REMOVED lines=8> */
        .weak           $__internal_22_$__cuda_sm20_div_s64
        .type           $__internal_22_$__cuda_sm20_div_s64,@function
        .size           $__internal_22_$__cuda_sm20_div_s64,($__internal_23_$__cuda_sm20_dsqrt_rn_f64_mediumpath_v1 - $__internal_22_$__cuda_sm20_div_s64)
$__internal_22_$__cuda_sm20_div_s64:
[----:B------:R-:W-:Y:S02]  /*1b00*/  IMAD.MOV.U32 R24, RZ, RZ, R52 ;  /* 0x000000ffff187224 */ /* 0x000fe400078e0034 */
[----:B------:R-:W-:-:S04]  /*1b10*/  IMAD.MOV.U32 R25, RZ, RZ, RZ ;  /* 0x000000ffff197224 */ /* 0x000fc800078e00ff */
        /* <DEDUP_REMOVED lines=13> */
[----:B------:R-:W-:Y:S01]  /*1bf0*/  IMAD.HI.U32 R20, P1, R23, R29, R20 ;  /* 0x0000001d17147227 */ /* 0x000fe20007820014 */
[----:B------:R-:W-:-:S04]  /*1c00*/  IADD3 R29, P4, PT, RZ, -UR4, RZ ;  /* 0x80000004ff1d7c10 */ /* 0x000fc8000ff9e0ff */
[----:B------:R-:W-:Y:S01]  /*1c10*/  IADD3 R21, P2, PT, R25, R20, RZ ;  /* 0x0000001419157210 */ /* 0x000fe20007f5e0ff */
[----:B------:R-:W-:-:S04]  /*1c20*/  IMAD.X R20, R33, 0x1, R23, P0 ;  /* 0x0000000121147824 */ /* 0x000fc800000e0617 */
        /* <DEDUP_REMOVED lines=12> */
[----:B------:R-:W-:Y:S02]  /*1cf0*/  IADD3 R23, P3, PT, R23, R20, RZ ;  /* 0x0000001417177210 */ /* 0x000fe40007f7e0ff */
[----:B------:R-:W-:Y:S01]  /*1d00*/  IADD3.X R22, PT, PT, RZ, ~UR5, RZ, P4, !PT ;  /* 0x80000005ff167c10 */ /* 0x000fe2000a7fe4ff */
[----:B------:R-:W-:Y:S02]  /*1d10*/  IMAD.X R25, R24, 0x1, R25, P0 ;  /* 0x0000000118197824 */ /* 0x000fe400000e0619 */
[----:B------:R-:W-:Y:S01]  /*1d20*/  IMAD.HI.U32 R20, R23, R29, RZ ;  /* 0x0000001d17147227 */ /* 0x000fe200078e00ff */
[----:B------:R-:W-:Y:S02]  /*1d30*/  SEL R22, R22, UR5, !P1 ;  /* 0x0000000516167c07 */ /* 0x000fe4000c800000 */
[----:B------:R-:W-:Y:S01]  /*1d40*/  IADD3.X R25, PT, PT, RZ, RZ, R25, P3, P2 ;  /* 0x000000ffff197210 */ /* 0x000fe20001fe4419 */
[----:B------:R-:W-:-:S02]  /*1d50*/  IMAD.MOV.U32 R21, RZ, RZ, RZ ;  /* 0x000000ffff157224 */ /* 0x000fc400078e00ff */
        /* <DEDUP_REMOVED lines=37> */
[----:B------:R-:W-:Y:S06]  /*1fb0*/  RET.REL.NODEC R20 `(_ZN2at6native54_GLOBAL__N__3a6f1fcb_21_DistributionNormal_cu_0c5b6e8543distribution_elementwise_grid_stride_kernelIdLi2EZNS0_9templates4cuda20normal_and_transformIddPNS_17CUDAGeneratorImplEZZZNS4_13normal_kernelIS7_EEvRKNS_10TensorBaseEddT_ENKUlvE_clEvENKUlvE_clEvEUldE_EEvRNS_18TensorIteratorBaseET1_T2_EUlP24curandStatePhilox4_32_10E_ZNS1_27distribution_nullary_kernelIdd7double2S7_SM_SF_EEvSH_SJ_RKT3_T4_EUlidE_EEvlNS_15PhiloxCudaStateESI_SJ_) ;  /* 0xffffffe014107950 */ /* 0x000fec0003c3ffff */
        .weak           $__internal_23_$__cuda_sm20_dsqrt_rn_f64_mediumpath_v1
        .type           $__internal_23_$__cuda_sm20_dsqrt_rn_f64_mediumpath_v1,@function
        .size           $__internal_23_$__cuda_sm20_dsqrt_rn_f64_mediumpath_v1,(.L_x_363 - $__internal_23_$__cuda_sm20_dsqrt_rn_f64_mediumpath_v1)
$__internal_23_$__cuda_sm20_dsqrt_rn_f64_mediumpath_v1:
        /* <DEDUP_REMOVED lines=12> */
.L_x_322:
        /* <DEDUP_REMOVED lines=24> */
.L_x_324:
[----:B------:R-:W-:-:S11]  /*2200*/  DADD R28, R24, R24 ;  /* 0x00000000181c7229 */ /* 0x000fd60000000018 */
.L_x_323:
[----:B------:R-:W-:Y:S05]  /*2210*/  BSYNC.RECONVERGENT B1 ;  /* 0x0000000000017941 */ /* 0x000fea0003800200 */
.L_x_321:
[----:B------:R-:W-:-:S04]  /*2220*/  IMAD.MOV.U32 R43, RZ, RZ, 0x0 ;  /* 0x00000000ff2b7424 */ /* 0x000fc800078e00ff */
[----:B------:R-:W-:Y:S05]  /*2230*/  RET.REL.NODEC R42 `(_ZN2at6native54_GLOBAL__N__3a6f1fcb_21_DistributionNormal_cu_0c5b6e8543distribution_elementwise_grid_stride_kernelIdLi2EZNS0_9templates4cuda20normal_and_transformIddPNS_17CUDAGeneratorImplEZZZNS4_13normal_kernelIS7_EEvRKNS_10TensorBaseEddT_ENKUlvE_clEvENKUlvE_clEvEUldE_EEvRNS_18TensorIteratorBaseET1_T2_EUlP24curandStatePhilox4_32_10E_ZNS1_27distribution_nullary_kernelIdd7double2S7_SM_SF_EEvSH_SJ_RKT3_T4_EUlidE_EEvlNS_15PhiloxCudaStateESI_SJ_) ;  /* 0xffffffdc2a707950 */ /* 0x000fea0003c3ffff */
.L_x_325:
        /* <DEDUP_REMOVED lines=12> */
.L_x_363:


//--------------------- .nv.global.init           --------------------------
	.section	.nv.global.init,"aw",@progbits
	.align	4
.nv.global.init:
	.type		mrg32k3aM1SubSeq,@object
	.size		mrg32k3aM1SubSeq,(mrg32k3aM2SubSeq - mrg32k3aM1SubSeq)
mrg32k3aM1SubSeq:
        /*0000*/ 	.byte	0x0b, 0xcc, 0xee, 0x04, 0x73, 0x29, 0x8b, 0x6f, 0xf6, 0x53, 0x03, 0xf6, 0x23, 0xf6, 0xea, 0xda
        /* <DEDUP_REMOVED lines=125> */
	.type		mrg32k3aM2SubSeq,@object
	.size		mrg32k3aM2SubSeq,(mrg32k3aM1 - mrg32k3aM2SubSeq)
mrg32k3aM2SubSeq:
        /* <DEDUP_REMOVED lines=126> */
	.type		mrg32k3aM1,@object
	.size		mrg32k3aM1,(mrg32k3aM1Seq - mrg32k3aM1)
mrg32k3aM1:
        /* <DEDUP_REMOVED lines=144> */
	.type		mrg32k3aM1Seq,@object
	.size		mrg32k3aM1Seq,(mrg32k3aM2 - mrg32k3aM1Seq)
mrg32k3aM1Seq:
        /* <DEDUP_REMOVED lines=144> */
	.type		mrg32k3aM2,@object
	.size		mrg32k3aM2,(mrg32k3aM2Seq - mrg32k3aM2)
mrg32k3aM2:
        /* <DEDUP_REMOVED lines=144> */
	.type		mrg32k3aM2Seq,@object
	.size		mrg32k3aM2Seq,(precalc_xorwow_matrix - mrg32k3aM2Seq)
mrg32k3aM2Seq:
        /* <DEDUP_REMOVED lines=144> */
	.type		precalc_xorwow_matrix,@object
	.size		precalc_xorwow_matrix,(precalc_xorwow_offset_matrix - precalc_xorwow_matrix)
precalc_xorwow_matrix:
        /* <DEDUP_REMOVED lines=6400> */
	.type		precalc_xorwow_offset_matrix,@object
	.size		precalc_xorwow_offset_matrix,(.L_1 - precalc_xorwow_offset_matrix)
precalc_xorwow_offset_matrix:
        /* <DEDUP_REMOVED lines=6400> */
.L_1:


//--------------------- .nv.shared.reserved.0     --------------------------
	.section	.nv.shared.reserved.0,"aw",@nobits
	.weak		__nv_reservedSMEM_offset_0_alias
	.size		__nv_reservedSMEM_offset_0_alias, 0, 64
	.other		__nv_reservedSMEM_offset_0_alias,@"STO_CUDA_RESERVED_SHARED STV_DEFAULT"
__nv_reservedSMEM_offset_0_alias:
	.zero		0
	.zero		64


//--------------------- .nv.global                --------------------------
	.section	.nv.global,"aw",@nobits
.nv.global:
	.type		_ZN52_INTERNAL_3a6f1fcb_21_DistributionNormal_cu_0c5b6e854cuda3std3__48in_placeE,@object
	.size		_ZN52_INTERNAL_3a6f1fcb_21_DistributionNormal_cu_0c5b6e854cuda3std3__48in_placeE,(_ZN52_INTERNAL_3a6f1fcb_21_DistributionNormal_cu_0c5b6e854cuda3std6ranges3__45__cpo8distanceE - _ZN52_INTERNAL_3a6f1fcb_21_DistributionNormal_cu_0c5b6e854cuda3std3__48in_placeE)
_ZN52_INTERNAL_3a6f1fcb_21_DistributionNormal_cu_0c5b6e854cuda3std3__48in_placeE:
	.zero		1
	.type		_ZN52_INTERNAL_3a6f1fcb_21_DistributionNormal_cu_0c5b6e854cuda3std6ranges3__45__cpo8distanceE,@object
	.size		_ZN52_INTERNAL_3a6f1fcb_21_DistributionNormal_cu_0c5b6e854cuda3std6ranges3__45__cpo8distanceE,(_ZN52_INTERNAL_3a6f1fcb_21_DistributionNormal_cu_0c5b6e854cuda3std3__45__cpo6cbeginE - _ZN52_INTERNAL_3a6f1fcb_21_DistributionNormal_cu_0c5b6e854cuda3std6ranges3__45__cpo8distanceE)
_ZN52_INTERNAL_3a6f1fcb_21_DistributionNormal_cu_0c5b6e854cuda3std6ranges3__45__cpo8distanceE:
	.zero		1
	.type		_ZN52_INTERNAL_3a6f1fcb_21_DistributionNormal_cu_0c5b6e854cuda3std3__45__cpo6cbeginE,@object
	.size		_ZN52_INTERNAL_3a6f1fcb_21_DistributionNormal_cu_0c5b6e854cuda3std3__45__cpo6cbeginE,(_ZN52_INTERNAL_3a6f1fcb_21_DistributionNormal_cu_0c5b6e854cuda3std6ranges3__45__cpo7advanceE - _ZN52_INTERNAL_3a6f1fcb_21_DistributionNormal_cu_0c5b6e854cuda3std3__45__cpo6cbeginE)
_ZN52_INTERNAL_3a6f1fcb_21_DistributionNormal_cu_0c5b6e854cuda3std3__45__cpo6cbeginE:
	.zero		1
	.type		_ZN52_INTERNAL_3a6f1fcb_21_DistributionNormal_cu_0c5b6e854cuda3std6ranges3__45__cpo7advanceE,@object
	.size		_ZN52_INTERNAL_3a6f1fcb_21_DistributionNormal_cu_0c5b6e854cuda3std6ranges3__45__cpo7advanceE,(_ZN52_INTERNAL_3a6f1fcb_21_DistributionNormal_cu_0c5b6e854cuda3std3__45__cpo7crbeginE - _ZN52_INTERNAL_3a6f1fcb_21_DistributionNormal_cu_0c5b6e854cuda3std6ranges3__45__cpo7advanceE)
_ZN52_INTERNAL_3a6f1fcb_21_DistributionNormal_cu_0c5b6e854cuda3std6ranges3__45__cpo7advanceE:
	.zero		1
	.type		_ZN52_INTERNAL_3a6f1fcb_21_DistributionNormal_cu_0c5b6e854cuda3std3__45__cpo7crbeginE,@object
	.size		_ZN52_INTERNAL_3a6f1fcb_21_DistributionNormal_cu_0c5b6e854cuda3std3__45__cpo7crbeginE,(_ZN52_INTERNAL_3a6f1fcb_21_DistributionNormal_cu_0c5b6e854cuda3std6ranges3__45__cpo4dataE - _ZN52_INTERNAL_3a6f1fcb_21_DistributionNormal_cu_0c5b6e854cuda3std3__45__cpo7crbeginE)
_ZN52_INTERNAL_3a6f1fcb_21_DistributionNormal_cu_0c5b6e854cuda3std3__45__cpo7crbeginE:
	.zero		1
	.type		_ZN52_INTERNAL_3a6f1fcb_21_DistributionNormal_cu_0c5b6e854cuda3std6ranges3__45__cpo4dataE,@object
	.size		_ZN52_INTERNAL_3a6f1fcb_21_DistributionNormal_cu_0c5b6e854cuda3std6ranges3__45__cpo4dataE,(_ZN52_INTERNAL_3a6f1fcb_21_DistributionNormal_cu_0c5b6e854cuda3std6ranges3__45__cpo5beginE - _ZN52_INTERNAL_3a6f1fcb_21_DistributionNormal_cu_0c5b6e854cuda3std6ranges3__45__cpo4dataE)
_ZN52_INTERNAL_3a6f1fcb_21_DistributionNormal_cu_0c5b6e854cuda3std6ranges3__45__cpo4dataE:
	.zero		1
	.type		_ZN52_INTERNAL_3a6f1fcb_21_DistributionNormal_cu_0c5b6e854cuda3std6ranges3__45__cpo5beginE,@object
	.size		_ZN52_INTERNAL_3a6f1fcb_21_DistributionNormal_cu_0c5b6e854cuda3std6ranges3__45__cpo5beginE,(_ZN52_INTERNAL_3a6f1fcb_21_DistributionNormal_cu_0c5b6e854cuda3std3__454_GLOBAL__N__3a6f1fcb_21_DistributionNormal_cu_0c5b6e856ignoreE - _ZN52_INTERNAL_3a6f1fcb_21_DistributionNormal_cu_0c5b6e854cuda3std6ranges3__45__cpo5beginE)
_ZN52_INTERNAL_3a6f1fcb_21_DistributionNormal_cu_0c5b6e854cuda3std6ranges3__45__cpo5beginE:
	.zero		1
	.type		_ZN52_INTERNAL_3a6f1fcb_21_DistributionNormal_cu_0c5b6e854cuda3std3__454_GLOBAL__N__3a6f1fcb_21_DistributionNormal_cu_0c5b6e856ignoreE,@object
	.size		_ZN52_INTERNAL_3a6f1fcb_21_DistributionNormal_cu_0c5b6e854cuda3std3__454_GLOBAL__N__3a6f1fcb_21_DistributionNormal_cu_0c5b6e856ignoreE,(_ZN52_INTERNAL_3a6f1fcb_21_DistributionNormal_cu_0c5b6e854cuda3std6ranges3__45__cpo4sizeE - _ZN52_INTERNAL_3a6f1fcb_21_DistributionNormal_cu_0c5b6e854cuda3std3__454_GLOBAL__N__3a6f1fcb_21_DistributionNormal_cu_0c5b6e856ignoreE)
_ZN52_INTERNAL_3a6f1fcb_21_DistributionNormal_cu_0c5b6e854cuda3std3__454_GLOBAL__N__3a6f1fcb_21_DistributionNormal_cu_0c5b6e856ignoreE:
	.zero		1
	.type		_ZN52_INTERNAL_3a6f1fcb_21_DistributionNormal_cu_0c5b6e854cuda3std6ranges3__45__cpo4sizeE,@object
	.size		_ZN52_INTERNAL_3a6f1fcb_21_DistributionNormal_cu_0c5b6e854cuda3std6ranges3__45__cpo4sizeE,(_ZN52_INTERNAL_3a6f1fcb_21_DistributionNormal_cu_0c5b6e854cuda3std3__45__cpo5beginE - _ZN52_INTERNAL_3a6f1fcb_21_DistributionNormal_cu_0c5b6e854cuda3std6ranges3__45__cpo4sizeE)
_ZN52_INTERNAL_3a6f1fcb_21_DistributionNormal_cu_0c5b6e854cuda3std6ranges3__45__cpo4sizeE:
	.zero		1
	.type		_ZN52_INTERNAL_3a6f1fcb_21_DistributionNormal_cu_0c5b6e854cuda3std3__45__cpo5beginE,@object
	.size		_ZN52_INTERNAL_3a6f1fcb_21_DistributionNormal_cu_0c5b6e854cuda3std3__45__cpo5beginE,(_ZN52_INTERNAL_3a6f1fcb_21_DistributionNormal_cu_0c5b6e854cuda3std6ranges3__45__cpo6cbeginE - _ZN52_INTERNAL_3a6f1fcb_21_DistributionNormal_cu_0c5b6e854cuda3std3__45__cpo5beginE)
_ZN52_INTERNAL_3a6f1fcb_21_DistributionNormal_cu_0c5b6e854cuda3std3__45__cpo5beginE:
	.zero		1
	.type		_ZN52_INTERNAL_3a6f1fcb_21_DistributionNormal_cu_0c5b6e854cuda3std6ranges3__45__cpo6cbeginE,@object
	.size		_ZN52_INTERNAL_3a6f1fcb_21_DistributionNormal_cu_0c5b6e854cuda3std6ranges3__45__cpo6cbeginE,(_ZN52_INTERNAL_3a6f1fcb_21_DistributionNormal_cu_0c5b6e854cuda3std3__45__cpo6rbeginE - _ZN52_INTERNAL_3a6f1fcb_21_DistributionNormal_cu_0c5b6e854cuda3std6ranges3__45__cpo6cbeginE)
_ZN52_INTERNAL_3a6f1fcb_21_DistributionNormal_cu_0c5b6e854cuda3std6ranges3__45__cpo6cbeginE:
	.zero		1
	.type		_ZN52_INTERNAL_3a6f1fcb_21_DistributionNormal_cu_0c5b6e854cuda3std3__45__cpo6rbeginE,@object
	.size		_ZN52_INTERNAL_3a6f1fcb_21_DistributionNormal_cu_0c5b6e854cuda3std3__45__cpo6rbeginE,(_ZN52_INTERNAL_3a6f1fcb_21_DistributionNormal_cu_0c5b6e854cuda3std6ranges3__45__cpo4nextE - _ZN52_INTERNAL_3a6f1fcb_21_DistributionNormal_cu_0c5b6e854cuda3std3__45__cpo6rbeginE)
_ZN52_INTERNAL_3a6f1fcb_21_DistributionNormal_cu_0c5b6e854cuda3std3__45__cpo6rbeginE:
	.zero		1
	.type		_ZN52_INTERNAL_3a6f1fcb_21_DistributionNormal_cu_0c5b6e854cuda3std6ranges3__45__cpo4nextE,@object
	.size		_ZN52_INTERNAL_3a6f1fcb_21_DistributionNormal_cu_0c5b6e854cuda3std6ranges3__45__cpo4nextE,(_ZN52_INTERNAL_3a6f1fcb_21_DistributionNormal_cu_0c5b6e854cuda3std6ranges3__45__cpo4swapE - _ZN52_INTERNAL_3a6f1fcb_21_DistributionNormal_cu_0c5b6e854cuda3std6ranges3__45__cpo4nextE)
_ZN52_INTERNAL_3a6f1fcb_21_DistributionNormal_cu_0c5b6e854cuda3std6ranges3__45__cpo4nextE:
	.zero		1
	.type		_ZN52_INTERNAL_3a6f1fcb_21_DistributionNormal_cu_0c5b6e854cuda3std6ranges3__45__cpo4swapE,@object
	.size		_ZN52_INTERNAL_3a6f1fcb_21_DistributionNormal_cu_0c5b6e854cuda3std6ranges3__45__cpo4swapE,(_ZN52_INTERNAL_3a6f1fcb_21_DistributionNormal_cu_0c5b6e854cuda3std3__420unreachable_sentinelE - _ZN52_INTERNAL_3a6f1fcb_21_DistributionNormal_cu_0c5b6e854cuda3std6ranges3__45__cpo4swapE)
_ZN52_INTERNAL_3a6f1fcb_21_DistributionNormal_cu_0c5b6e854cuda3std6ranges3__45__cpo4swapE:
	.zero		1
	.type		_ZN52_INTERNAL_3a6f1fcb_21_DistributionNormal_cu_0c5b6e854cuda3std3__420unreachable_sentinelE,@object
	.size		_ZN52_INTERNAL_3a6f1fcb_21_DistributionNormal_cu_0c5b6e854cuda3std3__420unreachable_sentinelE,(_ZN52_INTERNAL_3a6f1fcb_21_DistributionNormal_cu_0c5b6e856thrust24THRUST_300001_SM_1000_NS6system6detail10sequential3seqE - _ZN52_INTERNAL_3a6f1fcb_21_DistributionNormal_cu_0c5b6e854cuda3std3__420unreachable_sentinelE)
_ZN52_INTERNAL_3a6f1fcb_21_DistributionNormal_cu_0c5b6e854cuda3std3__420unreachable_sentinelE:
	.zero		1
	.type		_ZN52_INTERNAL_3a6f1fcb_21_DistributionNormal_cu_0c5b6e856thrust24THRUST_300001_SM_1000_NS6system6detail10sequential3seqE,@object
	.size		_ZN52_INTERNAL_3a6f1fcb_21_DistributionNormal_cu_0c5b6e856thrust24THRUST_300001_SM_1000_NS6system6detail10sequential3seqE,(_ZN52_INTERNAL_3a6f1fcb_21_DistributionNormal_cu_0c5b6e854cuda3std3__45__cpo4cendE - _ZN52_INTERNAL_3a6f1fcb_21_DistributionNormal_cu_0c5b6e856thrust24THRUST_300001_SM_1000_NS6system6detail10sequential3seqE)
_ZN52_INTERNAL_3a6f1fcb_21_DistributionNormal_cu_0c5b6e856thrust24THRUST_300001_SM_1000_NS6system6detail10sequential3seqE:
	.zero		1
	.type		_ZN52_INTERNAL_3a6f1fcb_21_DistributionNormal_cu_0c5b6e854cuda3std3__45__cpo4cendE,@object
	.size		_ZN52_INTERNAL_3a6f1fcb_21_DistributionNormal_cu_0c5b6e854cuda3std3__45__cpo4cendE,(_ZN52_INTERNAL_3a6f1fcb_21_DistributionNormal_cu_0c5b6e854cuda3std6ranges3__45__cpo9iter_swapE - _ZN52_INTERNAL_3a6f1fcb_21_DistributionNormal_cu_0c5b6e854cuda3std3__45__cpo4cendE)
_ZN52_INTERNAL_3a6f1fcb_21_DistributionNormal_cu_0c5b6e854cuda3std3__45__cpo4cendE:
	.zero		1
	.type		_ZN52_INTERNAL_3a6f1fcb_21_DistributionNormal_cu_0c5b6e854cuda3std6ranges3__45__cpo9iter_swapE,@object
	.size		_ZN52_INTERNAL_3a6f1fcb_21_DistributionNormal_cu_0c5b6e854cuda3std6ranges3__45__cpo9iter_swapE,(_ZN52_INTERNAL_3a6f1fcb_21_DistributionNormal_cu_0c5b6e854cuda3std3__45__cpo5crendE - _ZN52_INTERNAL_3a6f1fcb_21_DistributionNormal_cu_0c5b6e854cuda3std6ranges3__45__cpo9iter_swapE)
_ZN52_INTERNAL_3a6f1fcb_21_DistributionNormal_cu_0c5b6e854cuda3std6ranges3__45__cpo9iter_swapE:
	.zero		1
	.type		_ZN52_INTERNAL_3a6f1fcb_21_DistributionNormal_cu_0c5b6e854cuda3std3__45__cpo5crendE,@object
	.size		_ZN52_INTERNAL_3a6f1fcb_21_DistributionNormal_cu_0c5b6e854cuda3std3__45__cpo5crendE,(_ZN52_INTERNAL_3a6f1fcb_21_DistributionNormal_cu_0c5b6e854cuda3std6ranges3__45__cpo5cdataE - _ZN52_INTERNAL_3a6f1fcb_21_DistributionNormal_cu_0c5b6e854cuda3std3__45__cpo5crendE)
_ZN52_INTERNAL_3a6f1fcb_21_DistributionNormal_cu_0c5b6e854cuda3std3__45__cpo5crendE:
	.zero		1
	.type		_ZN52_INTERNAL_3a6f1fcb_21_DistributionNormal_cu_0c5b6e854cuda3std6ranges3__45__cpo5cdataE,@object
	.size		_ZN52_INTERNAL_3a6f1fcb_21_DistributionNormal_cu_0c5b6e854cuda3std6ranges3__45__cpo5cdataE,(_ZN52_INTERNAL_3a6f1fcb_21_DistributionNormal_cu_0c5b6e854cuda3std6ranges3__45__cpo3endE - _ZN52_INTERNAL_3a6f1fcb_21_DistributionNormal_cu_0c5b6e854cuda3std6ranges3__45__cpo5cdataE)
_ZN52_INTERNAL_3a6f1fcb_21_DistributionNormal_cu_0c5b6e854cuda3std6ranges3__45__cpo5cdataE:
	.zero		1
	.type		_ZN52_INTERNAL_3a6f1fcb_21_DistributionNormal_cu_0c5b6e854cuda3std6ranges3__45__cpo3endE,@object
	.size		_ZN52_INTERNAL_3a6f1fcb_21_DistributionNormal_cu_0c5b6e854cuda3std6ranges3__45__cpo3endE,(_ZN52_INTERNAL_3a6f1fcb_21_DistributionNormal_cu_0c5b6e854cuda3std3__419piecewise_constructE - _ZN52_INTERNAL_3a6f1fcb_21_DistributionNormal_cu_0c5b6e854cuda3std6ranges3__45__cpo3endE)
_ZN52_INTERNAL_3a6f1fcb_21_DistributionNormal_cu_0c5b6e854cuda3std6ranges3__45__cpo3endE:
	.zero		1
	.type		_ZN52_INTERNAL_3a6f1fcb_21_DistributionNormal_cu_0c5b6e854cuda3std3__419piecewise_constructE,@object
	.size		_ZN52_INTERNAL_3a6f1fcb_21_DistributionNormal_cu_0c5b6e854cuda3std3__419piecewise_constructE,(_ZN52_INTERNAL_3a6f1fcb_21_DistributionNormal_cu_0c5b6e854cuda3std6ranges3__45__cpo5ssizeE - _ZN52_INTERNAL_3a6f1fcb_21_DistributionNormal_cu_0c5b6e854cuda3std3__419piecewise_constructE)
_ZN52_INTERNAL_3a6f1fcb_21_DistributionNormal_cu_0c5b6e854cuda3std3__419piecewise_constructE:
	.zero		1
	.type		_ZN52_INTERNAL_3a6f1fcb_21_DistributionNormal_cu_0c5b6e854cuda3std6ranges3__45__cpo5ssizeE,@object
	.size		_ZN52_INTERNAL_3a6f1fcb_21_DistributionNormal_cu_0c5b6e854cuda3std6ranges3__45__cpo5ssizeE,(_ZN52_INTERNAL_3a6f1fcb_21_DistributionNormal_cu_0c5b6e854cuda3std3__45__cpo3endE - _ZN52_INTERNAL_3a6f1fcb_21_DistributionNormal_cu_0c5b6e854cuda3std6ranges3__45__cpo5ssizeE)
_ZN52_INTERNAL_3a6f1fcb_21_DistributionNormal_cu_0c5b6e854cuda3std6ranges3__45__cpo5ssizeE:
	.zero		1
	.type		_ZN52_INTERNAL_3a6f1fcb_21_DistributionNormal_cu_0c5b6e854cuda3std3__45__cpo3endE,@object
	.size		_ZN52_INTERNAL_3a6f1fcb_21_DistributionNormal_cu_0c5b6e854cuda3std3__45__cpo3endE,(_ZN52_INTERNAL_3a6f1fcb_21_DistributionNormal_cu_0c5b6e854cuda3std6ranges3__45__cpo4cendE - _ZN52_INTERNAL_3a6f1fcb_21_DistributionNormal_cu_0c5b6e854cuda3std3__45__cpo3endE)
_ZN52_INTERNAL_3a6f1fcb_21_DistributionNormal_cu_0c5b6e854cuda3std3__45__cpo3endE:
	.zero		1
	.type		_ZN52_INTERNAL_3a6f1fcb_21_DistributionNormal_cu_0c5b6e854cuda3std6ranges3__45__cpo4cendE,@object
	.size		_ZN52_INTERNAL_3a6f1fcb_21_DistributionNormal_cu_0c5b6e854cuda3std6ranges3__45__cpo4cendE,(_ZN52_INTERNAL_3a6f1fcb_21_DistributionNormal_cu_0c5b6e854cuda3std3__45__cpo4rendE - _ZN52_INTERNAL_3a6f1fcb_21_DistributionNormal_cu_0c5b6e854cuda3std6ranges3__45__cpo4cendE)
_ZN52_INTERNAL_3a6f1fcb_21_DistributionNormal_cu_0c5b6e854cuda3std6ranges3__45__cpo4cendE:
	.zero		1
	.type		_ZN52_INTERNAL_3a6f1fcb_21_DistributionNormal_cu_0c5b6e854cuda3std3__45__cpo4rendE,@object
	.size		_ZN52_INTERNAL_3a6f1fcb_21_DistributionNormal_cu_0c5b6e854cuda3std3__45__cpo4rendE,(_ZN52_INTERNAL_3a6f1fcb_21_DistributionNormal_cu_0c5b6e854cuda3std6ranges3__45__cpo4prevE - _ZN52_INTERNAL_3a6f1fcb_21_DistributionNormal_cu_0c5b6e854cuda3std3__45__cpo4rendE)
_ZN52_INTERNAL_3a6f1fcb_21_DistributionNormal_cu_0c5b6e854cuda3std3__45__cpo4rendE:
	.zero		1
	.type		_ZN52_INTERNAL_3a6f1fcb_21_DistributionNormal_cu_0c5b6e854cuda3std6ranges3__45__cpo4prevE,@object
	.size		_ZN52_INTERNAL_3a6f1fcb_21_DistributionNormal_cu_0c5b6e854cuda3std6ranges3__45__cpo4prevE,(_ZN52_INTERNAL_3a6f1fcb_21_DistributionNormal_cu_0c5b6e854cuda3std6ranges3__45__cpo9iter_moveE - _ZN52_INTERNAL_3a6f1fcb_21_DistributionNormal_cu_0c5b6e854cuda3std6ranges3__45__cpo4prevE)
_ZN52_INTERNAL_3a6f1fcb_21_DistributionNormal_cu_0c5b6e854cuda3std6ranges3__45__cpo4prevE:
	.zero		1
	.type		_ZN52_INTERNAL_3a6f1fcb_21_DistributionNormal_cu_0c5b6e854cuda3std6ranges3__45__cpo9iter_moveE,@object
	.size		_ZN52_INTERNAL_3a6f1fcb_21_DistributionNormal_cu_0c5b6e854cuda3std6ranges3__45__cpo9iter_moveE,(.L_22 - _ZN52_INTERNAL_3a6f1fcb_21_DistributionNormal_cu_0c5b6e854cuda3std6ranges3__45__cpo9iter_moveE)
_ZN52_INTERNAL_3a6f1fcb_21_DistributionNormal_cu_0c5b6e854cuda3std6ranges3__45__cpo9iter_moveE:
	.zero		1
.L_22:


//--------------------- .nv.constant0._ZN2at6native54_GLOBAL__N__3a6f1fcb_21_DistributionNormal_cu_0c5b6e8543distribution_elementwise_grid_stride_kernelIfLi4EZNS0_9templates4cuda20normal_and_transformIN3c108BFloat16EfPNS_17CUDAGeneratorImplEZZZNS4_13normal_kernelIS9_EEvRKNS_10TensorBaseEddT_ENKUlvE_clEvENKUlvE2_clEvEUlfE_EEvRNS_18TensorIteratorBaseET1_T2_EUlP24curandStatePhilox4_32_10E0_ZNS1_27distribution_nullary_kernelIS7_f6float4S9_SO_SH_EEvSJ_SL_RKT3_T4_EUlifE0_EEvlNS_15PhiloxCudaStateESK_SL_ --------------------------
	.section	.nv.constant0._ZN2at6native54_GLOBAL__N__3a6f1fcb_21_DistributionNormal_cu_0c5b6e8543distribution_elementwise_grid_stride_kernelIfLi4EZNS0_9templates4cuda20normal_and_transformIN3c108BFloat16EfPNS_17CUDAGeneratorImplEZZZNS4_13normal_kernelIS9_EEvRKNS_10TensorBaseEddT_ENKUlvE_clEvENKUlvE2_clEvEUlfE_EEvRNS_18TensorIteratorBaseET1_T2_EUlP24curandStatePhilox4_32_10E0_ZNS1_27distribution_nullary_kernelIS7_f6float4S9_SO_SH_EEvSJ_SL_RKT3_T4_EUlifE0_EEvlNS_15PhiloxCudaStateESK_SL_,"a",@progbits
	.sectionflags	@""
	.align	4
.nv.constant0._ZN2at6native54_GLOBAL__N__3a6f1fcb_21_DistributionNormal_cu_0c5b6e8543distribution_elementwise_grid_stride_kernelIfLi4EZNS0_9templates4cuda20normal_and_transformIN3c108BFloat16EfPNS_17CUDAGeneratorImplEZZZNS4_13normal_kernelIS9_EEvRKNS_10TensorBaseEddT_ENKUlvE_clEvENKUlvE2_clEvEUlfE_EEvRNS_18TensorIteratorBaseET1_T2_EUlP24curandStatePhilox4_32_10E0_ZNS1_27distribution_nullary_kernelIS7_f6float4S9_SO_SH_EEvSJ_SL_RKT3_T4_EUlifE0_EEvlNS_15PhiloxCudaStateESK_SL_:
	.zero		1360


//--------------------- .nv.constant0._ZN2at6native54_GLOBAL__N__3a6f1fcb_21_DistributionNormal_cu_0c5b6e8543distribution_elementwise_grid_stride_kernelIfLi4EZNS0_9templates4cuda20normal_and_transformIN3c108BFloat16EfPNS_17CUDAGeneratorImplEZZZNS4_13normal_kernelIS9_EEvRKNS_10TensorBaseEddT_ENKUlvE_clEvENKUlvE2_clEvEUlfE_EEvRNS_18TensorIteratorBaseET1_T2_EUlP24curandStatePhilox4_32_10E0_ZNS1_27distribution_nullary_kernelIS7_f6float4S9_SO_SH_EEvSJ_SL_RKT3_T4_EUlifE_EEvlNS_15PhiloxCudaStateESK_SL_ --------------------------
	.section	.nv.constant0._ZN2at6native54_GLOBAL__N__3a6f1fcb_21_DistributionNormal_cu_0c5b6e8543distribution_elementwise_grid_stride_kernelIfLi4EZNS0_9templates4cuda20normal_and_transformIN3c108BFloat16EfPNS_17CUDAGeneratorImplEZZZNS4_13normal_kernelIS9_EEvRKNS_10TensorBaseEddT_ENKUlvE_clEvENKUlvE2_clEvEUlfE_EEvRNS_18TensorIteratorBaseET1_T2_EUlP24curandStatePhilox4_32_10E0_ZNS1_27distribution_nullary_kernelIS7_f6float4S9_SO_SH_EEvSJ_SL_RKT3_T4_EUlifE_EEvlNS_15PhiloxCudaStateESK_SL_,"a",@progbits
	.sectionflags	@""
	.align	4
.nv.constant0._ZN2at6native54_GLOBAL__N__3a6f1fcb_21_DistributionNormal_cu_0c5b6e8543distribution_elementwise_grid_stride_kernelIfLi4EZNS0_9templates4cuda20normal_and_transformIN3c108BFloat16EfPNS_17CUDAGeneratorImplEZZZNS4_13normal_kernelIS9_EEvRKNS_10TensorBaseEddT_ENKUlvE_clEvENKUlvE2_clEvEUlfE_EEvRNS_18TensorIteratorBaseET1_T2_EUlP24curandStatePhilox4_32_10E0_ZNS1_27distribution_nullary_kernelIS7_f6float4S9_SO_SH_EEvSJ_SL_RKT3_T4_EUlifE_EEvlNS_15PhiloxCudaStateESK_SL_:
	.zero		960


//--------------------- .nv.constant0._ZN2at6native54_GLOBAL__N__3a6f1fcb_21_DistributionNormal_cu_0c5b6e8543distribution_elementwise_grid_stride_kernelIfLi4EZNS0_9templates4cuda20normal_and_transformIN3c108BFloat16EfPNS_17CUDAGeneratorImplEZZZNS4_13normal_kernelIS9_EEvRKNS_10TensorBaseEddT_ENKUlvE_clEvENKUlvE2_clEvEUlfE_EEvRNS_18TensorIteratorBaseET1_T2_EUlP24curandStatePhilox4_32_10E_ZNS1_27distribution_nullary_kernelIS7_f7double2S9_SO_SH_EEvSJ_SL_RKT3_T4_EUlifE0_EEvlNS_15PhiloxCudaStateESK_SL_ --------------------------
	.section	.nv.constant0._ZN2at6native54_GLOBAL__N__3a6f1fcb_21_DistributionNormal_cu_0c5b6e8543distribution_elementwise_grid_stride_kernelIfLi4EZNS0_9templates4cuda20normal_and_transformIN3c108BFloat16EfPNS_17CUDAGeneratorImplEZZZNS4_13normal_kernelIS9_EEvRKNS_10TensorBaseEddT_ENKUlvE_clEvENKUlvE2_clEvEUlfE_EEvRNS_18TensorIteratorBaseET1_T2_EUlP24curandStatePhilox4_32_10E_ZNS1_27distribution_nullary_kernelIS7_f7double2S9_SO_SH_EEvSJ_SL_RKT3_T4_EUlifE0_EEvlNS_15PhiloxCudaStateESK_SL_,"a",@progbits
	.sectionflags	@""
	.align	4
.nv.constant0._ZN2at6native54_GLOBAL__N__3a6f1fcb_21_DistributionNormal_cu_0c5b6e8543distribution_elementwise_grid_stride_kernelIfLi4EZNS0_9templates4cuda20normal_and_transformIN3c108BFloat16EfPNS_17CUDAGeneratorImplEZZZNS4_13normal_kernelIS9_EEvRKNS_10TensorBaseEddT_ENKUlvE_clEvENKUlvE2_clEvEUlfE_EEvRNS_18TensorIteratorBaseET1_T2_EUlP24curandStatePhilox4_32_10E_ZNS1_27distribution_nullary_kernelIS7_f7double2S9_SO_SH_EEvSJ_SL_RKT3_T4_EUlifE0_EEvlNS_15PhiloxCudaStateESK_SL_:
	.zero		1360


//--------------------- .nv.constant0._ZN2at6native54_GLOBAL__N__3a6f1fcb_21_DistributionNormal_cu_0c5b6e8543distribution_elementwise_grid_stride_kernelIfLi4EZNS0_9templates4cuda20normal_and_transformIN3c108BFloat16EfPNS_17CUDAGeneratorImplEZZZNS4_13normal_kernelIS9_EEvRKNS_10TensorBaseEddT_ENKUlvE_clEvENKUlvE2_clEvEUlfE_EEvRNS_18TensorIteratorBaseET1_T2_EUlP24curandStatePhilox4_32_10E_ZNS1_27distribution_nullary_kernelIS7_f7double2S9_SO_SH_EEvSJ_SL_RKT3_T4_EUlifE_EEvlNS_15PhiloxCudaStateESK_SL_ --------------------------
	.section	.nv.constant0._ZN2at6native54_GLOBAL__N__3a6f1fcb_21_DistributionNormal_cu_0c5b6e8543distribution_elementwise_grid_stride_kernelIfLi4EZNS0_9templates4cuda20normal_and_transformIN3c108BFloat16EfPNS_17CUDAGeneratorImplEZZZNS4_13normal_kernelIS9_EEvRKNS_10TensorBaseEddT_ENKUlvE_clEvENKUlvE2_clEvEUlfE_EEvRNS_18TensorIteratorBaseET1_T2_EUlP24curandStatePhilox4_32_10E_ZNS1_27distribution_nullary_kernelIS7_f7double2S9_SO_SH_EEvSJ_SL_RKT3_T4_EUlifE_EEvlNS_15PhiloxCudaStateESK_SL_,"a",@progbits
	.sectionflags	@""
	.align	4
.nv.constant0._ZN2at6native54_GLOBAL__N__3a6f1fcb_21_DistributionNormal_cu_0c5b6e8543distribution_elementwise_grid_stride_kernelIfLi4EZNS0_9templates4cuda20normal_and_transformIN3c108BFloat16EfPNS_17CUDAGeneratorImplEZZZNS4_13normal_kernelIS9_EEvRKNS_10TensorBaseEddT_ENKUlvE_clEvENKUlvE2_clEvEUlfE_EEvRNS_18TensorIteratorBaseET1_T2_EUlP24curandStatePhilox4_32_10E_ZNS1_27distribution_nullary_kernelIS7_f7double2S9_SO_SH_EEvSJ_SL_RKT3_T4_EUlifE_EEvlNS_15PhiloxCudaStateESK_SL_:
	.zero		960


//--------------------- .nv.constant0._ZN2at6native54_GLOBAL__N__3a6f1fcb_21_DistributionNormal_cu_0c5b6e8543distribution_elementwise_grid_stride_kernelIfLi4EZNS0_9templates4cuda20normal_and_transformIN3c104HalfEfPNS_17CUDAGeneratorImplEZZZNS4_13normal_kernelIS9_EEvRKNS_10TensorBaseEddT_ENKUlvE_clEvENKUlvE1_clEvEUlfE_EEvRNS_18TensorIteratorBaseET1_T2_EUlP24curandStatePhilox4_32_10E0_ZNS1_27distribution_nullary_kernelIS7_f6float4S9_SO_SH_EEvSJ_SL_RKT3_T4_EUlifE0_EEvlNS_15PhiloxCudaStateESK_SL_ --------------------------
	.section	.nv.constant0._ZN2at6native54_GLOBAL__N__3a6f1fcb_21_DistributionNormal_cu_0c5b6e8543distribution_elementwise_grid_stride_kernelIfLi4EZNS0_9templates4cuda20normal_and_transformIN3c104HalfEfPNS_17CUDAGeneratorImplEZZZNS4_13normal_kernelIS9_EEvRKNS_10TensorBaseEddT_ENKUlvE_clEvENKUlvE1_clEvEUlfE_EEvRNS_18TensorIteratorBaseET1_T2_EUlP24curandStatePhilox4_32_10E0_ZNS1_27distribution_nullary_kernelIS7_f6float4S9_SO_SH_EEvSJ_SL_RKT3_T4_EUlifE0_EEvlNS_15PhiloxCudaStateESK_SL_,"a",@progbits
	.sectionflags	@""
	.align	4
.nv.constant0._ZN2at6native54_GLOBAL__N__3a6f1fcb_21_DistributionNormal_cu_0c5b6e8543distribution_elementwise_grid_stride_kernelIfLi4EZNS0_9templates4cuda20normal_and_transformIN3c104HalfEfPNS_17CUDAGeneratorImplEZZZNS4_13normal_kernelIS9_EEvRKNS_10TensorBaseEddT_ENKUlvE_clEvENKUlvE1_clEvEUlfE_EEvRNS_18TensorIteratorBaseET1_T2_EUlP24curandStatePhilox4_32_10E0_ZNS1_27distribution_nullary_kernelIS7_f6float4S9_SO_SH_EEvSJ_SL_RKT3_T4_EUlifE0_EEvlNS_15PhiloxCudaStateESK_SL_:
	.zero		1360


//--------------------- .nv.constant0._ZN2at6native54_GLOBAL__N__3a6f1fcb_21_DistributionNormal_cu_0c5b6e8543distribution_elementwise_grid_stride_kernelIfLi4EZNS0_9templates4cuda20normal_and_transformIN3c104HalfEfPNS_17CUDAGeneratorImplEZZZNS4_13normal_kernelIS9_EEvRKNS_10TensorBaseEddT_ENKUlvE_clEvENKUlvE1_clEvEUlfE_EEvRNS_18TensorIteratorBaseET1_T2_EUlP24curandStatePhilox4_32_10E0_ZNS1_27distribution_nullary_kernelIS7_f6float4S9_SO_SH_EEvSJ_SL_RKT3_T4_EUlifE_EEvlNS_15PhiloxCudaStateESK_SL_ --------------------------
	.section	.nv.constant0._ZN2at6native54_GLOBAL__N__3a6f1fcb_21_DistributionNormal_cu_0c5b6e8543distribution_elementwise_grid_stride_kernelIfLi4EZNS0_9templates4cuda20normal_and_transformIN3c104HalfEfPNS_17CUDAGeneratorImplEZZZNS4_13normal_kernelIS9_EEvRKNS_10TensorBaseEddT_ENKUlvE_clEvENKUlvE1_clEvEUlfE_EEvRNS_18TensorIteratorBaseET1_T2_EUlP24curandStatePhilox4_32_10E0_ZNS1_27distribution_nullary_kernelIS7_f6float4S9_SO_SH_EEvSJ_SL_RKT3_T4_EUlifE_EEvlNS_15PhiloxCudaStateESK_SL_,"a",@progbits
	.sectionflags	@""
	.align	4
.nv.constant0._ZN2at6native54_GLOBAL__N__3a6f1fcb_21_DistributionNormal_cu_0c5b6e8543distribution_elementwise_grid_stride_kernelIfLi4EZNS0_9templates4cuda20normal_and_transformIN3c104HalfEfPNS_17CUDAGeneratorImplEZZZNS4_13normal_kernelIS9_EEvRKNS_10TensorBaseEddT_ENKUlvE_clEvENKUlvE1_clEvEUlfE_EEvRNS_18TensorIteratorBaseET1_T2_EUlP24curandStatePhilox4_32_10E0_ZNS1_27distribution_nullary_kernelIS7_f6float4S9_SO_SH_EEvSJ_SL_RKT3_T4_EUlifE_EEvlNS_15PhiloxCudaStateESK_SL_:
	.zero		960


//--------------------- .nv.constant0._ZN2at6native54_GLOBAL__N__3a6f1fcb_21_DistributionNormal_cu_0c5b6e8543distribution_elementwise_grid_stride_kernelIfLi4EZNS0_9templates4cuda20normal_and_transformIN3c104HalfEfPNS_17CUDAGeneratorImplEZZZNS4_13normal_kernelIS9_EEvRKNS_10TensorBaseEddT_ENKUlvE_clEvENKUlvE1_clEvEUlfE_EEvRNS_18TensorIteratorBaseET1_T2_EUlP24curandStatePhilox4_32_10E_ZNS1_27distribution_nullary_kernelIS7_f7double2S9_SO_SH_EEvSJ_SL_RKT3_T4_EUlifE0_EEvlNS_15PhiloxCudaStateESK_SL_ --------------------------
	.section	.nv.constant0._ZN2at6native54_GLOBAL__N__3a6f1fcb_21_DistributionNormal_cu_0c5b6e8543distribution_elementwise_grid_stride_kernelIfLi4EZNS0_9templates4cuda20normal_and_transformIN3c104HalfEfPNS_17CUDAGeneratorImplEZZZNS4_13normal_kernelIS9_EEvRKNS_10TensorBaseEddT_ENKUlvE_clEvENKUlvE1_clEvEUlfE_EEvRNS_18TensorIteratorBaseET1_T2_EUlP24curandStatePhilox4_32_10E_ZNS1_27distribution_nullary_kernelIS7_f7double2S9_SO_SH_EEvSJ_SL_RKT3_T4_EUlifE0_EEvlNS_15PhiloxCudaStateESK_SL_,"a",@progbits
	.sectionflags	@""
	.align	4
.nv.constant0._ZN2at6native54_GLOBAL__N__3a6f1fcb_21_DistributionNormal_cu_0c5b6e8543distribution_elementwise_grid_stride_kernelIfLi4EZNS0_9templates4cuda20normal_and_transformIN3c104HalfEfPNS_17CUDAGeneratorImplEZZZNS4_13normal_kernelIS9_EEvRKNS_10TensorBaseEddT_ENKUlvE_clEvENKUlvE1_clEvEUlfE_EEvRNS_18TensorIteratorBaseET1_T2_EUlP24curandStatePhilox4_32_10E_ZNS1_27distribution_nullary_kernelIS7_f7double2S9_SO_SH_EEvSJ_SL_RKT3_T4_EUlifE0_EEvlNS_15PhiloxCudaStateESK_SL_:
	.zero		1360


//--------------------- .nv.constant0._ZN2at6native54_GLOBAL__N__3a6f1fcb_21_DistributionNormal_cu_0c5b6e8543distribution_elementwise_grid_stride_kernelIfLi4EZNS0_9templates4cuda20normal_and_transformIN3c104HalfEfPNS_17CUDAGeneratorImplEZZZNS4_13normal_kernelIS9_EEvRKNS_10TensorBaseEddT_ENKUlvE_clEvENKUlvE1_clEvEUlfE_EEvRNS_18TensorIteratorBaseET1_T2_EUlP24curandStatePhilox4_32_10E_ZNS1_27distribution_nullary_kernelIS7_f7double2S9_SO_SH_EEvSJ_SL_RKT3_T4_EUlifE_EEvlNS_15PhiloxCudaStateESK_SL_ --------------------------
	.section	.nv.constant0._ZN2at6native54_GLOBAL__N__3a6f1fcb_21_DistributionNormal_cu_0c5b6e8543distribution_elementwise_grid_stride_kernelIfLi4EZNS0_9templates4cuda20normal_and_transformIN3c104HalfEfPNS_17CUDAGeneratorImplEZZZNS4_13normal_kernelIS9_EEvRKNS_10TensorBaseEddT_ENKUlvE_clEvENKUlvE1_clEvEUlfE_EEvRNS_18TensorIteratorBaseET1_T2_EUlP24curandStatePhilox4_32_10E_ZNS1_27distribution_nullary_kernelIS7_f7double2S9_SO_SH_EEvSJ_SL_RKT3_T4_EUlifE_EEvlNS_15PhiloxCudaStateESK_SL_,"a",@progbits
	.sectionflags	@""
	.align	4
.nv.constant0._ZN2at6native54_GLOBAL__N__3a6f1fcb_21_DistributionNormal_cu_0c5b6e8543distribution_elementwise_grid_stride_kernelIfLi4EZNS0_9templates4cuda20normal_and_transformIN3c104HalfEfPNS_17CUDAGeneratorImplEZZZNS4_13normal_kernelIS9_EEvRKNS_10TensorBaseEddT_ENKUlvE_clEvENKUlvE1_clEvEUlfE_EEvRNS_18TensorIteratorBaseET1_T2_EUlP24curandStatePhilox4_32_10E_ZNS1_27distribution_nullary_kernelIS7_f7double2S9_SO_SH_EEvSJ_SL_RKT3_T4_EUlifE_EEvlNS_15PhiloxCudaStateESK_SL_:
	.zero		960


//--------------------- .nv.constant0._ZN2at6native54_GLOBAL__N__3a6f1fcb_21_DistributionNormal_cu_0c5b6e8543distribution_elementwise_grid_stride_kernelIfLi4EZNS0_9templates4cuda20normal_and_transformIffPNS_17CUDAGeneratorImplEZZZNS4_13normal_kernelIS7_EEvRKNS_10TensorBaseEddT_ENKUlvE_clEvENKUlvE0_clEvEUlfE_EEvRNS_18TensorIteratorBaseET1_T2_EUlP24curandStatePhilox4_32_10E0_ZNS1_27distribution_nullary_kernelIff6float4S7_SM_SF_EEvSH_SJ_RKT3_T4_EUlifE0_EEvlNS_15PhiloxCudaStateESI_SJ_ --------------------------
	.section	.nv.constant0._ZN2at6native54_GLOBAL__N__3a6f1fcb_21_DistributionNormal_cu_0c5b6e8543distribution_elementwise_grid_stride_kernelIfLi4EZNS0_9templates4cuda20normal_and_transformIffPNS_17CUDAGeneratorImplEZZZNS4_13normal_kernelIS7_EEvRKNS_10TensorBaseEddT_ENKUlvE_clEvENKUlvE0_clEvEUlfE_EEvRNS_18TensorIteratorBaseET1_T2_EUlP24curandStatePhilox4_32_10E0_ZNS1_27distribution_nullary_kernelIff6float4S7_SM_SF_EEvSH_SJ_RKT3_T4_EUlifE0_EEvlNS_15PhiloxCudaStateESI_SJ_,"a",@progbits
	.sectionflags	@""
	.align	4
.nv.constant0._ZN2at6native54_GLOBAL__N__3a6f1fcb_21_DistributionNormal_cu_0c5b6e8543distribution_elementwise_grid_stride_kernelIfLi4EZNS0_9templates4cuda20normal_and_transformIffPNS_17CUDAGeneratorImplEZZZNS4_13normal_kernelIS7_EEvRKNS_10TensorBaseEddT_ENKUlvE_clEvENKUlvE0_clEvEUlfE_EEvRNS_18TensorIteratorBaseET1_T2_EUlP24curandStatePhilox4_32_10E0_ZNS1_27distribution_nullary_kernelIff6float4S7_SM_SF_EEvSH_SJ_RKT3_T4_EUlifE0_EEvlNS_15PhiloxCudaStateESI_SJ_:
	.zero		1360


//--------------------- .nv.constant0._ZN2at6native54_GLOBAL__N__3a6f1fcb_21_DistributionNormal_cu_0c5b6e8543distribution_elementwise_grid_stride_kernelIfLi4EZNS0_9templates4cuda20normal_and_transformIffPNS_17CUDAGeneratorImplEZZZNS4_13normal_kernelIS7_EEvRKNS_10TensorBaseEddT_ENKUlvE_clEvENKUlvE0_clEvEUlfE_EEvRNS_18TensorIteratorBaseET1_T2_EUlP24curandStatePhilox4_32_10E0_ZNS1_27distribution_nullary_kernelIff6float4S7_SM_SF_EEvSH_SJ_RKT3_T4_EUlifE_EEvlNS_15PhiloxCudaStateESI_SJ_ --------------------------
	.section	.nv.constant0._ZN2at6native54_GLOBAL__N__3a6f1fcb_21_DistributionNormal_cu_0c5b6e8543distribution_elementwise_grid_stride_kernelIfLi4EZNS0_9templates4cuda20normal_and_transformIffPNS_17CUDAGeneratorImplEZZZNS4_13normal_kernelIS7_EEvRKNS_10TensorBaseEddT_ENKUlvE_clEvENKUlvE0_clEvEUlfE_EEvRNS_18TensorIteratorBaseET1_T2_EUlP24curandStatePhilox4_32_10E0_ZNS1_27distribution_nullary_kernelIff6float4S7_SM_SF_EEvSH_SJ_RKT3_T4_EUlifE_EEvlNS_15PhiloxCudaStateESI_SJ_,"a",@progbits
	.sectionflags	@""
	.align	4
.nv.constant0._ZN2at6native54_GLOBAL__N__3a6f1fcb_21_DistributionNormal_cu_0c5b6e8543distribution_elementwise_grid_stride_kernelIfLi4EZNS0_9templates4cuda20normal_and_transformIffPNS_17CUDAGeneratorImplEZZZNS4_13normal_kernelIS7_EEvRKNS_10TensorBaseEddT_ENKUlvE_clEvENKUlvE0_clEvEUlfE_EEvRNS_18TensorIteratorBaseET1_T2_EUlP24curandStatePhilox4_32_10E0_ZNS1_27distribution_nullary_kernelIff6float4S7_SM_SF_EEvSH_SJ_RKT3_T4_EUlifE_EEvlNS_15PhiloxCudaStateESI_SJ_:
	.zero		960


//--------------------- .nv.constant0._ZN2at6native54_GLOBAL__N__3a6f1fcb_21_DistributionNormal_cu_0c5b6e8543distribution_elementwise_grid_stride_kernelIfLi4EZNS0_9templates4cuda20normal_and_transformIffPNS_17CUDAGeneratorImplEZZZNS4_13normal_kernelIS7_EEvRKNS_10TensorBaseEddT_ENKUlvE_clEvENKUlvE0_clEvEUlfE_EEvRNS_18TensorIteratorBaseET1_T2_EUlP24curandStatePhilox4_32_10E_ZNS1_27distribution_nullary_kernelIff7double2S7_SM_SF_EEvSH_SJ_RKT3_T4_EUlifE0_EEvlNS_15PhiloxCudaStateESI_SJ_ --------------------------
	.section	.nv.constant0._ZN2at6native54_GLOBAL__N__3a6f1fcb_21_DistributionNormal_cu_0c5b6e8543distribution_elementwise_grid_stride_kernelIfLi4EZNS0_9templates4cuda20normal_and_transformIffPNS_17CUDAGeneratorImplEZZZNS4_13normal_kernelIS7_EEvRKNS_10TensorBaseEddT_ENKUlvE_clEvENKUlvE0_clEvEUlfE_EEvRNS_18TensorIteratorBaseET1_T2_EUlP24curandStatePhilox4_32_10E_ZNS1_27distribution_nullary_kernelIff7double2S7_SM_SF_EEvSH_SJ_RKT3_T4_EUlifE0_EEvlNS_15PhiloxCudaStateESI_SJ_,"a",@progbits
	.sectionflags	@""
	.align	4
.nv.constant0._ZN2at6native54_GLOBAL__N__3a6f1fcb_21_DistributionNormal_cu_0c5b6e8543distribution_elementwise_grid_stride_kernelIfLi4EZNS0_9templates4cuda20normal_and_transformIffPNS_17CUDAGeneratorImplEZZZNS4_13normal_kernelIS7_EEvRKNS_10TensorBaseEddT_ENKUlvE_clEvENKUlvE0_clEvEUlfE_EEvRNS_18TensorIteratorBaseET1_T2_EUlP24curandStatePhilox4_32_10E_ZNS1_27distribution_nullary_kernelIff7double2S7_SM_SF_EEvSH_SJ_RKT3_T4_EUlifE0_EEvlNS_15PhiloxCudaStateESI_SJ_:
	.zero		1360


//--------------------- .nv.constant0._ZN2at6native54_GLOBAL__N__3a6f1fcb_21_DistributionNormal_cu_0c5b6e8543distribution_elementwise_grid_stride_kernelIfLi4EZNS0_9templates4cuda20normal_and_transformIffPNS_17CUDAGeneratorImplEZZZNS4_13normal_kernelIS7_EEvRKNS_10TensorBaseEddT_ENKUlvE_clEvENKUlvE0_clEvEUlfE_EEvRNS_18TensorIteratorBaseET1_T2_EUlP24curandStatePhilox4_32_10E_ZNS1_27distribution_nullary_kernelIff7double2S7_SM_SF_EEvSH_SJ_RKT3_T4_EUlifE_EEvlNS_15PhiloxCudaStateESI_SJ_ --------------------------
	.section	.nv.constant0._ZN2at6native54_GLOBAL__N__3a6f1fcb_21_DistributionNormal_cu_0c5b6e8543distribution_elementwise_grid_stride_kernelIfLi4EZNS0_9templates4cuda20normal_and_transformIffPNS_17CUDAGeneratorImplEZZZNS4_13normal_kernelIS7_EEvRKNS_10TensorBaseEddT_ENKUlvE_clEvENKUlvE0_clEvEUlfE_EEvRNS_18TensorIteratorBaseET1_T2_EUlP24curandStatePhilox4_32_10E_ZNS1_27distribution_nullary_kernelIff7double2S7_SM_SF_EEvSH_SJ_RKT3_T4_EUlifE_EEvlNS_15PhiloxCudaStateESI_SJ_,"a",@progbits
	.sectionflags	@""
	.align	4
.nv.constant0._ZN2at6native54_GLOBAL__N__3a6f1fcb_21_DistributionNormal_cu_0c5b6e8543distribution_elementwise_grid_stride_kernelIfLi4EZNS0_9templates4cuda20normal_and_transformIffPNS_17CUDAGeneratorImplEZZZNS4_13normal_kernelIS7_EEvRKNS_10TensorBaseEddT_ENKUlvE_clEvENKUlvE0_clEvEUlfE_EEvRNS_18TensorIteratorBaseET1_T2_EUlP24curandStatePhilox4_32_10E_ZNS1_27distribution_nullary_kernelIff7double2S7_SM_SF_EEvSH_SJ_RKT3_T4_EUlifE_EEvlNS_15PhiloxCudaStateESI_SJ_:
	.zero		960


//--------------------- .nv.constant0._ZN2at6native54_GLOBAL__N__3a6f1fcb_21_DistributionNormal_cu_0c5b6e8543distribution_elementwise_grid_stride_kernelIdLi2EZNS0_9templates4cuda20normal_and_transformIddPNS_17CUDAGeneratorImplEZZZNS4_13normal_kernelIS7_EEvRKNS_10TensorBaseEddT_ENKUlvE_clEvENKUlvE_clEvEUldE_EEvRNS_18TensorIteratorBaseET1_T2_EUlP24curandStatePhilox4_32_10E0_ZNS1_27distribution_nullary_kernelIdd6float4S7_SM_SF_EEvSH_SJ_RKT3_T4_EUlidE0_EEvlNS_15PhiloxCudaStateESI_SJ_ --------------------------
	.section	.nv.constant0._ZN2at6native54_GLOBAL__N__3a6f1fcb_21_DistributionNormal_cu_0c5b6e8543distribution_elementwise_grid_stride_kernelIdLi2EZNS0_9templates4cuda20normal_and_transformIddPNS_17CUDAGeneratorImplEZZZNS4_13normal_kernelIS7_EEvRKNS_10TensorBaseEddT_ENKUlvE_clEvENKUlvE_clEvEUldE_EEvRNS_18TensorIteratorBaseET1_T2_EUlP24curandStatePhilox4_32_10E0_ZNS1_27distribution_nullary_kernelIdd6float4S7_SM_SF_EEvSH_SJ_RKT3_T4_EUlidE0_EEvlNS_15PhiloxCudaStateESI_SJ_,"a",@progbits
	.sectionflags	@""
	.align	4
.nv.constant0._ZN2at6native54_GLOBAL__N__3a6f1fcb_21_DistributionNormal_cu_0c5b6e8543distribution_elementwise_grid_stride_kernelIdLi2EZNS0_9templates4cuda20normal_and_transformIddPNS_17CUDAGeneratorImplEZZZNS4_13normal_kernelIS7_EEvRKNS_10TensorBaseEddT_ENKUlvE_clEvENKUlvE_clEvEUldE_EEvRNS_18TensorIteratorBaseET1_T2_EUlP24curandStatePhilox4_32_10E0_ZNS1_27distribution_nullary_kernelIdd6float4S7_SM_SF_EEvSH_SJ_RKT3_T4_EUlidE0_EEvlNS_15PhiloxCudaStateESI_SJ_:
	.zero		1368


//--------------------- .nv.constant0._ZN2at6native54_GLOBAL__N__3a6f1fcb_21_DistributionNormal_cu_0c5b6e8543distribution_elementwise_grid_stride_kernelIdLi2EZNS0_9templates4cuda20normal_and_transformIddPNS_17CUDAGeneratorImplEZZZNS4_13normal_kernelIS7_EEvRKNS_10TensorBaseEddT_ENKUlvE_clEvENKUlvE_clEvEUldE_EEvRNS_18TensorIteratorBaseET1_T2_EUlP24curandStatePhilox4_32_10E0_ZNS1_27distribution_nullary_kernelIdd6float4S7_SM_SF_EEvSH_SJ_RKT3_T4_EUlidE_EEvlNS_15PhiloxCudaStateESI_SJ_ --------------------------
	.section	.nv.constant0._ZN2at6native54_GLOBAL__N__3a6f1fcb_21_DistributionNormal_cu_0c5b6e8543distribution_elementwise_grid_stride_kernelIdLi2EZNS0_9templates4cuda20normal_and_transformIddPNS_17CUDAGeneratorImplEZZZNS4_13normal_kernelIS7_EEvRKNS_10TensorBaseEddT_ENKUlvE_clEvENKUlvE_clEvEUldE_EEvRNS_18TensorIteratorBaseET1_T2_EUlP24curandStatePhilox4_32_10E0_ZNS1_27distribution_nullary_kernelIdd6float4S7_SM_SF_EEvSH_SJ_RKT3_T4_EUlidE_EEvlNS_15PhiloxCudaStateESI_SJ_,"a",@progbits
	.sectionflags	@""
	.align	4
.nv.constant0._ZN2at6native54_GLOBAL__N__3a6f1fcb_21_DistributionNormal_cu_0c5b6e8543distribution_elementwise_grid_stride_kernelIdLi2EZNS0_9templates4cuda20normal_and_transformIddPNS_17CUDAGeneratorImplEZZZNS4_13normal_kernelIS7_EEvRKNS_10TensorBaseEddT_ENKUlvE_clEvENKUlvE_clEvEUldE_EEvRNS_18TensorIteratorBaseET1_T2_EUlP24curandStatePhilox4_32_10E0_ZNS1_27distribution_nullary_kernelIdd6float4S7_SM_SF_EEvSH_SJ_RKT3_T4_EUlidE_EEvlNS_15PhiloxCudaStateESI_SJ_:
	.zero		968


//--------------------- .nv.constant0._ZN2at6native54_GLOBAL__N__3a6f1fcb_21_DistributionNormal_cu_0c5b6e8543distribution_elementwise_grid_stride_kernelIdLi2EZNS0_9templates4cuda20normal_and_transformIddPNS_17CUDAGeneratorImplEZZZNS4_13normal_kernelIS7_EEvRKNS_10TensorBaseEddT_ENKUlvE_clEvENKUlvE_clEvEUldE_EEvRNS_18TensorIteratorBaseET1_T2_EUlP24curandStatePhilox4_32_10E_ZNS1_27distribution_nullary_kernelIdd7double2S7_SM_SF_EEvSH_SJ_RKT3_T4_EUlidE0_EEvlNS_15PhiloxCudaStateESI_SJ_ --------------------------
	.section	.nv.constant0._ZN2at6native54_GLOBAL__N__3a6f1fcb_21_DistributionNormal_cu_0c5b6e8543distribution_elementwise_grid_stride_kernelIdLi2EZNS0_9templates4cuda20normal_and_transformIddPNS_17CUDAGeneratorImplEZZZNS4_13normal_kernelIS7_EEvRKNS_10TensorBaseEddT_ENKUlvE_clEvENKUlvE_clEvEUldE_EEvRNS_18TensorIteratorBaseET1_T2_EUlP24curandStatePhilox4_32_10E_ZNS1_27distribution_nullary_kernelIdd7double2S7_SM_SF_EEvSH_SJ_RKT3_T4_EUlidE0_EEvlNS_15PhiloxCudaStateESI_SJ_,"a",@progbits
	.sectionflags	@""
	.align	4
.nv.constant0._ZN2at6native54_GLOBAL__N__3a6f1fcb_21_DistributionNormal_cu_0c5b6e8543distribution_elementwise_grid_stride_kernelIdLi2EZNS0_9templates4cuda20normal_and_transformIddPNS_17CUDAGeneratorImplEZZZNS4_13normal_kernelIS7_EEvRKNS_10TensorBaseEddT_ENKUlvE_clEvENKUlvE_clEvEUldE_EEvRNS_18TensorIteratorBaseET1_T2_EUlP24curandStatePhilox4_32_10E_ZNS1_27distribution_nullary_kernelIdd7double2S7_SM_SF_EEvSH_SJ_RKT3_T4_EUlidE0_EEvlNS_15PhiloxCudaStateESI_SJ_:
	.zero		1368


//--------------------- .nv.constant0._ZN2at6native54_GLOBAL__N__3a6f1fcb_21_DistributionNormal_cu_0c5b6e8543distribution_elementwise_grid_stride_kernelIdLi2EZNS0_9templates4cuda20normal_and_transformIddPNS_17CUDAGeneratorImplEZZZNS4_13normal_kernelIS7_EEvRKNS_10TensorBaseEddT_ENKUlvE_clEvENKUlvE_clEvEUldE_EEvRNS_18TensorIteratorBaseET1_T2_EUlP24curandStatePhilox4_32_10E_ZNS1_27distribution_nullary_kernelIdd7double2S7_SM_SF_EEvSH_SJ_RKT3_T4_EUlidE_EEvlNS_15PhiloxCudaStateESI_SJ_ --------------------------
	.section	.nv.constant0._ZN2at6native54_GLOBAL__N__3a6f1fcb_21_DistributionNormal_cu_0c5b6e8543distribution_elementwise_grid_stride_kernelIdLi2EZNS0_9templates4cuda20normal_and_transformIddPNS_17CUDAGeneratorImplEZZZNS4_13normal_kernelIS7_EEvRKNS_10TensorBaseEddT_ENKUlvE_clEvENKUlvE_clEvEUldE_EEvRNS_18TensorIteratorBaseET1_T2_EUlP24curandStatePhilox4_32_10E_ZNS1_27distribution_nullary_kernelIdd7double2S7_SM_SF_EEvSH_SJ_RKT3_T4_EUlidE_EEvlNS_15PhiloxCudaStateESI_SJ_,"a",@progbits
	.sectionflags	@""
	.align	4
.nv.constant0._ZN2at6native54_GLOBAL__N__3a6f1fcb_21_DistributionNormal_cu_0c5b6e8543distribution_elementwise_grid_stride_kernelIdLi2EZNS0_9templates4cuda20normal_and_transformIddPNS_17CUDAGeneratorImplEZZZNS4_13normal_kernelIS7_EEvRKNS_10TensorBaseEddT_ENKUlvE_clEvENKUlvE_clEvEUldE_EEvRNS_18TensorIteratorBaseET1_T2_EUlP24curandStatePhilox4_32_10E_ZNS1_27distribution_nullary_kernelIdd7double2S7_SM_SF_EEvSH_SJ_RKT3_T4_EUlidE_EEvlNS_15PhiloxCudaStateESI_SJ_:
	.zero		968


//--------------------- SYMBOLS --------------------------

	.type		.nv.reservedSmem.offset0,@object
	.size		.nv.reservedSmem.offset0,0x4
